def matmul_kernel(
    a_ptr,
    b_ptr,
    c_ptr,
    M,
    N,
    K,
    stride_am,
    stride_ak,
    stride_bk,
    stride_bn,
    stride_cm,
    stride_cn,
    BLOCK_M: tl.constexpr,
    BLOCK_N: tl.constexpr,
    BLOCK_K: tl.constexpr,
    GROUP_M: tl.constexpr,
):
    pid = tl.program_id(axis=0)
    num_pid_m = tl.cdiv(M, BLOCK_M)
    num_pid_n = tl.cdiv(N, BLOCK_N)
    num_pid_in_group = GROUP_M * num_pid_n
    group_id = pid // num_pid_in_group
    first_pid_m = group_id * GROUP_M
    group_size_m = min(num_pid_m - first_pid_m, GROUP_M)
    pid_m = first_pid_m + ((pid % num_pid_in_group) % group_size_m)
    pid_n = (pid % num_pid_in_group) // group_size_m

    offs_am = (pid_m * BLOCK_M + tl.arange(0, BLOCK_M)) % M
    offs_bn = (pid_n * BLOCK_N + tl.arange(0, BLOCK_N)) % N
    offs_k = tl.arange(0, BLOCK_K)
    a_ptrs = a_ptr + offs_am[:, None] * stride_am + offs_k[None, :] * stride_ak
    b_ptrs = b_ptr + offs_k[:, None] * stride_bk + offs_bn[None, :] * stride_bn

    acc = tl.zeros((BLOCK_M, BLOCK_N), dtype=tl.float32)
    for kk in range(0, tl.cdiv(K, BLOCK_K)):
        a = tl.load(a_ptrs, mask=offs_k[None, :] < K - kk * BLOCK_K, other=0.0)
        b = tl.load(b_ptrs, mask=offs_k[:, None] < K - kk * BLOCK_K, other=0.0)
        acc = tl.dot(a, b, acc)
        a_ptrs += BLOCK_K * stride_ak
        b_ptrs += BLOCK_K * stride_bk

    c = acc.to(c_ptr.dtype.element_ty)
    offs_cm = pid_m * BLOCK_M + tl.arange(0, BLOCK_M)
    offs_cn = pid_n * BLOCK_N + tl.arange(0, BLOCK_N)
    c_ptrs = c_ptr + offs_cm[:, None] * stride_cm + offs_cn[None, :] * stride_cn
    mask = (offs_cm[:, None] < M) & (offs_cn[None, :] < N)
    tl.store(c_ptrs, c, mask=mask)

# config = {"BLOCK_K": 128, "BLOCK_M": 64, "BLOCK_N": 128, "GROUP_M": 8, "arch": "sm_100", "dtype": "fp32", "num_ctas": 1, "num_stages": 4, "num_warps": 4}
# arch = sm_100


// ===== COMPILED SASS (sm_100a) =====

	.target	sm_100a

	.elftype	@"ET_EXEC"


//--------------------- .note.nv.tkinfo           --------------------------
	.section	.note.nv.tkinfo,"",@"SHT_NOTE"
	.sectionflags	@"SHF_NOTE_NV_TKINFO"
	.tkinfo
        /*0018*/ 	.word	0x00000081
        /*0030*/ 	.string	""
        /*0030*/ 	.string	"ptxas-blackwell"
        /*0030*/ 	.string	"Cuda compilation tools, release 12.9, V12.9.86"
        /*0030*/ 	.string	"Build cuda_12.9.r12.9/compiler.36037853_0"
        /*0030*/ 	.string	"-v  -suppress-debug-info  -lineinfo  -arch sm_100a "



//--------------------- .note.nv.cuver            --------------------------
	.section	.note.nv.cuver,"",@"SHT_NOTE"
	.sectionflags	@"SHF_NOTE_NV_CUVER"
        /*0018*/ 	.short	0x0001
        /*001a*/ 	.short	0x0064
        /*001c*/ 	.short	0x0001
        /*001e*/ 	.short	0x0000
        /*0020*/ 	.short	0x0001
        /*0022*/ 	.short	0x0000


//--------------------- .nv.info                  --------------------------
	.section	.nv.info,"",@"SHT_CUDA_INFO"
	.align	4


	//----- nvinfo : EIATTR_REGCOUNT
	.align		4
        /*0000*/ 	.byte	0x04, 0x2f
        /*0002*/ 	.short	(.L_4 - .L_3)
	.align		4
.L_3:
        /*0004*/ 	.word	index@(matmul_kernel)
        /*0008*/ 	.word	0x000000ff


	//----- nvinfo : EIATTR_FRAME_SIZE
	.align		4
.L_4:
        /*000c*/ 	.byte	0x04, 0x11
        /*000e*/ 	.short	(.L_6 - .L_5)
	.align		4
.L_5:
        /*0010*/ 	.word	index@($__internal_2_$__cuda_sm10x_tcgen05_guardrail_trap_unallocated_columns_being_dealloced)
        /*0014*/ 	.word	0x00000670


	//----- nvinfo : EIATTR_FRAME_SIZE
	.align		4
.L_6:
        /*0018*/ 	.byte	0x04, 0x11
        /*001a*/ 	.short	(.L_8 - .L_7)
	.align		4
.L_7:
        /*001c*/ 	.word	index@($__internal_1_$__cuda_sm10x_tcgen05_guardrail_trap_phase_invalid_during_alloc)
        /*0020*/ 	.word	0x00000670


	//----- nvinfo : EIATTR_FRAME_SIZE
	.align		4
.L_8:
        /*0024*/ 	.byte	0x04, 0x11
        /*0026*/ 	.short	(.L_10 - .L_9)
	.align		4
.L_9:
        /*0028*/ 	.word	index@($__internal_0_$__cuda_sm10x_tcgen05_guardrail_trap_col_being_dealloced_not_returned_by_alloc)
        /*002c*/ 	.word	0x00000670


	//----- nvinfo : EIATTR_FRAME_SIZE
	.align		4
.L_10:
        /*0030*/ 	.byte	0x04, 0x11
        /*0032*/ 	.short	(.L_12 - .L_11)
	.align		4
.L_11:
        /*0034*/ 	.word	index@(matmul_kernel)
        /*0038*/ 	.word	0x00000670


	//----- nvinfo : EIATTR_MIN_STACK_SIZE
	.align		4
.L_12:
        /*003c*/ 	.byte	0x04, 0x12
        /*003e*/ 	.short	(.L_14 - .L_13)
	.align		4
.L_13:
        /*0040*/ 	.word	index@(matmul_kernel)
        /*0044*/ 	.word	0x00000670
.L_14:


//--------------------- .nv.info.matmul_kernel    --------------------------
	.section	.nv.info.matmul_kernel,"",@"SHT_CUDA_INFO"
	.sectionflags	@""
	.align	4


	//----- nvinfo : EIATTR_CUDA_API_VERSION
	.align		4
        /*0000*/ 	.byte	0x04, 0x37
        /*0002*/ 	.short	(.L_16 - .L_15)
.L_15:
        /*0004*/ 	.word	0x00000081


	//----- nvinfo : EIATTR_KPARAM_INFO
	.align		4
.L_16:
        /*0008*/ 	.byte	0x04, 0x17
        /*000a*/ 	.short	(.L_18 - .L_17)
.L_17:
        /*000c*/ 	.word	0x00000000
        /*0010*/ 	.short	0x000d
        /*0012*/ 	.short	0x0048
        /*0014*/ 	.byte	0x00, 0xf4, 0x21, 0x00


	//----- nvinfo : EIATTR_KPARAM_INFO
	.align		4
.L_18:
        /*0018*/ 	.byte	0x04, 0x17
        /*001a*/ 	.short	(.L_20 - .L_19)
.L_19:
        /*001c*/ 	.word	0x00000000
        /*0020*/ 	.short	0x000c
        /*0022*/ 	.short	0x0040
        /*0024*/ 	.byte	0x00, 0xf4, 0x21, 0x00


	//----- nvinfo : EIATTR_KPARAM_INFO
	.align		4
.L_20:
        /*0028*/ 	.byte	0x04, 0x17
        /*002a*/ 	.short	(.L_22 - .L_21)
.L_21:
        /*002c*/ 	.word	0x00000000
        /*0030*/ 	.short	0x000b
        /*0032*/ 	.short	0x0038
        /*0034*/ 	.byte	0x00, 0xf0, 0x11, 0x00


	//----- nvinfo : EIATTR_KPARAM_INFO
	.align		4
.L_22:
        /*0038*/ 	.byte	0x04, 0x17
        /*003a*/ 	.short	(.L_24 - .L_23)
.L_23:
        /*003c*/ 	.word	0x00000000
        /*0040*/ 	.short	0x000a
        /*0042*/ 	.short	0x0034
        /*0044*/ 	.byte	0x00, 0xf0, 0x11, 0x00


	//----- nvinfo : EIATTR_KPARAM_INFO
	.align		4
.L_24:
        /*0048*/ 	.byte	0x04, 0x17
        /*004a*/ 	.short	(.L_26 - .L_25)
.L_25:
        /*004c*/ 	.word	0x00000000
        /*0050*/ 	.short	0x0009
        /*0052*/ 	.short	0x0030
        /*0054*/ 	.byte	0x00, 0xf0, 0x11, 0x00


	//----- nvinfo : EIATTR_KPARAM_INFO
	.align		4
.L_26:
        /*0058*/ 	.byte	0x04, 0x17
        /*005a*/ 	.short	(.L_28 - .L_27)
.L_27:
        /*005c*/ 	.word	0x00000000
        /*0060*/ 	.short	0x0008
        /*0062*/ 	.short	0x002c
        /*0064*/ 	.byte	0x00, 0xf0, 0x11, 0x00


	//----- nvinfo : EIATTR_KPARAM_INFO
	.align		4
.L_28:
        /*0068*/ 	.byte	0x04, 0x17
        /*006a*/ 	.short	(.L_30 - .L_29)
.L_29:
        /*006c*/ 	.word	0x00000000
        /*0070*/ 	.short	0x0007
        /*0072*/ 	.short	0x0028
        /*0074*/ 	.byte	0x00, 0xf0, 0x11, 0x00


	//----- nvinfo : EIATTR_KPARAM_INFO
	.align		4
.L_30:
        /*0078*/ 	.byte	0x04, 0x17
        /*007a*/ 	.short	(.L_32 - .L_31)
.L_31:
        /*007c*/ 	.word	0x00000000
        /*0080*/ 	.short	0x0006
        /*0082*/ 	.short	0x0024
        /*0084*/ 	.byte	0x00, 0xf0, 0x11, 0x00


	//----- nvinfo : EIATTR_KPARAM_INFO
	.align		4
.L_32:
        /*0088*/ 	.byte	0x04, 0x17
        /*008a*/ 	.short	(.L_34 - .L_33)
.L_33:
        /*008c*/ 	.word	0x00000000
        /*0090*/ 	.short	0x0005
        /*0092*/ 	.short	0x0020
        /*0094*/ 	.byte	0x00, 0xf0, 0x11, 0x00


	//----- nvinfo : EIATTR_KPARAM_INFO
	.align		4
.L_34:
        /*0098*/ 	.byte	0x04, 0x17
        /*009a*/ 	.short	(.L_36 - .L_35)
.L_35:
        /*009c*/ 	.word	0x00000000
        /*00a0*/ 	.short	0x0004
        /*00a2*/ 	.short	0x001c
        /*00a4*/ 	.byte	0x00, 0xf0, 0x11, 0x00


	//----- nvinfo : EIATTR_KPARAM_INFO
	.align		4
.L_36:
        /*00a8*/ 	.byte	0x04, 0x17
        /*00aa*/ 	.short	(.L_38 - .L_37)
.L_37:
        /*00ac*/ 	.word	0x00000000
        /*00b0*/ 	.short	0x0003
        /*00b2*/ 	.short	0x0018
        /*00b4*/ 	.byte	0x00, 0xf0, 0x11, 0x00


	//----- nvinfo : EIATTR_KPARAM_INFO
	.align		4
.L_38:
        /*00b8*/ 	.byte	0x04, 0x17
        /*00ba*/ 	.short	(.L_40 - .L_39)
.L_39:
        /*00bc*/ 	.word	0x00000000
        /*00c0*/ 	.short	0x0002
        /*00c2*/ 	.short	0x0010
        /*00c4*/ 	.byte	0x00, 0xf4, 0x21, 0x00


	//----- nvinfo : EIATTR_KPARAM_INFO
	.align		4
.L_40:
        /*00c8*/ 	.byte	0x04, 0x17
        /*00ca*/ 	.short	(.L_42 - .L_41)
.L_41:
        /*00cc*/ 	.word	0x00000000
        /*00d0*/ 	.short	0x0001
        /*00d2*/ 	.short	0x0008
        /*00d4*/ 	.byte	0x00, 0xf4, 0x21, 0x00


	//----- nvinfo : EIATTR_KPARAM_INFO
	.align		4
.L_42:
        /*00d8*/ 	.byte	0x04, 0x17
        /*00da*/ 	.short	(.L_44 - .L_43)
.L_43:
        /*00dc*/ 	.word	0x00000000
        /*00e0*/ 	.short	0x0000
        /*00e2*/ 	.short	0x0000
        /*00e4*/ 	.byte	0x00, 0xf4, 0x21, 0x00


	//----- nvinfo : EIATTR_AT_ENTRY_FRAGMENTS
	.align		4
.L_44:
        /*00e8*/ 	.byte	0x04, 0x4f
        /*00ea*/ 	.short	(.L_46 - .L_45)


	//   ....[0]....
.L_45:
        /*00ec*/ 	.word	0x00000004


	//----- nvinfo : EIATTR_RESERVED_SMEM_USED
	.align		4
.L_46:
        /*00f0*/ 	.byte	0x01, 0x41
	.zero		2


	//----- nvinfo : EIATTR_SPARSE_MMA_MASK
	.align		4
        /*00f4*/ 	.byte	0x03, 0x50
        /*00f6*/ 	.short	0x0000


	//----- nvinfo : EIATTR_TCGEN05_1CTA_USED
	.align		4
        /*00f8*/ 	.byte	0x01, 0x51
	.zero		2


	//----- nvinfo : EIATTR_MAXREG_COUNT
	.align		4
        /*00fc*/ 	.byte	0x03, 0x1b
        /*00fe*/ 	.short	0x00ff


	//----- nvinfo : EIATTR_NUM_BARRIERS
	.align		4
        /*0100*/ 	.byte	0x02, 0x4c
        /*0102*/ 	.byte	0x01
	.zero		1


	//----- nvinfo : EIATTR_ANNOTATIONS
	.align		4
        /*0104*/ 	.byte	0x04, 0x55
        /*0106*/ 	.short	(.L_48 - .L_47)


	//   ....[0]....
.L_47:
        /*0108*/ 	.word	0x00000001
        /*010c*/ 	.byte	0xf0, 0x09, 0x00, 0x00, 0x01, 0x00, 0x00, 0x00, 0x20, 0x0a, 0x00, 0x00, 0x01, 0x00, 0x00, 0x00
        /* <DEDUP_REMOVED lines=703> */
        /*2d0c*/ 	.byte	0x10, 0x30, 0x02, 0x00, 0x01, 0x00, 0x00, 0x00, 0x10, 0x32, 0x02, 0x00


	//----- nvinfo : EIATTR_INT_WARP_WIDE_INSTR_OFFSETS
	.align		4
.L_48:
        /*2d18*/ 	.byte	0x04, 0x31
        /*2d1a*/ 	.short	(.L_50 - .L_49)


	//   ....[0]....
.L_49:
        /*2d1c*/ 	.word	0x00009ab0


	//   ....[1]....
        /*2d20*/ 	.word	0x00009af0


	//   ....[2]....
        /*2d24*/ 	.word	0x00009c30


	//   ....[3]....
        /*2d28*/ 	.word	0x00025350


	//   ....[4]....
        /*2d2c*/ 	.word	0x000253a0


	//----- nvinfo : EIATTR_COOP_GROUP_MASK_REGIDS
	.align		4
.L_50:
        /*2d30*/ 	.byte	0x04, 0x29
        /*2d32*/ 	.short	(.L_52 - .L_51)


	//   ....[0]....
.L_51:
        /*2d34*/ 	.word	0xffffffff


	//   ....[1]....
        /*2d38*/ 	.word	0xffffffff


	//   ....[2]....
        /*2d3c*/ 	.word	0xffffffff


	//   ....[3]....
        /*2d40*/ 	.word	0xffffffff


	//----- nvinfo : EIATTR_COOP_GROUP_INSTR_OFFSETS
	.align		4
.L_52:
        /*2d44*/ 	.byte	0x04, 0x28
        /*2d46*/ 	.short	(.L_54 - .L_53)


	//   ....[0]....
.L_53:
        /*2d48*/ 	.word	0x00000070


	//   ....[1]....
        /*2d4c*/ 	.word	0x00000330


	//   ....[2]....
        /*2d50*/ 	.word	0x000251e0


	//   ....[3]....
        /*2d54*/ 	.word	0x00025450


	//----- nvinfo : EIATTR_VRC_CTA_INIT_COUNT
	.align		4
.L_54:
        /*2d58*/ 	.byte	0x02, 0x4a
        /*2d5a*/ 	.byte	0x80
	.zero		1


	//----- nvinfo : EIATTR_MBARRIER_INSTR_OFFSETS
	.align		4
        /*2d5c*/ 	.byte	0x04, 0x39
        /*2d5e*/ 	.short	(.L_56 - .L_55)


	//   ....[0]....
.L_55:
        /*2d60*/ 	.word	0x00009cf0
        /*2d64*/ 	.word	0x000000ff
        /*2d68*/ 	.word	0x00000000
        /*2d6c*/ 	.short	0x0100
        /*2d6e*/ 	.byte	0x09
	.zero		1


	//   ....[1]....
        /*2d70*/ 	.word	0x00009d10
        /*2d74*/ 	.word	0x000000ff
        /*2d78*/ 	.word	0x00060008
        /*2d7c*/ 	.short	0x0100
        /*2d7e*/ 	.byte	0x07
	.zero		1


	//   ....[2]....
        /*2d80*/ 	.word	0x0001c130
        /*2d84*/ 	.word	0x000000ff
        /*2d88*/ 	.word	0x00000000
        /*2d8c*/ 	.short	0x010a
        /*2d8e*/ 	.byte	0x0f
	.zero		1


	//   ....[3]....
        /*2d90*/ 	.word	0x00023100
        /*2d94*/ 	.word	0x000000ff
        /*2d98*/ 	.word	0x00000000
        /*2d9c*/ 	.short	0x010a
        /*2d9e*/ 	.byte	0x09
	.zero		1


	//   ....[4]....
        /*2da0*/ 	.word	0x00023180
        /*2da4*/ 	.word	0x000000ff
        /*2da8*/ 	.word	0x00060000
        /*2dac*/ 	.short	0x0108
        /*2dae*/ 	.byte	0x07
	.zero		1


	//   ....[5]....
        /*2db0*/ 	.word	0x00023260
        /*2db4*/ 	.word	0x000000ff
        /*2db8*/ 	.word	0x00060008
        /*2dbc*/ 	.short	0x0108
        /*2dbe*/ 	.byte	0x07
	.zero		1


	//   ....[6]....
        /*2dc0*/ 	.word	0x00025470
        /*2dc4*/ 	.word	0x000000ff
        /*2dc8*/ 	.word	0x00000000
        /*2dcc*/ 	.short	0x010a
        /*2dce*/ 	.byte	0x0f
	.zero		1


	//   ....[7]....
        /*2dd0*/ 	.word	0x000254a0
        /*2dd4*/ 	.word	0x000000ff
        /*2dd8*/ 	.word	0x00000000
        /*2ddc*/ 	.short	0x010a
        /*2dde*/ 	.byte	0x09
	.zero		1


	//----- nvinfo : EIATTR_NUM_MBARRIERS
	.align		4
.L_56:
        /*2de0*/ 	.byte	0x03, 0x38
        /*2de2*/ 	.short	0x0002


	//----- nvinfo : EIATTR_EXIT_INSTR_OFFSETS
	.align		4
        /*2de4*/ 	.byte	0x04, 0x1c
        /*2de6*/ 	.short	(.L_58 - .L_57)


	//   ....[0]....
.L_57:
        /*2de8*/ 	.word	0x00025460


	//----- nvinfo : EIATTR_REQNTID
	.align		4
.L_58:
        /*2dec*/ 	.byte	0x04, 0x10
        /*2dee*/ 	.short	(.L_60 - .L_59)
.L_59:
        /*2df0*/ 	.word	0x00000080
        /*2df4*/ 	.word	0x00000001
        /*2df8*/ 	.word	0x00000001


	//----- nvinfo : EIATTR_CRS_STACK_SIZE
	.align		4
.L_60:
        /*2dfc*/ 	.byte	0x04, 0x1e
        /*2dfe*/ 	.short	(.L_62 - .L_61)
.L_61:
        /*2e00*/ 	.word	0x00000000


	//----- nvinfo : EIATTR_CBANK_PARAM_SIZE
	.align		4
.L_62:
        /*2e04*/ 	.byte	0x03, 0x19
        /*2e06*/ 	.short	0x0050


	//----- nvinfo : EIATTR_PARAM_CBANK
	.align		4
        /*2e08*/ 	.byte	0x04, 0x0a
        /*2e0a*/ 	.short	(.L_64 - .L_63)
	.align		4
.L_63:
        /*2e0c*/ 	.word	index@(.nv.constant0.matmul_kernel)
        /*2e10*/ 	.short	0x0380
        /*2e12*/ 	.short	0x0050


	//----- nvinfo : EIATTR_SW_WAR
	.align		4
.L_64:
        /*2e14*/ 	.byte	0x04, 0x36
        /*2e16*/ 	.short	(.L_66 - .L_65)
.L_65:
        /*2e18*/ 	.word	0x00000008
.L_66:


//--------------------- .nv.compat                --------------------------
	.section	.nv.compat,"",@"SHT_CUDA_COMPAT_INFO"
	.align	4
        /*0000*/ 	.byte	0x02, 0x02, 0x02, 0x00, 0x02, 0x05, 0x05, 0x00, 0x02, 0x03, 0x00, 0x00, 0x02, 0x06, 0x01, 0x00


//--------------------- .nv.callgraph             --------------------------
	.section	.nv.callgraph,"",@"SHT_CUDA_CALLGRAPH"
	.align	4
	.sectionentsize	8
	.align		4
        /*0000*/ 	.word	0x00000000
	.align		4
        /*0004*/ 	.word	0xffffffff
	.align		4
        /*0008*/ 	.word	0x00000000
	.align		4
        /*000c*/ 	.word	0xfffffffe
	.align		4
        /*0010*/ 	.word	0x00000000
	.align		4
        /*0014*/ 	.word	0xfffffffd
	.align		4
        /*0018*/ 	.word	0x00000000
	.align		4
        /*001c*/ 	.word	0xfffffffc


//--------------------- .text.matmul_kernel       --------------------------
	.section	.text.matmul_kernel,"ax",@progbits
	.align	128
        .global         matmul_kernel
        .type           matmul_kernel,@function
        .size           matmul_kernel,(.L_x_20 - matmul_kernel)
        .other          matmul_kernel,@"STO_CUDA_ENTRY STV_DEFAULT"
matmul_kernel:
.text.matmul_kernel:
[----:B------:R-:W1:Y:S01]  /*0000*/  LDC R1, c[0x0][0x37c] ;  /* 0x0000df00ff017b82 */ /* 0x000e620000000800 */
[----:B------:R-:W2:Y:S01]  /*0010*/  S2R R0, SR_TID.X ;  /* 0x0000000000007919 */ /* 0x000ea20000002100 */
[----:B-1----:R-:W-:Y:S01]  /*0020*/  VIADD R1, R1, 0xfffff990 ;  /* 0xfffff99001017836 */ /* 0x002fe20000000000 */
[----:B--2---:R-:W-:-:S13]  /*0030*/  ISETP.GE.U32.AND P0, PT, R0, 0x20, PT ;  /* 0x000000200000780c */ /* 0x004fda0003f06070 */
[----:B------:R-:W-:Y:S02]  /*0040*/  VOTEU.ANY UP0, P0 ;  /* 0x0000000000ff7886 */ /* 0x000fe40000000100 */
[----:B------:R-:W-:Y:S05]  /*0050*/  BRA.U UP0, `(.L_x_0) ;  /* 0x0000000100b87547 */ /* 0x000fea000b800000 */
[----:B------:R-:W1:Y:S01]  /*0060*/  S2UR UR6, SR_CgaCtaId ;  /* 0x00000000000679c3 */ /* 0x000e620000008800 */
[----:B------:R-:W-:Y:S01]  /*0070*/  NOP ;  /* 0x0000000000007918 */ /* 0x000fe20000000000 */
[----:B------:R-:W-:Y:S02]  /*0080*/  UMOV UR4, 0x40 ;  /* 0x0000004000047882 */ /* 0x000fe40000000000 */
[----:B-1----:R-:W-:-:S09]  /*0090*/  ULEA UR4, UR6, UR4, 0x18 ;  /* 0x0000000406047291 */ /* 0x002fd2000f8ec0ff */
[----:B------:R-:W1:Y:S01]  /*00a0*/  LDS.U8 R0, [UR4] ;  /* 0x00000004ff007984 */ /* 0x000e620008000000 */
[----:B------:R-:W-:Y:S02]  /*00b0*/  UMOV UR4, 0x400 ;  /* 0x0000040000047882 */ /* 0x000fe40000000000 */
[----:B------:R-:W-:Y:S01]  /*00c0*/  ULEA UR4, UR6, UR4, 0x18 ;  /* 0x0000000406047291 */ /* 0x000fe2000f8ec0ff */
[----:B-1----:R-:W-:-:S13]  /*00d0*/  ISETP.NE.AND P0, PT, R0, RZ, PT ;  /* 0x000000ff0000720c */ /* 0x002fda0003f05270 */
[----:B------:R-:W-:Y:S05]  /*00e0*/  @P0 BRA `(.L_x_1) ;  /* 0x00000000007c0947 */ /* 0x000fea0003800000 */
[----:B------:R-:W-:-:S13]  /*00f0*/  ELECT P0, URZ, PT ;  /* 0x0000000000ff782f */ /* 0x000fda0003800000 */
[----:B------:R-:W-:Y:S05]  /*0100*/  @!P0 BRA `(.L_x_2) ;  /* 0x0000000000848947 */ /* 0x000fea0003800000 */
[----:B------:R-:W-:Y:S01]  /*0110*/  UMOV UR5, 0x4 ;  /* 0x0000000400057882 */ /* 0x000fe20000000000 */
[----:B------:R-:W-:Y:S02]  /*0120*/  IMAD.MOV.U32 R4, RZ, RZ, 0x1 ;  /* 0x00000001ff047424 */ /* 0x000fe400078e00ff */
[----:B------:R-:W-:Y:S02]  /*0130*/  IMAD.MOV.U32 R5, RZ, RZ, 0xf ;  /* 0x0000000fff057424 */ /* 0x000fe400078e00ff */
[----:B------:R-:W-:Y:S04]  /*0140*/  DEPBAR.LE SB1, 0x36 ;  /* 0x00009d800000791a */ /* 0x000fe80000000000 */
[----:B------:R-:W1:Y:S02]  /*0150*/  UTCATOMSWS.FIND_AND_SET.ALIGN UP1, UR5, UR5 ;  /* 0x00000005000575e3 */ /* 0x000e640008020800 */
[----:B-1----:R-:W-:-:S04]  /*0160*/  PLOP3.LUT P0, PT, PT, PT, UP1, 0x80, 0x8 ;  /* 0x000000000008781c */ /* 0x002fc80003f0f018 */
[----:B------:R-:W-:-:S04]  /*0170*/  SEL R0, RZ, 0xffffffff, !P0 ;  /* 0xffffffffff007807 */ /* 0x000fc80004000000 */
[----:B------:R-:W-:Y:S01]  /*0180*/  ISETP.NE.AND P0, PT, R0, RZ, PT ;  /* 0x000000ff0000720c */ /* 0x000fe20003f05270 */
[----:B------:R-:W-:-:S12]  /*0190*/  IMAD.U32 R0, RZ, RZ, UR5 ;  /* 0x00000005ff007e24 */ /* 0x000fd8000f8e00ff */
[----:B------:R-:W-:Y:S05]  /*01a0*/  @P0 BRA `(.L_x_3) ;  /* 0x0000000000240947 */ /* 0x000fea0003800000 */
.L_x_4:
[----:B------:R-:W-:Y:S05]  /*01b0*/  NANOSLEEP 0x64 ;  /* 0x000000640000795d */ /* 0x000fea0003800000 */
[----:B------:R-:W-:-:S05]  /*01c0*/  UMOV UR5, 0x4 ;  /* 0x0000000400057882 */ /* 0x000fca0000000000 */
[----:B------:R-:W-:Y:S04]  /*01d0*/  DEPBAR.LE SB1, 0x36 ;  /* 0x00009d800000791a */ /* 0x000fe80000000000 */
[----:B------:R-:W1:Y:S02]  /*01e0*/  UTCATOMSWS.FIND_AND_SET.ALIGN UP1, UR5, UR5 ;  /* 0x00000005000575e3 */ /* 0x000e640008020800 */
[----:B-1----:R-:W-:-:S04]  /*01f0*/  PLOP3.LUT P0, PT, PT, PT, UP1, 0x80, 0x8 ;  /* 0x000000000008781c */ /* 0x002fc80003f0f018 */
[----:B------:R-:W-:-:S04]  /*0200*/  SEL R0, RZ, 0xffffffff, !P0 ;  /* 0xffffffffff007807 */ /* 0x000fc80004000000 */
[----:B------:R-:W-:Y:S01]  /*0210*/  ISETP.NE.AND P0, PT, R0, RZ, PT ;  /* 0x000000ff0000720c */ /* 0x000fe20003f05270 */
[----:B------:R-:W-:-:S12]  /*0220*/  IMAD.U32 R0, RZ, RZ, UR5 ;  /* 0x00000005ff007e24 */ /* 0x000fd8000f8e00ff */
[----:B------:R-:W-:Y:S05]  /*0230*/  @!P0 BRA `(.L_x_4) ;  /* 0xfffffffc00dc8947 */ /* 0x000fea000383ffff */
.L_x_3:
[C---:B------:R-:W-:Y:S01]  /*0240*/  VIADD R3, R0.reuse, 0x10 ;  /* 0x0000001000037836 */ /* 0x040fe20000000000 */
[----:B------:R-:W-:Y:S01]  /*0250*/  UMOV UR5, 0x50 ;  /* 0x0000005000057882 */ /* 0x000fe20000000000 */
[----:B------:R-:W-:Y:S01]  /*0260*/  SHF.L.U32 R2, R5, R0, RZ ;  /* 0x0000000005027219 */ /* 0x000fe200000006ff */
[----:B------:R-:W-:Y:S01]  /*0270*/  ULEA UR5, UR6, UR5, 0x18 ;  /* 0x0000000506057291 */ /* 0x000fe2000f8ec0ff */
[----:B------:R-:W-:Y:S01]  /*0280*/  IMAD.SHL.U32 R0, R0, 0x20, RZ ;  /* 0x0000002000007824 */ /* 0x000fe200078e00ff */
[----:B------:R-:W-:-:S04]  /*0290*/  SHF.L.U32 R3, R4, R3, RZ ;  /* 0x0000000304037219 */ /* 0x000fc800000006ff */
[----:B------:R-:W-:-:S05]  /*02a0*/  LOP3.LUT R2, R3, R2, RZ, 0xfc, !PT ;  /* 0x0000000203027212 */ /* 0x000fca00078efcff */
[----:B------:R1:W-:Y:S04]  /*02b0*/  ATOMS.OR RZ, [UR5], R2 ;  /* 0x00000002ffff798c */ /* 0x0003e8000b000005 */
[----:B------:R1:W-:Y:S01]  /*02c0*/  STS [UR4], R0 ;  /* 0x00000000ff007988 */ /* 0x0003e20008000804 */
[----:B------:R-:W-:Y:S05]  /*02d0*/  BRA `(.L_x_2) ;  /* 0x0000000000107947 */ /* 0x000fea0003800000 */
.L_x_1:
[----:B------:R-:W-:Y:S01]  /*02e0*/  IMAD.MOV.U32 R0, RZ, RZ, -0x1 ;  /* 0xffffffffff007424 */ /* 0x000fe200078e00ff */
[----:B------:R-:W-:-:S04]  /*02f0*/  MOV R2, 0x320 ;  /* 0x0000032000027802 */ /* 0x000fc80000000f00 */
[----:B------:R1:W-:Y:S03]  /*0300*/  STS [UR4], R0 ;  /* 0x00000000ff007988 */ /* 0x0003e60008000804 */
[----:B-1----:R-:W-:Y:S05]  /*0310*/  CALL.REL.NOINC `($__internal_1_$__cuda_sm10x_tcgen05_guardrail_trap_phase_invalid_during_alloc) ;  /* 0x0000025000787944 */ /* 0x002fea0003c00000 */
.L_x_2:
[----:B------:R-:W-:Y:S05]  /*0320*/  WARPSYNC.ALL ;  /* 0x0000000000007948 */ /* 0x000fea0003800000 */
[----:B------:R-:W-:Y:S01]  /*0330*/  NOP ;  /* 0x0000000000007918 */ /* 0x000fe20000000000 */
.L_x_0:
[----:B------:R-:W2:Y:S01]  /*0340*/  LDC.64 R10, c[0x0][0x398] ;  /* 0x0000e600ff0a7b82 */ /* 0x000ea20000000a00 */
[----:B------:R-:W3:Y:S01]  /*0350*/  S2R R5, SR_CTAID.X ;  /* 0x0000000000057919 */ /* 0x000ee20000002500 */
[----:B------:R-:W-:Y:S01]  /*0360*/  UMOV UR7, 0x400 ;  /* 0x0000040000077882 */ /* 0x000fe20000000000 */
[----:B------:R-:W4:Y:S01]  /*0370*/  LDCU.64 UR12, c[0x0][0x3a8] ;  /* 0x00007500ff0c77ac */ /* 0x000f220008000a00 */
[----:B------:R-:W1:Y:S01]  /*0380*/  S2R R41, SR_TID.X ;  /* 0x0000000000297919 */ /* 0x000e620000002100 */
[----:B------:R-:W1:Y:S03]  /*0390*/  LDCU UR4, c[0x0][0x3a4] ;  /* 0x00007480ff0477ac */ /* 0x000e660008000800 */
[----:B------:R-:W1:Y:S01]  /*03a0*/  S2UR UR5, SR_CgaCtaId ;  /* 0x00000000000579c3 */ /* 0x000e620000008800 */
[----:B------:R-:W1:Y:S01]  /*03b0*/  LDCU.128 UR20, c[0x0][0x380] ;  /* 0x00007000ff1477ac */ /* 0x000e620008000c00 */
[----:B------:R-:W1:Y:S01]  /*03c0*/  LDCU UR6, c[0x0][0x3b0] ;  /* 0x00007600ff0677ac */ /* 0x000e620008000800 */
[----:B----4-:R-:W-:-:S02]  /*03d0*/  IMAD.U32 R155, RZ, RZ, UR12 ;  /* 0x0000000cff9b7e24 */ /* 0x010fc4000f8e00ff */
[----:B-12---:R-:W-:Y:S01]  /*03e0*/  VIADD R0, R11, 0x7f ;  /* 0x0000007f0b007836 */ /* 0x006fe20000000000 */
[----:B------:R-:W-:Y:S02]  /*03f0*/  ISETP.NE.AND P5, PT, R10, RZ, PT ;  /* 0x000000ff0a00720c */ /* 0x000fe40003fa5270 */
[----:B------:R-:W-:Y:S02]  /*0400*/  LOP3.LUT R50, RZ, R11, RZ, 0x33, !PT ;  /* 0x0000000bff327212 */ /* 0x000fe400078e33ff */
[----:B------:R-:W-:Y:S01]  /*0410*/  SHF.R.S32.HI R3, RZ, 0x1f, R0 ;  /* 0x0000001fff037819 */ /* 0x000fe20000011400 */
[----:B------:R-:W-:-:S03]  /*0420*/  ULEA UR7, UR5, UR7, 0x18 ;  /* 0x0000000705077291 */ /* 0x000fc6000f8ec0ff */
[----:B------:R-:W-:Y:S02]  /*0430*/  LEA.HI R3, R3, R0, RZ, 0x7 ;  /* 0x0000000003037211 */ /* 0x000fe400078f38ff */
[----:B---3--:R-:W-:Y:S02]  /*0440*/  IABS R8, R5 ;  /* 0x0000000500087213 */ /* 0x008fe40000000000 */
[----:B------:R-:W-:Y:S02]  /*0450*/  SHF.R.S32.HI R3, RZ, 0x7, R3 ;  /* 0x00000007ff037819 */ /* 0x000fe40000011403 */
[C---:B------:R-:W-:Y:S02]  /*0460*/  LOP3.LUT R15, R41.reuse, 0x3f, RZ, 0xc0, !PT ;  /* 0x0000003f290f7812 */ /* 0x040fe400078ec0ff */
[----:B------:R-:W-:Y:S01]  /*0470*/  LOP3.LUT R164, R41, 0x7f, RZ, 0xc0, !PT ;  /* 0x0000007f29a47812 */ /* 0x000fe200078ec0ff */
[----:B------:R-:W-:-:S05]  /*0480*/  IMAD.SHL.U32 R4, R3, 0x8, RZ ;  /* 0x0000000803047824 */ /* 0x000fca00078e00ff */
[-C--:B------:R-:W-:Y:S02]  /*0490*/  IABS R7, R4.reuse ;  /* 0x0000000400077213 */ /* 0x080fe40000000000 */
[----:B------:R-:W-:Y:S02]  /*04a0*/  IABS R12, R4 ;  /* 0x00000004000c7213 */ /* 0x000fe40000000000 */
[----:B------:R-:W1:Y:S08]  /*04b0*/  I2F.RP R0, R7 ;  /* 0x0000000700007306 */ /* 0x000e700000209400 */
[----:B-1----:R-:W1:Y:S02]  /*04c0*/  MUFU.RCP R0, R0 ;  /* 0x0000000000007308 */ /* 0x002e640000001000 */
[----:B-1----:R-:W-:-:S02]  /*04d0*/  VIADD R2, R0, 0xffffffe ;  /* 0x0ffffffe00027836 */ /* 0x002fc40000000000 */
[----:B------:R-:W-:-:S04]  /*04e0*/  IMAD.MOV R0, RZ, RZ, -R12 ;  /* 0x000000ffff007224 */ /* 0x000fc800078e0a0c */
[----:B------:R1:W2:Y:S02]  /*04f0*/  F2I.FTZ.U32.TRUNC.NTZ R3, R2 ;  /* 0x0000000200037305 */ /* 0x0002a4000021f000 */
[----:B-1----:R-:W-:Y:S02]  /*0500*/  IMAD.MOV.U32 R2, RZ, RZ, RZ ;  /* 0x000000ffff027224 */ /* 0x002fe400078e00ff */
[----:B--2---:R-:W-:-:S04]  /*0510*/  IMAD.MOV R6, RZ, RZ, -R3 ;  /* 0x000000ffff067224 */ /* 0x004fc800078e0a03 */
[----:B------:R-:W-:Y:S02]  /*0520*/  IMAD R9, R6, R7, RZ ;  /* 0x0000000706097224 */ /* 0x000fe400078e02ff */
[----:B------:R-:W-:Y:S02]  /*0530*/  IMAD.MOV.U32 R6, RZ, RZ, R8 ;  /* 0x000000ffff067224 */ /* 0x000fe400078e0008 */
[----:B------:R-:W-:Y:S01]  /*0540*/  IMAD.HI.U32 R3, R3, R9, R2 ;  /* 0x0000000903037227 */ /* 0x000fe200078e0002 */
[----:B------:R-:W-:-:S05]  /*0550*/  IABS R9, R10 ;  /* 0x0000000a00097213 */ /* 0x000fca0000000000 */
[----:B------:R-:W-:-:S04]  /*0560*/  IMAD.HI.U32 R3, R3, R6, RZ ;  /* 0x0000000603037227 */ /* 0x000fc800078e00ff */
[----:B------:R-:W-:Y:S01]  /*0570*/  IMAD R0, R3, R0, R6 ;  /* 0x0000000003007224 */ /* 0x000fe200078e0206 */
[----:B------:R-:W-:Y:S04]  /*0580*/  BAR.SYNC.DEFER_BLOCKING 0x0 ;  /* 0x0000000000007b1d */ /* 0x000fe80000010000 */
[----:B------:R-:W-:-:S13]  /*0590*/  ISETP.GT.U32.AND P1, PT, R7, R0, PT ;  /* 0x000000000700720c */ /* 0x000fda0003f24070 */
[----:B------:R-:W-:Y:S02]  /*05a0*/  @!P1 IMAD.IADD R0, R0, 0x1, -R7 ;  /* 0x0000000100009824 */ /* 0x000fe400078e0a07 */
[----:B------:R-:W-:Y:S01]  /*05b0*/  @!P1 VIADD R3, R3, 0x1 ;  /* 0x0000000103039836 */ /* 0x000fe20000000000 */
[----:B------:R-:W-:Y:S02]  /*05c0*/  ISETP.NE.AND P1, PT, R4, RZ, PT ;  /* 0x000000ff0400720c */ /* 0x000fe40003f25270 */
[----:B------:R-:W-:Y:S02]  /*05d0*/  ISETP.GE.U32.AND P0, PT, R0, R7, PT ;  /* 0x000000070000720c */ /* 0x000fe40003f06070 */
[----:B------:R-:W-:-:S04]  /*05e0*/  LOP3.LUT R0, R5, R4, RZ, 0x3c, !PT ;  /* 0x0000000405007212 */ /* 0x000fc800078e3cff */
[----:B------:R-:W-:Y:S01]  /*05f0*/  ISETP.GE.AND P2, PT, R0, RZ, PT ;  /* 0x000000ff0000720c */ /* 0x000fe20003f46270 */
[----:B------:R-:W-:-:S06]  /*0600*/  VIADD R0, R10, 0x3f ;  /* 0x0000003f0a007836 */ /* 0x000fcc0000000000 */
[----:B------:R-:W-:-:S04]  /*0610*/  @P0 VIADD R3, R3, 0x1 ;  /* 0x0000000103030836 */ /* 0x000fc80000000000 */
[----:B------:R-:W-:Y:S01]  /*0620*/  IMAD.MOV.U32 R2, RZ, RZ, R3 ;  /* 0x000000ffff027224 */ /* 0x000fe200078e0003 */
[----:B------:R-:W-:-:S03]  /*0630*/  SHF.R.S32.HI R3, RZ, 0x1f, R0 ;  /* 0x0000001fff037819 */ /* 0x000fc60000011400 */
[----:B------:R-:W-:Y:S01]  /*0640*/  @!P2 IMAD.MOV R2, RZ, RZ, -R2 ;  /* 0x000000ffff02a224 */ /* 0x000fe200078e0a02 */
[----:B------:R-:W-:Y:S02]  /*0650*/  @!P1 LOP3.LUT R2, RZ, R4, RZ, 0x33, !PT ;  /* 0x00000004ff029212 */ /* 0x000fe400078e33ff */
[----:B------:R-:W-:-:S03]  /*0660*/  LEA.HI R3, R3, R0, RZ, 0x6 ;  /* 0x0000000003037211 */ /* 0x000fc600078f30ff */
[----:B------:R-:W-:Y:S02]  /*0670*/  IMAD.SHL.U32 R12, R2, 0x8, RZ ;  /* 0x00000008020c7824 */ /* 0x000fe400078e00ff */
[----:B------:R-:W-:-:S03]  /*0680*/  IMAD.MOV R2, RZ, RZ, -R2 ;  /* 0x000000ffff027224 */ /* 0x000fc600078e0a02 */
[----:B------:R-:W-:Y:S01]  /*0690*/  LEA.HI.SX32 R3, R3, -R12, 0x1a ;  /* 0x8000000c03037211 */ /* 0x000fe200078fd2ff */
[----:B------:R-:W-:Y:S02]  /*06a0*/  IMAD R14, R4, R2, R5 ;  /* 0x00000002040e7224 */ /* 0x000fe400078e0205 */
[----:B------:R-:W-:Y:S01]  /*06b0*/  IMAD.MOV.U32 R2, RZ, RZ, RZ ;  /* 0x000000ffff027224 */ /* 0x000fe200078e00ff */
[----:B------:R-:W-:Y:S02]  /*06c0*/  VIMNMX R13, PT, PT, R3, 0x8, PT ;  /* 0x00000008030d7848 */ /* 0x000fe40003fe0100 */
[----:B------:R-:W-:Y:S02]  /*06d0*/  IABS R7, R14 ;  /* 0x0000000e00077213 */ /* 0x000fe40000000000 */
[-C--:B------:R-:W-:Y:S02]  /*06e0*/  IABS R8, R13.reuse ;  /* 0x0000000d00087213 */ /* 0x080fe40000000000 */
[----:B------:R-:W-:-:S02]  /*06f0*/  IABS R4, R13 ;  /* 0x0000000d00047213 */ /* 0x000fc40000000000 */
[----:B------:R-:W1:Y:S08]  /*0700*/  I2F.RP R0, R8 ;  /* 0x0000000800007306 */ /* 0x000e700000209400 */
[----:B-1----:R-:W1:Y:S02]  /*0710*/  MUFU.RCP R0, R0 ;  /* 0x0000000000007308 */ /* 0x002e640000001000 */
[----:B-1----:R-:W-:-:S06]  /*0720*/  VIADD R3, R0, 0xffffffe ;  /* 0x0ffffffe00037836 */ /* 0x002fcc0000000000 */
[----:B------:R-:W1:Y:S02]  /*0730*/  F2I.FTZ.U32.TRUNC.NTZ R3, R3 ;  /* 0x0000000300037305 */ /* 0x000e64000021f000 */
[----:B-1----:R-:W-:-:S04]  /*0740*/  IMAD.MOV R6, RZ, RZ, -R3 ;  /* 0x000000ffff067224 */ /* 0x002fc800078e0a03 */
[----:B------:R-:W-:-:S04]  /*0750*/  IMAD.MOV.U32 R5, RZ, RZ, R6 ;  /* 0x000000ffff057224 */ /* 0x000fc800078e0006 */
[----:B------:R-:W-:-:S04]  /*0760*/  IMAD R5, R5, R8, RZ ;  /* 0x0000000805057224 */ /* 0x000fc800078e02ff */
[----:B------:R-:W-:-:S04]  /*0770*/  IMAD.HI.U32 R2, R3, R5, R2 ;  /* 0x0000000503027227 */ /* 0x000fc800078e0002 */
[----:B------:R-:W-:Y:S02]  /*0780*/  IMAD.MOV R3, RZ, RZ, -R4 ;  /* 0x000000ffff037224 */ /* 0x000fe400078e0a04 */
[----:B------:R-:W-:Y:S01]  /*0790*/  IMAD.HI.U32 R0, R2, R7, RZ ;  /* 0x0000000702007227 */ /* 0x000fe200078e00ff */
[----:B------:R-:W1:Y:S01]  /*07a0*/  I2F.RP R4, R9 ;  /* 0x0000000900047306 */ /* 0x000e620000209400 */
[----:B------:R-:W-:Y:S02]  /*07b0*/  IABS R2, R11 ;  /* 0x0000000b00027213 */ /* 0x000fe40000000000 */
[----:B------:R-:W-:-:S05]  /*07c0*/  IMAD R3, R0, R3, R7 ;  /* 0x0000000300037224 */ /* 0x000fca00078e0207 */
[----:B------:R-:W-:Y:S01]  /*07d0*/  ISETP.GT.U32.AND P1, PT, R8, R3, PT ;  /* 0x000000030800720c */ /* 0x000fe20003f24070 */
[----:B------:R-:W2:Y:S08]  /*07e0*/  I2F.RP R6, R2 ;  /* 0x0000000200067306 */ /* 0x000eb00000209400 */
[----:B-1----:R-:W1:Y:S04]  /*07f0*/  MUFU.RCP R4, R4 ;  /* 0x0000000400047308 */ /* 0x002e680000001000 */
[----:B------:R-:W-:-:S02]  /*0800*/  @!P1 IMAD.IADD R3, R3, 0x1, -R8 ;  /* 0x0000000103039824 */ /* 0x000fc400078e0a08 */
[----:B------:R-:W-:Y:S01]  /*0810*/  @!P1 VIADD R0, R0, 0x1 ;  /* 0x0000000100009836 */ /* 0x000fe20000000000 */
[----:B------:R-:W-:Y:S01]  /*0820*/  ISETP.NE.AND P1, PT, R13, RZ, PT ;  /* 0x000000ff0d00720c */ /* 0x000fe20003f25270 */
[----:B--2---:R-:W2:Y:S01]  /*0830*/  MUFU.RCP R6, R6 ;  /* 0x0000000600067308 */ /* 0x004ea20000001000 */
[----:B------:R-:W-:Y:S02]  /*0840*/  ISETP.GE.U32.AND P0, PT, R3, R8, PT ;  /* 0x000000080300720c */ /* 0x000fe40003f06070 */
[----:B------:R-:W-:-:S04]  /*0850*/  LOP3.LUT R3, R14, R13, RZ, 0x3c, !PT ;  /* 0x0000000d0e037212 */ /* 0x000fc800078e3cff */
[----:B------:R-:W-:Y:S01]  /*0860*/  ISETP.GE.AND P2, PT, R3, RZ, PT ;  /* 0x000000ff0300720c */ /* 0x000fe20003f46270 */
[----:B-1----:R-:W-:-:S06]  /*0870*/  VIADD R5, R4, 0xffffffe ;  /* 0x0ffffffe04057836 */ /* 0x002fcc0000000000 */
[----:B------:R-:W-:Y:S01]  /*0880*/  @P0 VIADD R0, R0, 0x1 ;  /* 0x0000000100000836 */ /* 0x000fe20000000000 */
[----:B------:R-:W1:Y:S01]  /*0890*/  F2I.FTZ.U32.TRUNC.NTZ R5, R5 ;  /* 0x0000000500057305 */ /* 0x000e62000021f000 */
[----:B--2---:R-:W-:Y:S02]  /*08a0*/  VIADD R6, R6, 0xffffffe ;  /* 0x0ffffffe06067836 */ /* 0x004fe40000000000 */
[----:B------:R-:W-:-:S04]  /*08b0*/  IMAD.MOV.U32 R8, RZ, RZ, R0 ;  /* 0x000000ffff087224 */ /* 0x000fc800078e0000 */
[----:B------:R-:W-:Y:S01]  /*08c0*/  @!P2 IMAD.MOV R8, RZ, RZ, -R8 ;  /* 0x000000ffff08a224 */ /* 0x000fe200078e0a08 */
[----:B------:R-:W-:Y:S01]  /*08d0*/  @!P1 LOP3.LUT R8, RZ, R13, RZ, 0x33, !PT ;  /* 0x0000000dff089212 */ /* 0x000fe200078e33ff */
[----:B------:R-:W2:Y:S04]  /*08e0*/  F2I.FTZ.U32.TRUNC.NTZ R7, R6 ;  /* 0x0000000600077305 */ /* 0x000ea8000021f000 */
[----:B------:R-:W-:Y:S02]  /*08f0*/  IMAD.MOV R0, RZ, RZ, -R8 ;  /* 0x000000ffff007224 */ /* 0x000fe400078e0a08 */
[----:B-1----:R-:W-:Y:S02]  /*0900*/  IMAD.MOV R4, RZ, RZ, -R5 ;  /* 0x000000ffff047224 */ /* 0x002fe400078e0a05 */
[----:B------:R-:W-:-:S02]  /*0910*/  IMAD R0, R13, R0, R14 ;  /* 0x000000000d007224 */ /* 0x000fc400078e020e */
[----:B------:R-:W-:Y:S02]  /*0920*/  IMAD R3, R4, R9, RZ ;  /* 0x0000000904037224 */ /* 0x000fe400078e02ff */
[----:B------:R-:W-:Y:S02]  /*0930*/  IMAD.IADD R0, R12, 0x1, R0 ;  /* 0x000000010c007824 */ /* 0x000fe400078e0200 */
[----:B------:R-:W-:Y:S01]  /*0940*/  IMAD.MOV.U32 R4, RZ, RZ, RZ ;  /* 0x000000ffff047224 */ /* 0x000fe200078e00ff */
[----:B------:R-:W1:Y:S01]  /*0950*/  LDS R12, [UR7] ;  /* 0x00000007ff0c7984 */ /* 0x000e620008000800 */
[----:B------:R-:W-:Y:S01]  /*0960*/  IMAD R16, R0, 0x40, R15 ;  /* 0x0000004000107824 */ /* 0x000fe200078e020f */
[----:B------:R-:W-:Y:S01]  /*0970*/  SHF.R.U32.HI R15, RZ, 0x5, R41 ;  /* 0x00000005ff0f7819 */ /* 0x000fe20000011629 */
[----:B------:R-:W-:-:S03]  /*0980*/  IMAD.HI.U32 R4, R5, R3, R4 ;  /* 0x0000000305047227 */ /* 0x000fc600078e0004 */
[----:B------:R-:W-:Y:S01]  /*0990*/  IABS R54, R16 ;  /* 0x0000001000367213 */ /* 0x000fe20000000000 */
[----:B--2---:R-:W-:Y:S01]  /*09a0*/  IMAD.MOV R3, RZ, RZ, -R7 ;  /* 0x000000ffff037224 */ /* 0x004fe200078e0a07 */
[----:B------:R-:W-:Y:S01]  /*09b0*/  ISETP.GE.AND P1, PT, R16, RZ, PT ;  /* 0x000000ff1000720c */ /* 0x000fe20003f26270 */
[----:B------:R-:W-:Y:S01]  /*09c0*/  IMAD.SHL.U32 R0, R8, 0x80, RZ ;  /* 0x0000008008007824 */ /* 0x000fe200078e00ff */
[----:B------:R-:W-:Y:S01]  /*09d0*/  R2UR UR16, R15 ;  /* 0x000000000f1072ca */ /* 0x000fe200000e0000 */
[----:B------:R-:W-:Y:S01]  /*09e0*/  IMAD.HI.U32 R4, R4, R54, RZ ;  /* 0x0000003604047227 */ /* 0x000fe200078e00ff */
[----:B------:R2:W-:Y:S02]  /*09f0*/  STL [R1+0x4b4], R16 ;  /* 0x0004b41001007387 */ /* 0x0005e40000100800 */
[----:B------:R-:W-:Y:S01]  /*0a00*/  IABS R39, R0 ;  /* 0x0000000000277213 */ /* 0x000fe20000000000 */
[----:B------:R-:W-:Y:S01]  /*0a10*/  IMAD.MOV R4, RZ, RZ, -R4 ;  /* 0x000000ffff047224 */ /* 0x000fe200078e0a04 */
[----:B------:R3:W-:Y:S01]  /*0a20*/  STL [R1+0x5c0], R0 ;  /* 0x0005c00001007387 */ /* 0x0007e20000100800 */
[----:B------:R-:W-:-:S02]  /*0a30*/  VIADD R14, R0, 0x7f ;  /* 0x0000007f000e7836 */ /* 0x000fc40000000000 */
[----:B------:R-:W-:Y:S02]  /*0a40*/  IMAD R3, R3, R2, RZ ;  /* 0x0000000203037224 */ /* 0x000fe400078e02ff */
[----:B------:R-:W-:Y:S01]  /*0a50*/  IMAD.MOV.U32 R6, RZ, RZ, RZ ;  /* 0x000000ffff067224 */ /* 0x000fe200078e00ff */
[----:B------:R-:W-:Y:S01]  /*0a60*/  IABS R53, R14 ;  /* 0x0000000e00357213 */ /* 0x000fe20000000000 */
[----:B------:R-:W-:Y:S01]  /*0a70*/  IMAD R54, R9, R4, R54 ;  /* 0x0000000409367224 */ /* 0x000fe200078e0236 */
[----:B------:R-:W-:Y:S01]  /*0a80*/  ISETP.GE.AND P4, PT, R14, RZ, PT ;  /* 0x000000ff0e00720c */ /* 0x000fe20003f86270 */
[----:B------:R-:W-:Y:S01]  /*0a90*/  IMAD.HI.U32 R4, R7, R3, R6 ;  /* 0x0000000307047227 */ /* 0x000fe200078e0006 */
[----:B------:R-:W-:Y:S02]  /*0aa0*/  LOP3.LUT R3, R41, 0x40, RZ, 0xc0, !PT ;  /* 0x0000004029037812 */ /* 0x000fe400078ec0ff */
[----:B------:R-:W-:Y:S01]  /*0ab0*/  ISETP.GT.U32.AND P0, PT, R9, R54, PT ;  /* 0x000000360900720c */ /* 0x000fe20003f04070 */
[----:B------:R-:W-:-:S02]  /*0ac0*/  VIADD R13, R0, 0x1 ;  /* 0x00000001000d7836 */ /* 0x000fc40000000000 */
[----:B------:R-:W-:-:S03]  /*0ad0*/  IMAD.HI.U32 R6, R4, R53, RZ ;  /* 0x0000003504067227 */ /* 0x000fc600078e00ff */
[----:B------:R-:W-:Y:S01]  /*0ae0*/  IABS R55, R13 ;  /* 0x0000000d00377213 */ /* 0x000fe20000000000 */
[----:B------:R-:W-:Y:S02]  /*0af0*/  IMAD.MOV R6, RZ, RZ, -R6 ;  /* 0x000000ffff067224 */ /* 0x000fe400078e0a06 */
[----:B------:R-:W-:Y:S02]  /*0b00*/  IMAD.SHL.U32 R7, R41, 0x10, RZ ;  /* 0x0000001029077824 */ /* 0x000fe400078e00ff */
[----:B------:R-:W-:Y:S01]  /*0b10*/  IMAD.HI.U32 R5, R4, R55, RZ ;  /* 0x0000003704057227 */ /* 0x000fe200078e00ff */
[----:B-1----:R-:W-:Y:S02]  /*0b20*/  R2UR UR8, R12 ;  /* 0x000000000c0872ca */ /* 0x002fe400000e0000 */
[----:B------:R-:W-:Y:S01]  /*0b30*/  LOP3.LUT R8, R7, 0x70, RZ, 0xc0, !PT ;  /* 0x0000007007087812 */ /* 0x000fe200078ec0ff */
[----:B------:R-:W-:Y:S02]  /*0b40*/  IMAD R53, R2, R6, R53 ;  /* 0x0000000602357224 */ /* 0x000fe400078e0235 */
[----:B------:R-:W-:Y:S01]  /*0b50*/  IMAD.MOV R5, RZ, RZ, -R5 ;  /* 0x000000ffff057224 */ /* 0x000fe200078e0a05 */
[----:B------:R-:W-:Y:S01]  /*0b60*/  LEA.HI R162, R3, R8, RZ, 0x1c ;  /* 0x0000000803a27211 */ /* 0x000fe200078fe0ff */
[----:B------:R-:W-:Y:S01]  /*0b70*/  @!P0 IMAD.IADD R54, R54, 0x1, -R9 ;  /* 0x0000000136368824 */ /* 0x000fe200078e0a09 */
[----:B------:R-:W-:Y:S01]  /*0b80*/  ISETP.GT.U32.AND P6, PT, R2, R53, PT ;  /* 0x000000350200720c */ /* 0x000fe20003fc4070 */
[----:B------:R-:W-:Y:S01]  /*0b90*/  VIADD R6, R0, 0x2 ;  /* 0x0000000200067836 */ /* 0x000fe20000000000 */
[----:B------:R-:W-:Y:S01]  /*0ba0*/  ISETP.GE.AND P0, PT, R13, RZ, PT ;  /* 0x000000ff0d00720c */ /* 0x000fe20003f06270 */
[----:B------:R-:W-:Y:S01]  /*0bb0*/  IMAD R55, R2, R5, R55 ;  /* 0x0000000502377224 */ /* 0x000fe200078e0237 */
[----:B------:R-:W-:Y:S01]  /*0bc0*/  ISETP.GT.U32.AND P2, PT, R9, R54, PT ;  /* 0x000000360900720c */ /* 0x000fe20003f44070 */
[C---:B------:R-:W-:Y:S01]  /*0bd0*/  VIADD R7, R0.reuse, 0x3 ;  /* 0x0000000300077836 */ /* 0x040fe20000000000 */
[----:B------:R-:W-:Y:S01]  /*0be0*/  IABS R57, R6 ;  /* 0x0000000600397213 */ /* 0x000fe20000000000 */
[----:B------:R-:W-:Y:S01]  /*0bf0*/  VIADD R8, R0, 0xb ;  /* 0x0000000b00087836 */ /* 0x000fe20000000000 */
[----:B------:R-:W-:Y:S01]  /*0c00*/  ISETP.GT.U32.AND P3, PT, R2, R55, PT ;  /* 0x000000370200720c */ /* 0x000fe20003f64070 */
[----:B------:R-:W-:Y:S01]  /*0c10*/  VIADD R12, R0, 0x1f ;  /* 0x0000001f000c7836 */ /* 0x000fe20000000000 */
[----:B------:R-:W-:Y:S01]  /*0c20*/  IABS R59, R7 ;  /* 0x00000007003b7213 */ /* 0x000fe20000000000 */
[----:B------:R-:W-:Y:S01]  /*0c30*/  IMAD.HI.U32 R3, R4, R57, RZ ;  /* 0x0000003904037227 */ /* 0x000fe200078e00ff */
[----:B------:R-:W-:-:S02]  /*0c40*/  IABS R85, R8 ;  /* 0x0000000800557213 */ /* 0x000fc40000000000 */
[----:B------:R-:W-:Y:S01]  /*0c50*/  IABS R15, R12 ;  /* 0x0000000c000f7213 */ /* 0x000fe20000000000 */
[----:B------:R-:W-:-:S04]  /*0c60*/  IMAD.HI.U32 R5, R4, R59, RZ ;  /* 0x0000003b04057227 */ /* 0x000fc800078e00ff */
[----:B------:R-:W-:Y:S02]  /*0c70*/  IMAD.MOV R3, RZ, RZ, -R3 ;  /* 0x000000ffff037224 */ /* 0x000fe400078e0a03 */
[----:B------:R-:W-:Y:S02]  /*0c80*/  @!P2 IMAD.IADD R54, R54, 0x1, -R9 ;  /* 0x000000013636a824 */ /* 0x000fe400078e0a09 */
[----:B------:R-:W-:Y:S02]  /*0c90*/  IMAD.MOV R5, RZ, RZ, -R5 ;  /* 0x000000ffff057224 */ /* 0x000fe400078e0a05 */
[C---:B------:R-:W-:Y:S02]  /*0ca0*/  IMAD R57, R2.reuse, R3, R57 ;  /* 0x0000000302397224 */ /* 0x040fe400078e0239 */
[----:B------:R-:W-:Y:S02]  /*0cb0*/  @!P3 IMAD.IADD R55, R55, 0x1, -R2 ;  /* 0x000000013737b824 */ /* 0x000fe400078e0a02 */
[----:B------:R-:W-:Y:S01]  /*0cc0*/  @!P1 IMAD.MOV R54, RZ, RZ, -R54 ;  /* 0x000000ffff369224 */ /* 0x000fe200078e0a36 */
[C---:B------:R-:W-:Y:S01]  /*0cd0*/  ISETP.GT.U32.AND P1, PT, R2.reuse, R57, PT ;  /* 0x000000390200720c */ /* 0x040fe20003f24070 */
[C---:B------:R-:W-:Y:S01]  /*0ce0*/  IMAD R59, R2.reuse, R5, R59 ;  /* 0x00000005023b7224 */ /* 0x040fe200078e023b */
[----:B------:R-:W-:Y:S01]  /*0cf0*/  @!P5 LOP3.LUT R54, RZ, R10, RZ, 0x33, !PT ;  /* 0x0000000aff36d212 */ /* 0x000fe200078e33ff */
[--C-:B------:R-:W-:Y:S01]  /*0d00*/  @!P6 IMAD.IADD R53, R53, 0x1, -R2.reuse ;  /* 0x000000013535e824 */ /* 0x100fe200078e0a02 */
[----:B------:R-:W-:Y:S01]  /*0d10*/  ISETP.GT.U32.AND P3, PT, R2, R55, PT ;  /* 0x000000370200720c */ /* 0x000fe20003f64070 */
[----:B------:R-:W-:Y:S01]  /*0d20*/  VIADD R3, R0, 0x4 ;  /* 0x0000000400037836 */ /* 0x000fe20000000000 */
[----:B------:R-:W-:Y:S01]  /*0d30*/  ISETP.GT.U32.AND P5, PT, R2, R59, PT ;  /* 0x0000003b0200720c */ /* 0x000fe20003fa4070 */
[----:B------:R-:W-:Y:S01]  /*0d40*/  VIADD R5, R0, 0x5 ;  /* 0x0000000500057836 */ /* 0x000fe20000000000 */
[----:B------:R-:W-:Y:S01]  /*0d50*/  ISETP.GT.U32.AND P2, PT, R2, R53, PT ;  /* 0x000000350200720c */ /* 0x000fe20003f44070 */
[C---:B------:R-:W-:Y:S01]  /*0d60*/  VIADD R9, R0.reuse, 0xc ;  /* 0x0000000c00097836 */ /* 0x040fe20000000000 */
[----:B------:R-:W-:Y:S01]  /*0d70*/  IABS R61, R3 ;  /* 0x00000003003d7213 */ /* 0x000fe20000000000 */
[----:B------:R-:W-:Y:S01]  /*0d80*/  VIADD R10, R0, 0xd ;  /* 0x0000000d000a7836 */ /* 0x000fe20000000000 */
[----:B------:R-:W-:Y:S01]  /*0d90*/  IABS R63, R5 ;  /* 0x00000005003f7213 */ /* 0x000fe20000000000 */
[--C-:B------:R-:W-:Y:S01]  /*0da0*/  @!P1 IMAD.IADD R57, R57, 0x1, -R2.reuse ;  /* 0x0000000139399824 */ /* 0x100fe200078e0a02 */
[----:B------:R-:W-:Y:S01]  /*0db0*/  ISETP.GE.AND P6, PT, R6, RZ, PT ;  /* 0x000000ff0600720c */ /* 0x000fe20003fc6270 */
[----:B------:R-:W-:Y:S01]  /*0dc0*/  VIADD R6, R0, 0x6 ;  /* 0x0000000600067836 */ /* 0x000fe20000000000 */
[----:B------:R-:W-:Y:S01]  /*0dd0*/  ISETP.GE.AND P1, PT, R5, RZ, PT ;  /* 0x000000ff0500720c */ /* 0x000fe20003f26270 */
[--C-:B------:R-:W-:Y:S01]  /*0de0*/  @!P3 IMAD.IADD R55, R55, 0x1, -R2.reuse ;  /* 0x000000013737b824 */ /* 0x100fe200078e0a02 */
[----:B------:R-:W-:Y:S01]  /*0df0*/  ISETP.GE.AND P3, PT, R3, RZ, PT ;  /* 0x000000ff0300720c */ /* 0x000fe20003f66270 */
[----:B------:R-:W-:Y:S01]  /*0e00*/  @!P5 IMAD.IADD R59, R59, 0x1, -R2 ;  /* 0x000000013b3bd824 */ /* 0x000fe200078e0a02 */
[----:B------:R-:W-:Y:S01]  /*0e10*/  ISETP.GT.U32.AND P5, PT, R2, R57, PT ;  /* 0x000000390200720c */ /* 0x000fe20003fa4070 */
[----:B------:R-:W-:Y:S01]  /*0e20*/  IMAD.HI.U32 R3, R4, R61, RZ ;  /* 0x0000003d04037227 */ /* 0x000fe200078e00ff */
[----:B------:R-:W-:-:S02]  /*0e30*/  IABS R65, R6 ;  /* 0x0000000600417213 */ /* 0x000fc40000000000 */
[----:B------:R-:W-:Y:S01]  /*0e40*/  IABS R81, R9 ;  /* 0x0000000900517213 */ /* 0x000fe20000000000 */
[----:B------:R-:W-:Y:S01]  /*0e50*/  IMAD.MOV R3, RZ, RZ, -R3 ;  /* 0x000000ffff037224 */ /* 0x000fe200078e0a03 */
[----:B------:R-:W-:Y:S01]  /*0e60*/  IABS R89, R10 ;  /* 0x0000000a00597213 */ /* 0x000fe20000000000 */
[----:B------:R-:W-:Y:S01]  /*0e70*/  @!P2 IMAD.IADD R53, R53, 0x1, -R2 ;  /* 0x000000013535a824 */ /* 0x000fe200078e0a02 */
[----:B------:R-:W-:Y:S01]  /*0e80*/  ISETP.GE.AND P2, PT, R7, RZ, PT ;  /* 0x000000ff0700720c */ /* 0x000fe20003f46270 */
[----:B------:R-:W-:Y:S02]  /*0e90*/  IMAD R61, R2, R3, R61 ;  /* 0x00000003023d7224 */ /* 0x000fe400078e023d */
[----:B------:R-:W-:-:S04]  /*0ea0*/  IMAD.HI.U32 R5, R4, R63, RZ ;  /* 0x0000003f04057227 */ /* 0x000fc800078e00ff */
[----:B------:R-:W-:Y:S01]  /*0eb0*/  @!P4 IMAD.MOV R53, RZ, RZ, -R53 ;  /* 0x000000ffff35c224 */ /* 0x000fe200078e0a35 */
[C---:B------:R-:W-:Y:S01]  /*0ec0*/  ISETP.GT.U32.AND P4, PT, R2.reuse, R59, PT ;  /* 0x0000003b0200720c */ /* 0x040fe20003f84070 */
[--C-:B------:R-:W-:Y:S01]  /*0ed0*/  @!P5 IMAD.IADD R57, R57, 0x1, -R2.reuse ;  /* 0x000000013939d824 */ /* 0x100fe200078e0a02 */
[----:B------:R-:W-:Y:S01]  /*0ee0*/  ISETP.GT.U32.AND P5, PT, R2, R61, PT ;  /* 0x0000003d0200720c */ /* 0x000fe20003fa4070 */
[----:B------:R-:W-:Y:S02]  /*0ef0*/  IMAD.MOV R5, RZ, RZ, -R5 ;  /* 0x000000ffff057224 */ /* 0x000fe400078e0a05 */
[----:B------:R-:W-:Y:S02]  /*0f00*/  VIADD R3, R0, 0x7 ;  /* 0x0000000700037836 */ /* 0x000fe40000000000 */
[C---:B------:R-:W-:Y:S02]  /*0f10*/  IMAD R63, R2.reuse, R5, R63 ;  /* 0x00000005023f7224 */ /* 0x040fe400078e023f */
[----:B------:R-:W-:Y:S01]  /*0f20*/  @!P6 IMAD.MOV R57, RZ, RZ, -R57 ;  /* 0x000000ffff39e224 */ /* 0x000fe200078e0a39 */
[----:B------:R-:W-:Y:S01]  /*0f30*/  IABS R67, R3 ;  /* 0x0000000300437213 */ /* 0x000fe20000000000 */
[----:B------:R-:W-:Y:S01]  /*0f40*/  @!P0 IMAD.MOV R55, RZ, RZ, -R55 ;  /* 0x000000ffff378224 */ /* 0x000fe200078e0a37 */
[----:B------:R-:W-:Y:S01]  /*0f50*/  ISETP.GT.U32.AND P6, PT, R2, R63, PT ;  /* 0x0000003f0200720c */ /* 0x000fe20003fc4070 */
[--C-:B------:R-:W-:Y:S01]  /*0f60*/  @!P4 IMAD.IADD R59, R59, 0x1, -R2.reuse ;  /* 0x000000013b3bc824 */ /* 0x100fe200078e0a02 */
[----:B------:R-:W-:Y:S01]  /*0f70*/  ISETP.GE.AND P4, PT, R3, RZ, PT ;  /* 0x000000ff0300720c */ /* 0x000fe20003f86270 */
[----:B------:R-:W-:Y:S01]  /*0f80*/  @!P5 IMAD.IADD R61, R61, 0x1, -R2 ;  /* 0x000000013d3dd824 */ /* 0x000fe200078e0a02 */
[----:B------:R-:W-:Y:S01]  /*0f90*/  ISETP.GE.AND P0, PT, R6, RZ, PT ;  /* 0x000000ff0600720c */ /* 0x000fe20003f06270 */
[----:B------:R-:W-:-:S03]  /*0fa0*/  IMAD.HI.U32 R3, R4, R65, RZ ;  /* 0x0000004104037227 */ /* 0x000fc600078e00ff */
[----:B------:R-:W-:Y:S01]  /*0fb0*/  ISETP.GT.U32.AND P5, PT, R2, R61, PT ;  /* 0x0000003d0200720c */ /* 0x000fe20003fa4070 */
[----:B------:R-:W-:Y:S02]  /*0fc0*/  VIADD R6, R0, 0x8 ;  /* 0x0000000800067836 */ /* 0x000fe40000000000 */
[----:B------:R-:W-:Y:S02]  /*0fd0*/  IMAD.MOV R5, RZ, RZ, -R3 ;  /* 0x000000ffff057224 */ /* 0x000fe400078e0a03 */
[----:B------:R-:W-:Y:S01]  /*0fe0*/  IMAD.HI.U32 R3, R4, R67, RZ ;  /* 0x0000004304037227 */ /* 0x000fe200078e00ff */
[----:B------:R-:W-:-:S03]  /*0ff0*/  IABS R69, R6 ;  /* 0x0000000600457213 */ /* 0x000fc60000000000 */
[----:B------:R-:W-:Y:S02]  /*1000*/  VIADD R7, R0, 0x9 ;  /* 0x0000000900077836 */ /* 0x000fe40000000000 */
[----:B------:R-:W-:Y:S02]  /*1010*/  @!P6 IMAD.IADD R63, R63, 0x1, -R2 ;  /* 0x000000013f3fe824 */ /* 0x000fe400078e0a02 */
[----:B------:R-:W-:Y:S01]  /*1020*/  IMAD.MOV R3, RZ, RZ, -R3 ;  /* 0x000000ffff037224 */ /* 0x000fe200078e0a03 */
[----:B------:R-:W-:Y:S01]  /*1030*/  IABS R73, R7 ;  /* 0x0000000700497213 */ /* 0x000fe20000000000 */
[C---:B------:R-:W-:Y:S01]  /*1040*/  IMAD R65, R2.reuse, R5, R65 ;  /* 0x0000000502417224 */ /* 0x040fe200078e0241 */
[C---:B------:R-:W-:Y:S01]  /*1050*/  ISETP.GT.U32.AND P6, PT, R2.reuse, R63, PT ;  /* 0x0000003f0200720c */ /* 0x040fe20003fc4070 */
[----:B------:R-:W-:Y:S02]  /*1060*/  IMAD R67, R2, R3, R67 ;  /* 0x0000000302437224 */ /* 0x000fe400078e0243 */
[----:B------:R-:W-:-:S04]  /*1070*/  IMAD.HI.U32 R3, R4, R69, RZ ;  /* 0x0000004504037227 */ /* 0x000fc800078e00ff */
[----:B------:R-:W-:Y:S01]  /*1080*/  @!P5 IMAD.IADD R61, R61, 0x1, -R2 ;  /* 0x000000013d3dd824 */ /* 0x000fe200078e0a02 */
[----:B------:R-:W-:Y:S01]  /*1090*/  ISETP.GT.U32.AND P5, PT, R2, R65, PT ;  /* 0x000000410200720c */ /* 0x000fe20003fa4070 */
[----:B------:R-:W-:-:S04]  /*10a0*/  IMAD.HI.U32 R5, R4, R73, RZ ;  /* 0x0000004904057227 */ /* 0x000fc800078e00ff */
[----:B------:R-:W-:Y:S02]  /*10b0*/  IMAD.MOV R3, RZ, RZ, -R3 ;  /* 0x000000ffff037224 */ /* 0x000fe400078e0a03 */
[----:B------:R-:W-:Y:S02]  /*10c0*/  IMAD.MOV R5, RZ, RZ, -R5 ;  /* 0x000000ffff057224 */ /* 0x000fe400078e0a05 */
[----:B------:R-:W-:Y:S02]  /*10d0*/  IMAD R69, R2, R3, R69 ;  /* 0x0000000302457224 */ /* 0x000fe400078e0245 */
[----:B------:R-:W-:Y:S01]  /*10e0*/  @!P2 IMAD.MOV R59, RZ, RZ, -R59 ;  /* 0x000000ffff3ba224 */ /* 0x000fe200078e0a3b */
[----:B------:R-:W-:Y:S01]  /*10f0*/  ISETP.GE.AND P2, PT, R6, RZ, PT ;  /* 0x000000ff0600720c */ /* 0x000fe20003f46270 */
[C---:B------:R-:W-:Y:S02]  /*1100*/  IMAD R73, R2.reuse, R5, R73 ;  /* 0x0000000502497224 */ /* 0x040fe400078e0249 */
[----:B------:R-:W-:Y:S01]  /*1110*/  @!P6 IMAD.IADD R63, R63, 0x1, -R2 ;  /* 0x000000013f3fe824 */ /* 0x000fe200078e0a02 */
[----:B------:R-:W-:Y:S01]  /*1120*/  ISETP.GT.U32.AND P6, PT, R2, R69, PT ;  /* 0x000000450200720c */ /* 0x000fe20003fc4070 */
[----:B------:R-:W-:-:S02]  /*1130*/  VIADD R6, R0, 0xa ;  /* 0x0000000a00067836 */ /* 0x000fc40000000000 */
[----:B------:R-:W-:Y:S01]  /*1140*/  @!P5 IMAD.IADD R65, R65, 0x1, -R2 ;  /* 0x000000014141d824 */ /* 0x000fe200078e0a02 */
[C---:B------:R-:W-:Y:S01]  /*1150*/  ISETP.GT.U32.AND P5, PT, R2.reuse, R73, PT ;  /* 0x000000490200720c */ /* 0x040fe20003fa4070 */
[----:B------:R-:W-:Y:S01]  /*1160*/  @!P3 IMAD.MOV R61, RZ, RZ, -R61 ;  /* 0x000000ffff3db224 */ /* 0x000fe200078e0a3d */
[----:B------:R-:W-:Y:S01]  /*1170*/  IABS R77, R6 ;  /* 0x00000006004d7213 */ /* 0x000fe20000000000 */
[----:B------:R-:W-:Y:S01]  /*1180*/  @!P1 IMAD.MOV R63, RZ, RZ, -R63 ;  /* 0x000000ffff3f9224 */ /* 0x000fe200078e0a3f */
[----:B------:R-:W-:Y:S01]  /*1190*/  ISETP.GT.U32.AND P3, PT, R2, R67, PT ;  /* 0x000000430200720c */ /* 0x000fe20003f64070 */
[----:B------:R-:W-:-:S04]  /*11a0*/  IMAD.HI.U32 R5, R4, R89, RZ ;  /* 0x0000005904057227 */ /* 0x000fc800078e00ff */
[----:B------:R-:W-:-:S04]  /*11b0*/  IMAD.HI.U32 R3, R4, R77, RZ ;  /* 0x0000004d04037227 */ /* 0x000fc800078e00ff */
[--C-:B------:R-:W-:Y:S02]  /*11c0*/  @!P6 IMAD.IADD R69, R69, 0x1, -R2.reuse ;  /* 0x000000014545e824 */ /* 0x100fe400078e0a02 */
[----:B------:R-:W-:Y:S02]  /*11d0*/  IMAD.MOV R3, RZ, RZ, -R3 ;  /* 0x000000ffff037224 */ /* 0x000fe400078e0a03 */
[----:B------:R-:W-:Y:S01]  /*11e0*/  @!P5 IMAD.IADD R73, R73, 0x1, -R2 ;  /* 0x000000014949d824 */ /* 0x000fe200078e0a02 */
[C---:B------:R-:W-:Y:S01]  /*11f0*/  ISETP.GT.U32.AND P5, PT, R2.reuse, R69, PT ;  /* 0x000000450200720c */ /* 0x040fe20003fa4070 */
[----:B------:R-:W-:Y:S02]  /*1200*/  IMAD R77, R2, R3, R77 ;  /* 0x00000003024d7224 */ /* 0x000fe400078e024d */
[----:B------:R-:W-:Y:S01]  /*1210*/  IMAD.HI.U32 R3, R4, R85, RZ ;  /* 0x0000005504037227 */ /* 0x000fe200078e00ff */
[----:B------:R-:W-:-:S03]  /*1220*/  ISETP.GT.U32.AND P1, PT, R2, R73, PT ;  /* 0x000000490200720c */ /* 0x000fc60003f24070 */
[--C-:B------:R-:W-:Y:S01]  /*1230*/  @!P3 IMAD.IADD R67, R67, 0x1, -R2.reuse ;  /* 0x000000014343b824 */ /* 0x100fe200078e0a02 */
[C---:B------:R-:W-:Y:S01]  /*1240*/  ISETP.GT.U32.AND P3, PT, R2.reuse, R65, PT ;  /* 0x000000410200720c */ /* 0x040fe20003f64070 */
[----:B------:R-:W-:Y:S02]  /*1250*/  IMAD.MOV R3, RZ, RZ, -R3 ;  /* 0x000000ffff037224 */ /* 0x000fe400078e0a03 */
[----:B------:R-:W-:Y:S01]  /*1260*/  IMAD.MOV R5, RZ, RZ, -R5 ;  /* 0x000000ffff057224 */ /* 0x000fe200078e0a05 */
[C---:B------:R-:W-:Y:S01]  /*1270*/  ISETP.GT.U32.AND P6, PT, R2.reuse, R67, PT ;  /* 0x000000430200720c */ /* 0x040fe20003fc4070 */
[----:B------:R-:W-:Y:S02]  /*1280*/  IMAD R85, R2, R3, R85 ;  /* 0x0000000302557224 */ /* 0x000fe400078e0255 */
[----:B------:R-:W-:Y:S02]  /*1290*/  @!P5 IMAD.IADD R69, R69, 0x1, -R2 ;  /* 0x000000014545d824 */ /* 0x000fe400078e0a02 */
[----:B------:R-:W-:Y:S01]  /*12a0*/  IMAD.HI.U32 R3, R4, R81, RZ ;  /* 0x0000005104037227 */ /* 0x000fe200078e00ff */
[----:B------:R-:W-:-:S03]  /*12b0*/  ISETP.GT.U32.AND P5, PT, R2, R85, PT ;  /* 0x000000550200720c */ /* 0x000fc60003fa4070 */
[----:B------:R-:W-:Y:S02]  /*12c0*/  IMAD.MOV R3, RZ, RZ, -R3 ;  /* 0x000000ffff037224 */ /* 0x000fe400078e0a03 */
[--C-:B------:R-:W-:Y:S01]  /*12d0*/  @!P3 IMAD.IADD R65, R65, 0x1, -R2.reuse ;  /* 0x000000014141b824 */ /* 0x100fe200078e0a02 */
[----:B------:R-:W-:Y:S01]  /*12e0*/  ISETP.GT.U32.AND P3, PT, R2, R77, PT ;  /* 0x0000004d0200720c */ /* 0x000fe20003f64070 */
[--C-:B------:R-:W-:Y:S01]  /*12f0*/  @!P6 IMAD.IADD R67, R67, 0x1, -R2.reuse ;  /* 0x000000014343e824 */ /* 0x100fe200078e0a02 */
[----:B------:R-:W-:Y:S01]  /*1300*/  ISETP.GE.AND P6, PT, R7, RZ, PT ;  /* 0x000000ff0700720c */ /* 0x000fe20003fc6270 */
[----:B------:R-:W-:Y:S02]  /*1310*/  VIADD R7, R0, 0xe ;  /* 0x0000000e00077836 */ /* 0x000fe40000000000 */
[----:B------:R-:W-:Y:S02]  /*1320*/  IMAD R81, R2, R3, R81 ;  /* 0x0000000302517224 */ /* 0x000fe400078e0251 */
[--C-:B------:R-:W-:Y:S01]  /*1330*/  @!P5 IMAD.IADD R85, R85, 0x1, -R2.reuse ;  /* 0x000000015555d824 */ /* 0x100fe200078e0a02 */
[----:B------:R-:W-:Y:S01]  /*1340*/  IABS R93, R7 ;  /* 0x00000007005d7213 */ /* 0x000fe20000000000 */
[----:B------:R-:W-:Y:S01]  /*1350*/  @!P1 IMAD.IADD R73, R73, 0x1, -R2 ;  /* 0x0000000149499824 */ /* 0x000fe200078e0a02 */
[----:B------:R-:W-:Y:S01]  /*1360*/  ISETP.GE.AND P1, PT, R6, RZ, PT ;  /* 0x000000ff0600720c */ /* 0x000fe20003f26270 */
[C---:B------:R-:W-:Y:S01]  /*1370*/  IMAD R89, R2.reuse, R5, R89 ;  /* 0x0000000502597224 */ /* 0x040fe200078e0259 */
[----:B------:R-:W-:Y:S01]  /*1380*/  ISETP.GT.U32.AND P5, PT, R2, R85, PT ;  /* 0x000000550200720c */ /* 0x000fe20003fa4070 */
[----:B------:R-:W-:-:S04]  /*1390*/  IMAD.HI.U32 R3, R4, R93, RZ ;  /* 0x0000005d04037227 */ /* 0x000fc800078e00ff */
[----:B------:R-:W-:Y:S02]  /*13a0*/  IMAD.MOV R3, RZ, RZ, -R3 ;  /* 0x000000ffff037224 */ /* 0x000fe400078e0a03 */
[--C-:B------:R-:W-:Y:S01]  /*13b0*/  @!P3 IMAD.IADD R77, R77, 0x1, -R2.reuse ;  /* 0x000000014d4db824 */ /* 0x100fe200078e0a02 */
[----:B------:R-:W-:Y:S01]  /*13c0*/  ISETP.GE.AND P3, PT, R8, RZ, PT ;  /* 0x000000ff0800720c */ /* 0x000fe20003f66270 */
[----:B------:R-:W-:Y:S02]  /*13d0*/  IMAD R93, R2, R3, R93 ;  /* 0x00000003025d7224 */ /* 0x000fe400078e025d */
[----:B------:R-:W-:Y:S02]  /*13e0*/  VIADD R6, R0, 0xf ;  /* 0x0000000f00067836 */ /* 0x000fe40000000000 */
[----:B------:R-:W-:Y:S01]  /*13f0*/  @!P5 IMAD.IADD R85, R85, 0x1, -R2 ;  /* 0x000000015555d824 */ /* 0x000fe200078e0a02 */
[C---:B------:R-:W-:Y:S01]  /*1400*/  ISETP.GT.U32.AND P5, PT, R2.reuse, R93, PT ;  /* 0x0000005d0200720c */ /* 0x040fe20003fa4070 */
[----:B------:R-:W-:Y:S01]  /*1410*/  @!P0 IMAD.MOV R65, RZ, RZ, -R65 ;  /* 0x000000ffff418224 */ /* 0x000fe200078e0a41 */
[C---:B------:R-:W-:Y:S01]  /*1420*/  ISETP.GT.U32.AND P0, PT, R2.reuse, R77, PT ;  /* 0x0000004d0200720c */ /* 0x040fe20003f04070 */
[----:B------:R-:W-:Y:S01]  /*1430*/  @!P6 IMAD.MOV R73, RZ, RZ, -R73 ;  /* 0x000000ffff49e224 */ /* 0x000fe200078e0a49 */
[----:B------:R-:W-:Y:S01]  /*1440*/  ISETP.GT.U32.AND P6, PT, R2, R89, PT ;  /* 0x000000590200720c */ /* 0x000fe20003fc4070 */
[----:B------:R-:W-:Y:S01]  /*1450*/  VIADD R8, R0, 0x10 ;  /* 0x0000001000087836 */ /* 0x000fe20000000000 */
[----:B------:R-:W-:Y:S01]  /*1460*/  IABS R97, R6 ;  /* 0x0000000600617213 */ /* 0x000fe20000000000 */
[----:B------:R-:W-:Y:S01]  /*1470*/  @!P4 IMAD.MOV R67, RZ, RZ, -R67 ;  /* 0x000000ffff43c224 */ /* 0x000fe200078e0a43 */
[----:B------:R-:W-:Y:S01]  /*1480*/  ISETP.GT.U32.AND P4, PT, R2, R81, PT ;  /* 0x000000510200720c */ /* 0x000fe20003f84070 */
[----:B------:R-:W-:Y:S01]  /*1490*/  @!P2 IMAD.MOV R69, RZ, RZ, -R69 ;  /* 0x000000ffff45a224 */ /* 0x000fe200078e0a45 */
[----:B------:R-:W-:Y:S01]  /*14a0*/  IABS R101, R8 ;  /* 0x0000000800657213 */ /* 0x000fe20000000000 */
[----:B------:R-:W-:Y:S01]  /*14b0*/  IMAD.HI.U32 R3, R4, R97, RZ ;  /* 0x0000006104037227 */ /* 0x000fe200078e00ff */
[----:B------:R-:W-:-:S03]  /*14c0*/  ISETP.GE.AND P2, PT, R9, RZ, PT ;  /* 0x000000ff0900720c */ /* 0x000fc60003f46270 */
[----:B------:R-:W-:Y:S02]  /*14d0*/  @!P5 IMAD.IADD R93, R93, 0x1, -R2 ;  /* 0x000000015d5dd824 */ /* 0x000fe400078e0a02 */
[----:B------:R-:W-:Y:S02]  /*14e0*/  IMAD.MOV R5, RZ, RZ, -R3 ;  /* 0x000000ffff057224 */ /* 0x000fe400078e0a03 */
[----:B------:R-:W-:Y:S01]  /*14f0*/  IMAD.HI.U32 R3, R4, R101, RZ ;  /* 0x0000006504037227 */ /* 0x000fe200078e00ff */
[----:B------:R-:W-:-:S03]  /*1500*/  ISETP.GT.U32.AND P5, PT, R2, R93, PT ;  /* 0x0000005d0200720c */ /* 0x000fc60003fa4070 */
[--C-:B------:R-:W-:Y:S01]  /*1510*/  @!P0 IMAD.IADD R77, R77, 0x1, -R2.reuse ;  /* 0x000000014d4d8824 */ /* 0x100fe200078e0a02 */
[----:B------:R-:W-:Y:S01]  /*1520*/  ISETP.GE.AND P0, PT, R10, RZ, PT ;  /* 0x000000ff0a00720c */ /* 0x000fe20003f06270 */
[--C-:B------:R-:W-:Y:S02]  /*1530*/  @!P6 IMAD.IADD R89, R89, 0x1, -R2.reuse ;  /* 0x000000015959e824 */ /* 0x100fe400078e0a02 */
[----:B------:R-:W-:Y:S02]  /*1540*/  IMAD.MOV R3, RZ, RZ, -R3 ;  /* 0x000000ffff037224 */ /* 0x000fe400078e0a03 */
[----:B------:R-:W-:Y:S01]  /*1550*/  @!P1 IMAD.MOV R77, RZ, RZ, -R77 ;  /* 0x000000ffff4d9224 */ /* 0x000fe200078e0a4d */
[C---:B------:R-:W-:Y:S01]  /*1560*/  ISETP.GT.U32.AND P1, PT, R2.reuse, R89, PT ;  /* 0x000000590200720c */ /* 0x040fe20003f24070 */
[C---:B------:R-:W-:Y:S02]  /*1570*/  IMAD R101, R2.reuse, R3, R101 ;  /* 0x0000000302657224 */ /* 0x040fe400078e0265 */
[--C-:B------:R-:W-:Y:S01]  /*1580*/  @!P4 IMAD.IADD R81, R81, 0x1, -R2.reuse ;  /* 0x000000015151c824 */ /* 0x100fe200078e0a02 */
[----:B------:R-:W-:Y:S01]  /*1590*/  ISETP.GE.AND P4, PT, R7, RZ, PT ;  /* 0x000000ff0700720c */ /* 0x000fe20003f86270 */
[----:B------:R-:W-:Y:S01]  /*15a0*/  @!P5 IMAD.IADD R93, R93, 0x1, -R2 ;  /* 0x000000015d5dd824 */ /* 0x000fe200078e0a02 */
[----:B------:R-:W-:Y:S01]  /*15b0*/  ISETP.GT.U32.AND P5, PT, R2, R101, PT ;  /* 0x000000650200720c */ /* 0x000fe20003fa4070 */
[----:B------:R-:W-:Y:S01]  /*15c0*/  VIADD R7, R0, 0x11 ;  /* 0x0000001100077836 */ /* 0x000fe20000000000 */
[C---:B------:R-:W-:Y:S01]  /*15d0*/  ISETP.GT.U32.AND P6, PT, R2.reuse, R81, PT ;  /* 0x000000510200720c */ /* 0x040fe20003fc4070 */
[----:B------:R-:W-:-:S02]  /*15e0*/  IMAD R97, R2, R5, R97 ;  /* 0x0000000502617224 */ /* 0x000fc400078e0261 */
[----:B------:R-:W-:Y:S01]  /*15f0*/  VIADD R9, R0, 0x12 ;  /* 0x0000001200097836 */ /* 0x000fe20000000000 */
[----:B------:R-:W-:Y:S01]  /*1600*/  IABS R105, R7 ;  /* 0x0000000700697213 */ /* 0x000fe20000000000 */
[----:B------:R-:W-:Y:S01]  /*1610*/  @!P1 IMAD.IADD R89, R89, 0x1, -R2 ;  /* 0x0000000159599824 */ /* 0x000fe200078e0a02 */
[----:B------:R-:W-:Y:S01]  /*1620*/  ISETP.GE.AND P1, PT, R6, RZ, PT ;  /* 0x000000ff0600720c */ /* 0x000fe20003f26270 */
[----:B------:R-:W-:Y:S01]  /*1630*/  VIADD R6, R0, 0x13 ;  /* 0x0000001300067836 */ /* 0x000fe20000000000 */
[----:B------:R-:W-:Y:S01]  /*1640*/  IABS R113, R9 ;  /* 0x0000000900717213 */ /* 0x000fe20000000000 */
[----:B------:R-:W-:-:S03]  /*1650*/  IMAD.HI.U32 R3, R4, R105, RZ ;  /* 0x0000006904037227 */ /* 0x000fc600078e00ff */
[----:B------:R-:W-:Y:S01]  /*1660*/  IABS R109, R6 ;  /* 0x00000006006d7213 */ /* 0x000fe20000000000 */
[--C-:B------:R-:W-:Y:S02]  /*1670*/  @!P5 IMAD.IADD R101, R101, 0x1, -R2.reuse ;  /* 0x000000016565d824 */ /* 0x100fe400078e0a02 */
[----:B------:R-:W-:Y:S02]  /*1680*/  IMAD.MOV R3, RZ, RZ, -R3 ;  /* 0x000000ffff037224 */ /* 0x000fe400078e0a03 */
[----:B------:R-:W-:Y:S01]  /*1690*/  @!P6 IMAD.IADD R81, R81, 0x1, -R2 ;  /* 0x000000015151e824 */ /* 0x000fe200078e0a02 */
[C---:B------:R-:W-:Y:S01]  /*16a0*/  ISETP.GT.U32.AND P6, PT, R2.reuse, R97, PT ;  /* 0x000000610200720c */ /* 0x040fe20003fc4070 */
[----:B------:R-:W-:Y:S01]  /*16b0*/  @!P3 IMAD.MOV R85, RZ, RZ, -R85 ;  /* 0x000000ffff55b224 */ /* 0x000fe200078e0a55 */
[C---:B------:R-:W-:Y:S01]  /*16c0*/  ISETP.GT.U32.AND P3, PT, R2.reuse, R101, PT ;  /* 0x000000650200720c */ /* 0x040fe20003f64070 */
[----:B------:R-:W-:Y:S02]  /*16d0*/  IMAD R105, R2, R3, R105 ;  /* 0x0000000302697224 */ /* 0x000fe400078e0269 */
[----:B------:R-:W-:-:S04]  /*16e0*/  IMAD.HI.U32 R3, R4, R109, RZ ;  /* 0x0000006d04037227 */ /* 0x000fc800078e00ff */
[----:B------:R-:W-:Y:S02]  /*16f0*/  IMAD.MOV R3, RZ, RZ, -R3 ;  /* 0x000000ffff037224 */ /* 0x000fe400078e0a03 */
[----:B------:R-:W-:-:S04]  /*1700*/  IMAD.HI.U32 R5, R4, R113, RZ ;  /* 0x0000007104057227 */ /* 0x000fc800078e00ff */
[----:B------:R-:W-:Y:S02]  /*1710*/  IMAD R109, R2, R3, R109 ;  /* 0x00000003026d7224 */ /* 0x000fe400078e026d */
[----:B------:R-:W-:Y:S02]  /*1720*/  IMAD.MOV R5, RZ, RZ, -R5 ;  /* 0x000000ffff057224 */ /* 0x000fe400078e0a05 */
[--C-:B------:R-:W-:Y:S01]  /*1730*/  @!P6 IMAD.IADD R97, R97, 0x1, -R2.reuse ;  /* 0x000000016161e824 */ /* 0x100fe200078e0a02 */
[----:B------:R-:W-:Y:S01]  /*1740*/  ISETP.GE.AND P6, PT, R8, RZ, PT ;  /* 0x000000ff0800720c */ /* 0x000fe20003fc6270 */
[----:B------:R-:W-:Y:S01]  /*1750*/  @!P3 IMAD.IADD R101, R101, 0x1, -R2 ;  /* 0x000000016565b824 */ /* 0x000fe200078e0a02 */
[----:B------:R-:W-:Y:S01]  /*1760*/  ISETP.GT.U32.AND P3, PT, R2, R109, PT ;  /* 0x0000006d0200720c */ /* 0x000fe20003f64070 */
[----:B------:R-:W-:Y:S01]  /*1770*/  VIADD R8, R0, 0x14 ;  /* 0x0000001400087836 */ /* 0x000fe20000000000 */
[C---:B------:R-:W-:Y:S01]  /*1780*/  ISETP.GT.U32.AND P5, PT, R2.reuse, R97, PT ;  /* 0x000000610200720c */ /* 0x040fe20003fa4070 */
[----:B------:R-:W-:-:S02]  /*1790*/  IMAD R113, R2, R5, R113 ;  /* 0x0000000502717224 */ /* 0x000fc400078e0271 */
[----:B------:R-:W-:Y:S01]  /*17a0*/  @!P2 IMAD.MOV R81, RZ, RZ, -R81 ;  /* 0x000000ffff51a224 */ /* 0x000fe200078e0a51 */
[----:B------:R-:W-:Y:S01]  /*17b0*/  ISETP.GT.U32.AND P2, PT, R2, R105, PT ;  /* 0x000000690200720c */ /* 0x000fe20003f44070 */
[----:B------:R-:W-:Y:S01]  /*17c0*/  @!P4 IMAD.MOV R93, RZ, RZ, -R93 ;  /* 0x000000ffff5dc224 */ /* 0x000fe200078e0a5d */
[----:B------:R-:W-:Y:S01]  /*17d0*/  IABS R121, R8 ;  /* 0x0000000800797213 */ /* 0x000fe20000000000 */
[----:B------:R-:W-:Y:S01]  /*17e0*/  VIADD R5, R0, 0x15 ;  /* 0x0000001500057836 */ /* 0x000fe20000000000 */
[----:B------:R-:W-:Y:S01]  /*17f0*/  ISETP.GT.U32.AND P4, PT, R2, R113, PT ;  /* 0x000000710200720c */ /* 0x000fe20003f84070 */
[----:B------:R-:W-:Y:S01]  /*1800*/  @!P0 IMAD.MOV R89, RZ, RZ, -R89 ;  /* 0x000000ffff598224 */ /* 0x000fe200078e0a59 */
[----:B------:R-:W-:Y:S01]  /*1810*/  ISETP.GE.AND P0, PT, R7, RZ, PT ;  /* 0x000000ff0700720c */ /* 0x000fe20003f06270 */
[----:B------:R-:W-:Y:S01]  /*1820*/  IMAD.HI.U32 R3, R4, R121, RZ ;  /* 0x0000007904037227 */ /* 0x000fe200078e00ff */
[----:B------:R-:W-:-:S03]  /*1830*/  IABS R117, R5 ;  /* 0x0000000500757213 */ /* 0x000fc60000000000 */
[--C-:B------:R-:W-:Y:S02]  /*1840*/  @!P3 IMAD.IADD R109, R109, 0x1, -R2.reuse ;  /* 0x000000016d6db824 */ /* 0x100fe400078e0a02 */
[----:B------:R-:W-:Y:S02]  /*1850*/  IMAD.MOV R3, RZ, RZ, -R3 ;  /* 0x000000ffff037224 */ /* 0x000fe400078e0a03 */
[----:B------:R-:W-:Y:S01]  /*1860*/  @!P2 IMAD.IADD R105, R105, 0x1, -R2 ;  /* 0x000000016969a824 */ /* 0x000fe200078e0a02 */
[C---:B------:R-:W-:Y:S01]  /*1870*/  ISETP.GT.U32.AND P3, PT, R2.reuse, R109, PT ;  /* 0x0000006d0200720c */ /* 0x040fe20003f64070 */
[----:B------:R-:W-:Y:S01]  /*1880*/  IMAD R121, R2, R3, R121 ;  /* 0x0000000302797224 */ /* 0x000fe200078e0279 */
[----:B------:R-:W-:Y:S01]  /*1890*/  ISETP.GE.AND P2, PT, R6, RZ, PT ;  /* 0x000000ff0600720c */ /* 0x000fe20003f46270 */
[----:B------:R-:W-:-:S04]  /*18a0*/  IMAD.HI.U32 R3, R4, R117, RZ ;  /* 0x0000007504037227 */ /* 0x000fc800078e00ff */
[--C-:B------:R-:W-:Y:S01]  /*18b0*/  @!P4 IMAD.IADD R113, R113, 0x1, -R2.reuse ;  /* 0x000000017171c824 */ /* 0x100fe200078e0a02 */
[----:B------:R-:W-:Y:S01]  /*18c0*/  ISETP.GT.U32.AND P4, PT, R2, R105, PT ;  /* 0x000000690200720c */ /* 0x000fe20003f84070 */
[----:B------:R-:W-:Y:S02]  /*18d0*/  IMAD.MOV R3, RZ, RZ, -R3 ;  /* 0x000000ffff037224 */ /* 0x000fe400078e0a03 */
[----:B------:R-:W-:Y:S02]  /*18e0*/  VIADD R6, R0, 0x16 ;  /* 0x0000001600067836 */ /* 0x000fe40000000000 */
[C---:B------:R-:W-:Y:S02]  /*18f0*/  IMAD R117, R2.reuse, R3, R117 ;  /* 0x0000000302757224 */ /* 0x040fe400078e0275 */
[--C-:B------:R-:W-:Y:S01]  /*1900*/  @!P3 IMAD.IADD R109, R109, 0x1, -R2.reuse ;  /* 0x000000016d6db824 */ /* 0x100fe200078e0a02 */
[----:B------:R-:W-:Y:S01]  /*1910*/  IABS R125, R6 ;  /* 0x00000006007d7213 */ /* 0x000fe20000000000 */
[--C-:B------:R-:W-:Y:S01]  /*1920*/  @!P5 IMAD.IADD R97, R97, 0x1, -R2.reuse ;  /* 0x000000016161d824 */ /* 0x100fe200078e0a02 */
[----:B------:R-:W-:Y:S01]  /*1930*/  ISETP.GT.U32.AND P3, PT, R2, R117, PT ;  /* 0x000000750200720c */ /* 0x000fe20003f64070 */
[----:B------:R-:W-:Y:S01]  /*1940*/  VIADD R7, R0, 0x17 ;  /* 0x0000001700077836 */ /* 0x000fe20000000000 */
[----:B------:R-:W-:Y:S01]  /*1950*/  ISETP.GE.AND P5, PT, R9, RZ, PT ;  /* 0x000000ff0900720c */ /* 0x000fe20003fa6270 */
[----:B------:R-:W-:Y:S01]  /*1960*/  @!P4 IMAD.IADD R105, R105, 0x1, -R2 ;  /* 0x000000016969c824 */ /* 0x000fe200078e0a02 */
[C---:B------:R-:W-:Y:S01]  /*1970*/  ISETP.GT.U32.AND P4, PT, R2.reuse, R121, PT ;  /* 0x000000790200720c */ /* 0x040fe20003f84070 */
[----:B------:R-:W-:Y:S01]  /*1980*/  @!P1 IMAD.MOV R97, RZ, RZ, -R97 ;  /* 0x000000ffff619224 */ /* 0x000fe200078e0a61 */
[----:B------:R-:W-:Y:S01]  /*1990*/  ISETP.GT.U32.AND P1, PT, R2, R113, PT ;  /* 0x000000710200720c */ /* 0x000fe20003f24070 */
[----:B------:R-:W-:Y:S01]  /*19a0*/  IMAD.HI.U32 R3, R4, R125, RZ ;  /* 0x0000007d04037227 */ /* 0x000fe200078e00ff */
[----:B------:R-:W-:-:S03]  /*19b0*/  IABS R129, R7 ;  /* 0x0000000700817213 */ /* 0x000fc60000000000 */
[----:B------:R-:W-:Y:S01]  /*19c0*/  @!P6 IMAD.MOV R101, RZ, RZ, -R101 ;  /* 0x000000ffff65e224 */ /* 0x000fe200078e0a65 */
[----:B------:R-:W-:Y:S01]  /*19d0*/  ISETP.GE.AND P6, PT, R8, RZ, PT ;  /* 0x000000ff0800720c */ /* 0x000fe20003fc6270 */
[--C-:B------:R-:W-:Y:S02]  /*19e0*/  @!P3 IMAD.IADD R117, R117, 0x1, -R2.reuse ;  /* 0x000000017575b824 */ /* 0x100fe400078e0a02 */
[----:B------:R-:W-:Y:S02]  /*19f0*/  IMAD.MOV R3, RZ, RZ, -R3 ;  /* 0x000000ffff037224 */ /* 0x000fe400078e0a03 */
[----:B------:R-:W-:Y:S01]  /*1a00*/  VIADD R8, R0, 0x18 ;  /* 0x0000001800087836 */ /* 0x000fe20000000000 */
[----:B------:R-:W-:Y:S01]  /*1a10*/  ISETP.GT.U32.AND P3, PT, R2, R117, PT ;  /* 0x000000750200720c */ /* 0x000fe20003f64070 */
[----:B------:R-:W-:Y:S01]  /*1a20*/  @!P4 IMAD.IADD R121, R121, 0x1, -R2 ;  /* 0x000000017979c824 */ /* 0x000fe200078e0a02 */
[----:B------:R-:W-:Y:S01]  /*1a30*/  ISETP.GE.AND P4, PT, R6, RZ, PT ;  /* 0x000000ff0600720c */ /* 0x000fe20003f86270 */
[----:B------:R-:W-:Y:S01]  /*1a40*/  IMAD R125, R2, R3, R125 ;  /* 0x00000003027d7224 */ /* 0x000fe200078e027d */
[----:B------:R-:W-:Y:S01]  /*1a50*/  IABS R133, R8 ;  /* 0x0000000800857213 */ /* 0x000fe20000000000 */
[----:B------:R-:W-:-:S04]  /*1a60*/  IMAD.HI.U32 R3, R4, R129, RZ ;  /* 0x0000008104037227 */ /* 0x000fc800078e00ff */
[----:B------:R-:W-:Y:S01]  /*1a70*/  @!P0 IMAD.MOV R105, RZ, RZ, -R105 ;  /* 0x000000ffff698224 */ /* 0x000fe200078e0a69 */
[----:B------:R-:W-:Y:S01]  /*1a80*/  ISETP.GT.U32.AND P0, PT, R2, R121, PT ;  /* 0x000000790200720c */ /* 0x000fe20003f04070 */
[----:B------:R-:W-:Y:S02]  /*1a90*/  IMAD.MOV R3, RZ, RZ, -R3 ;  /* 0x000000ffff037224 */ /* 0x000fe400078e0a03 */
[----:B------:R-:W-:Y:S01]  /*1aa0*/  @!P1 IMAD.IADD R113, R113, 0x1, -R2 ;  /* 0x0000000171719824 */ /* 0x000fe200078e0a02 */
[----:B------:R-:W-:Y:S01]  /*1ab0*/  ISETP.GE.AND P1, PT, R5, RZ, PT ;  /* 0x000000ff0500720c */ /* 0x000fe20003f26270 */
[----:B------:R-:W-:-:S04]  /*1ac0*/  IMAD.HI.U32 R5, R4, R133, RZ ;  /* 0x0000008504057227 */ /* 0x000fc800078e00ff */
[C---:B------:R-:W-:Y:S02]  /*1ad0*/  IMAD R129, R2.reuse, R3, R129 ;  /* 0x0000000302817224 */ /* 0x040fe400078e0281 */
[----:B------:R-:W-:Y:S01]  /*1ae0*/  @!P5 IMAD.MOV R113, RZ, RZ, -R113 ;  /* 0x000000ffff71d224 */ /* 0x000fe200078e0a71 */
[C---:B------:R-:W-:Y:S01]  /*1af0*/  ISETP.GT.U32.AND P5, PT, R2.reuse, R125, PT ;  /* 0x0000007d0200720c */ /* 0x040fe20003fa4070 */
[----:B------:R-:W-:Y:S02]  /*1b00*/  IMAD.MOV R5, RZ, RZ, -R5 ;  /* 0x000000ffff057224 */ /* 0x000fe400078e0a05 */
[--C-:B------:R-:W-:Y:S01]  /*1b10*/  @!P3 IMAD.IADD R117, R117, 0x1, -R2.reuse ;  /* 0x000000017575b824 */ /* 0x100fe200078e0a02 */
[----:B------:R-:W-:Y:S01]  /*1b20*/  ISETP.GT.U32.AND P3, PT, R2, R129, PT ;  /* 0x000000810200720c */ /* 0x000fe20003f64070 */
[----:B------:R-:W-:Y:S01]  /*1b30*/  @!P0 IMAD.IADD R121, R121, 0x1, -R2 ;  /* 0x0000000179798824 */ /* 0x000fe200078e0a02 */
[----:B------:R-:W-:Y:S01]  /*1b40*/  ISETP.GE.AND P0, PT, R8, RZ, PT ;  /* 0x000000ff0800720c */ /* 0x000fe20003f06270 */
[----:B------:R-:W-:-:S02]  /*1b50*/  IMAD R133, R2, R5, R133 ;  /* 0x0000000502857224 */ /* 0x000fc400078e0285 */
[----:B------:R-:W-:Y:S02]  /*1b60*/  @!P6 IMAD.MOV R121, RZ, RZ, -R121 ;  /* 0x000000ffff79e224 */ /* 0x000fe400078e0a79 */
[----:B------:R-:W-:Y:S01]  /*1b70*/  VIADD R6, R0, 0x19 ;  /* 0x0000001900067836 */ /* 0x000fe20000000000 */
[----:B------:R-:W-:Y:S01]  /*1b80*/  ISETP.GT.U32.AND P6, PT, R2, R133, PT ;  /* 0x000000850200720c */ /* 0x000fe20003fc4070 */
[--C-:B------:R-:W-:Y:S02]  /*1b90*/  @!P5 IMAD.IADD R125, R125, 0x1, -R2.reuse ;  /* 0x000000017d7dd824 */ /* 0x100fe400078e0a02 */
[----:B------:R-:W-:Y:S01]  /*1ba0*/  VIADD R5, R0, 0x1a ;  /* 0x0000001a00057836 */ /* 0x000fe20000000000 */
[----:B------:R-:W-:Y:S01]  /*1bb0*/  IABS R137, R6 ;  /* 0x0000000600897213 */ /* 0x000fe20000000000 */
[----:B------:R-:W-:Y:S01]  /*1bc0*/  @!P3 IMAD.IADD R129, R129, 0x1, -R2 ;  /* 0x000000018181b824 */ /* 0x000fe200078e0a02 */
[----:B------:R-:W-:Y:S01]  /*1bd0*/  ISETP.GT.U32.AND P5, PT, R2, R125, PT ;  /* 0x0000007d0200720c */ /* 0x000fe20003fa4070 */
[----:B------:R-:W-:Y:S01]  /*1be0*/  VIADD R8, R0, 0x1b ;  /* 0x0000001b00087836 */ /* 0x000fe20000000000 */
[----:B------:R-:W-:Y:S01]  /*1bf0*/  IABS R141, R5 ;  /* 0x00000005008d7213 */ /* 0x000fe20000000000 */
[----:B------:R-:W-:Y:S01]  /*1c00*/  IMAD.HI.U32 R3, R4, R137, RZ ;  /* 0x0000008904037227 */ /* 0x000fe200078e00ff */
[----:B------:R-:W-:-:S03]  /*1c10*/  ISETP.GT.U32.AND P3, PT, R2, R129, PT ;  /* 0x000000810200720c */ /* 0x000fc60003f64070 */
[----:B------:R-:W-:Y:S02]  /*1c20*/  @!P6 IMAD.IADD R133, R133, 0x1, -R2 ;  /* 0x000000018585e824 */ /* 0x000fe400078e0a02 */
[----:B------:R-:W-:Y:S01]  /*1c30*/  @!P1 IMAD.MOV R117, RZ, RZ, -R117 ;  /* 0x000000ffff759224 */ /* 0x000fe200078e0a75 */
[----:B------:R-:W-:Y:S01]  /*1c40*/  ISETP.GE.AND P1, PT, R6, RZ, PT ;  /* 0x000000ff0600720c */ /* 0x000fe20003f26270 */
[----:B------:R-:W-:Y:S01]  /*1c50*/  @!P2 IMAD.MOV R109, RZ, RZ, -R109 ;  /* 0x000000ffff6da224 */ /* 0x000fe200078e0a6d */
[----:B------:R-:W-:Y:S01]  /*1c60*/  ISETP.GE.AND P2, PT, R7, RZ, PT ;  /* 0x000000ff0700720c */ /* 0x000fe20003f46270 */
[----:B------:R-:W-:Y:S01]  /*1c70*/  IMAD.MOV R6, RZ, RZ, -R3 ;  /* 0x000000ffff067224 */ /* 0x000fe200078e0a03 */
[----:B------:R-:W-:Y:S01]  /*1c80*/  IABS R7, R8 ;  /* 0x0000000800077213 */ /* 0x000fe20000000000 */
[----:B------:R-:W-:Y:S01]  /*1c90*/  IMAD.HI.U32 R3, R4, R141, RZ ;  /* 0x0000008d04037227 */ /* 0x000fe200078e00ff */
[----:B------:R-:W-:-:S03]  /*1ca0*/  ISETP.GT.U32.AND P6, PT, R2, R133, PT ;  /* 0x000000850200720c */ /* 0x000fc60003fc4070 */
[----:B------:R-:W-:Y:S02]  /*1cb0*/  IMAD R137, R2, R6, R137 ;  /* 0x0000000602897224 */ /* 0x000fe400078e0289 */
[----:B------:R-:W-:Y:S01]  /*1cc0*/  @!P5 IMAD.IADD R125, R125, 0x1, -R2 ;  /* 0x000000017d7dd824 */ /* 0x000fe200078e0a02 */
[----:B------:R-:W-:Y:S01]  /*1cd0*/  ISETP.GE.AND P5, PT, R5, RZ, PT ;  /* 0x000000ff0500720c */ /* 0x000fe20003fa6270 */
[----:B------:R-:W-:Y:S02]  /*1ce0*/  IMAD.MOV R3, RZ, RZ, -R3 ;  /* 0x000000ffff037224 */ /* 0x000fe400078e0a03 */
[----:B------:R-:W-:-:S04]  /*1cf0*/  IMAD.HI.U32 R5, R4, R7, RZ ;  /* 0x0000000704057227 */ /* 0x000fc800078e00ff */
[--C-:B------:R-:W-:Y:S01]  /*1d00*/  @!P3 IMAD.IADD R129, R129, 0x1, -R2.reuse ;  /* 0x000000018181b824 */ /* 0x100fe200078e0a02 */
[C---:B------:R-:W-:Y:S01]  /*1d10*/  ISETP.GT.U32.AND P3, PT, R2.reuse, R137, PT ;  /* 0x000000890200720c */ /* 0x040fe20003f64070 */
[C---:B------:R-:W-:Y:S02]  /*1d20*/  IMAD R141, R2.reuse, R3, R141 ;  /* 0x00000003028d7224 */ /* 0x040fe400078e028d */
[----:B------:R-:W-:Y:S02]  /*1d30*/  IMAD.MOV R5, RZ, RZ, -R5 ;  /* 0x000000ffff057224 */ /* 0x000fe400078e0a05 */
[----:B------:R-:W-:Y:S01]  /*1d40*/  @!P2 IMAD.MOV R129, RZ, RZ, -R129 ;  /* 0x000000ffff81a224 */ /* 0x000fe200078e0a81 */
[C---:B------:R-:W-:Y:S01]  /*1d50*/  ISETP.GT.U32.AND P2, PT, R2.reuse, R141, PT ;  /* 0x0000008d0200720c */ /* 0x040fe20003f44070 */
[----:B------:R-:W-:Y:S02]  /*1d60*/  IMAD R6, R2, R5, R7 ;  /* 0x0000000502067224 */ /* 0x000fe400078e0207 */
[----:B------:R-:W-:-:S02]  /*1d70*/  @!P6 IMAD.IADD R133, R133, 0x1, -R2 ;  /* 0x000000018585e824 */ /* 0x000fc400078e0a02 */
[----:B------:R-:W-:Y:S01]  /*1d80*/  @!P4 IMAD.MOV R125, RZ, RZ, -R125 ;  /* 0x000000ffff7dc224 */ /* 0x000fe200078e0a7d */
[----:B------:R-:W-:Y:S01]  /*1d90*/  ISETP.GE.AND P4, PT, R8, RZ, PT ;  /* 0x000000ff0800720c */ /* 0x000fe20003f86270 */
[----:B------:R-:W-:Y:S01]  /*1da0*/  @!P0 IMAD.MOV R133, RZ, RZ, -R133 ;  /* 0x000000ffff858224 */ /* 0x000fe200078e0a85 */
[----:B------:R-:W-:Y:S01]  /*1db0*/  ISETP.GT.U32.AND P0, PT, R2, R6, PT ;  /* 0x000000060200720c */ /* 0x000fe20003f04070 */
[--C-:B------:R-:W-:Y:S02]  /*1dc0*/  @!P3 IMAD.IADD R137, R137, 0x1, -R2.reuse ;  /* 0x000000018989b824 */ /* 0x100fe400078e0a02 */
[C---:B------:R-:W-:Y:S02]  /*1dd0*/  VIADD R8, R0.reuse, 0x1d ;  /* 0x0000001d00087836 */ /* 0x040fe40000000000 */
[----:B------:R-:W-:Y:S01]  /*1de0*/  VIADD R3, R0, 0x1c ;  /* 0x0000001c00037836 */ /* 0x000fe20000000000 */
[----:B------:R-:W-:Y:S01]  /*1df0*/  ISETP.GT.U32.AND P3, PT, R2, R137, PT ;  /* 0x000000890200720c */ /* 0x000fe20003f64070 */
[--C-:B------:R-:W-:Y:S01]  /*1e00*/  @!P2 IMAD.IADD R141, R141, 0x1, -R2.reuse ;  /* 0x000000018d8da824 */ /* 0x100fe200078e0a02 */
[----:B------:R-:W-:Y:S01]  /*1e10*/  IABS R9, R8 ;  /* 0x0000000800097213 */ /* 0x000fe20000000000 */
[C---:B------:R-:W-:Y:S01]  /*1e20*/  VIADD R10, R0.reuse, 0x1e ;  /* 0x0000001e000a7836 */ /* 0x040fe20000000000 */
[----:B------:R-:W-:Y:S01]  /*1e30*/  IABS R7, R3 ;  /* 0x0000000300077213 */ /* 0x000fe20000000000 */
[----:B------:R-:W-:Y:S01]  /*1e40*/  VIADD R14, R0, 0x21 ;  /* 0x00000021000e7836 */ /* 0x000fe20000000000 */
[----:B------:R-:W-:Y:S01]  /*1e50*/  ISETP.GT.U32.AND P2, PT, R2, R141, PT ;  /* 0x0000008d0200720c */ /* 0x000fe20003f44070 */
[----:B------:R-:W-:Y:S01]  /*1e60*/  @!P0 IMAD.IADD R6, R6, 0x1, -R2 ;  /* 0x0000000106068824 */ /* 0x000fe200078e0a02 */
[----:B------:R-:W-:Y:S01]  /*1e70*/  ISETP.GE.AND P6, PT, R3, RZ, PT ;  /* 0x000000ff0300720c */ /* 0x000fe20003fc6270 */
[----:B------:R-:W-:Y:S01]  /*1e80*/  IMAD.HI.U32 R5, R4, R9, RZ ;  /* 0x0000000904057227 */ /* 0x000fe200078e00ff */
[----:B------:R-:W-:-:S02]  /*1e90*/  IABS R13, R10 ;  /* 0x0000000a000d7213 */ /* 0x000fc40000000000 */
[----:B------:R-:W-:Y:S01]  /*1ea0*/  ISETP.GT.U32.AND P0, PT, R2, R6, PT ;  /* 0x000000060200720c */ /* 0x000fe20003f04070 */
[----:B------:R-:W-:-:S04]  /*1eb0*/  IMAD.HI.U32 R3, R4, R7, RZ ;  /* 0x0000000704037227 */ /* 0x000fc800078e00ff */
[----:B------:R-:W-:Y:S02]  /*1ec0*/  IMAD.MOV R5, RZ, RZ, -R5 ;  /* 0x000000ffff057224 */ /* 0x000fe400078e0a05 */
[----:B------:R-:W-:Y:S01]  /*1ed0*/  @!P3 IMAD.IADD R137, R137, 0x1, -R2 ;  /* 0x000000018989b824 */ /* 0x000fe200078e0a02 */
[----:B------:R-:W-:Y:S01]  /*1ee0*/  ISETP.GE.AND P3, PT, R8, RZ, PT ;  /* 0x000000ff0800720c */ /* 0x000fe20003f66270 */
[----:B------:R-:W-:Y:S02]  /*1ef0*/  IMAD.MOV R110, RZ, RZ, -R3 ;  /* 0x000000ffff6e7224 */ /* 0x000fe400078e0a03 */
[----:B------:R-:W-:Y:S02]  /*1f00*/  IMAD R8, R2, R5, R9 ;  /* 0x0000000502087224 */ /* 0x000fe400078e0209 */
[----:B------:R-:W-:-:S04]  /*1f10*/  IMAD.HI.U32 R5, R4, R15, RZ ;  /* 0x0000000f04057227 */ /* 0x000fc800078e00ff */
[----:B------:R-:W-:Y:S01]  /*1f20*/  IMAD R110, R2, R110, R7 ;  /* 0x0000006e026e7224 */ /* 0x000fe200078e0207 */
[----:B------:R-:W-:Y:S01]  /*1f30*/  IABS R7, R14 ;  /* 0x0000000e00077213 */ /* 0x000fe20000000000 */
[----:B------:R-:W-:Y:S02]  /*1f40*/  @!P2 IMAD.IADD R141, R141, 0x1, -R2 ;  /* 0x000000018d8da824 */ /* 0x000fe400078e0a02 */
[----:B------:R-:W-:Y:S01]  /*1f50*/  IMAD.HI.U32 R3, R4, R13, RZ ;  /* 0x0000000d04037227 */ /* 0x000fe200078e00ff */
[----:B------:R-:W-:-:S03]  /*1f60*/  ISETP.GT.U32.AND P2, PT, R2, R110, PT ;  /* 0x0000006e0200720c */ /* 0x000fc60003f44070 */
[----:B------:R-:W-:Y:S02]  /*1f70*/  IMAD.MOV R5, RZ, RZ, -R5 ;  /* 0x000000ffff057224 */ /* 0x000fe400078e0a05 */
[----:B------:R-:W-:Y:S01]  /*1f80*/  @!P5 IMAD.MOV R141, RZ, RZ, -R141 ;  /* 0x000000ffff8dd224 */ /* 0x000fe200078e0a8d */
[----:B------:R-:W-:Y:S01]  /*1f90*/  ISETP.GE.AND P5, PT, R10, RZ, PT ;  /* 0x000000ff0a00720c */ /* 0x000fe20003fa6270 */
[----:B------:R-:W-:Y:S02]  /*1fa0*/  IMAD.MOV R3, RZ, RZ, -R3 ;  /* 0x000000ffff037224 */ /* 0x000fe400078e0a03 */
[----:B------:R-:W-:Y:S02]  /*1fb0*/  IMAD R10, R2, R5, R15 ;  /* 0x00000005020a7224 */ /* 0x000fe400078e020f */
[----:B------:R-:W-:Y:S02]  /*1fc0*/  @!P0 IMAD.IADD R6, R6, 0x1, -R2 ;  /* 0x0000000106068824 */ /* 0x000fe400078e0a02 */
[----:B------:R-:W-:-:S02]  /*1fd0*/  IMAD R114, R2, R3, R13 ;  /* 0x0000000302727224 */ /* 0x000fc400078e020d */
[----:B------:R-:W-:Y:S01]  /*1fe0*/  @!P4 IMAD.MOV R6, RZ, RZ, -R6 ;  /* 0x000000ffff06c224 */ /* 0x000fe200078e0a06 */
[----:B------:R-:W-:Y:S01]  /*1ff0*/  ISETP.GT.U32.AND P4, PT, R2, R10, PT ;  /* 0x0000000a0200720c */ /* 0x000fe20003f84070 */
[----:B------:R-:W-:Y:S01]  /*2000*/  VIADD R13, R0, 0x20 ;  /* 0x00000020000d7836 */ /* 0x000fe20000000000 */
[C---:B------:R-:W-:Y:S01]  /*2010*/  ISETP.GT.U32.AND P0, PT, R2.reuse, R114, PT ;  /* 0x000000720200720c */ /* 0x040fe20003f04070 */
[----:B------:R-:W-:Y:S01]  /*2020*/  @!P1 IMAD.MOV R137, RZ, RZ, -R137 ;  /* 0x000000ffff899224 */ /* 0x000fe200078e0a89 */
[----:B------:R-:W-:Y:S01]  /*2030*/  ISETP.GT.U32.AND P1, PT, R2, R8, PT ;  /* 0x000000080200720c */ /* 0x000fe20003f24070 */
[----:B------:R-:W-:Y:S01]  /*2040*/  @!P2 IMAD.IADD R110, R110, 0x1, -R2 ;  /* 0x000000016e6ea824 */ /* 0x000fe200078e0a02 */
[----:B------:R-:W-:Y:S01]  /*2050*/  IABS R5, R13 ;  /* 0x0000000d00057213 */ /* 0x000fe20000000000 */
[C---:B------:R-:W-:Y:S02]  /*2060*/  VIADD R15, R0.reuse, 0x22 ;  /* 0x00000022000f7836 */ /* 0x040fe40000000000 */
[----:B--2---:R-:W-:Y:S01]  /*2070*/  VIADD R16, R0, 0x25 ;  /* 0x0000002500107836 */ /* 0x004fe20000000000 */
[----:B------:R-:W-:Y:S01]  /*2080*/  ISETP.GT.U32.AND P2, PT, R2, R110, PT ;  /* 0x0000006e0200720c */ /* 0x000fe20003f44070 */
[----:B------:R-:W-:Y:S01]  /*2090*/  IMAD.HI.U32 R3, R4, R5, RZ ;  /* 0x0000000504037227 */ /* 0x000fe200078e00ff */
[----:B------:R-:W-:-:S03]  /*20a0*/  IABS R9, R15 ;  /* 0x0000000f00097213 */ /* 0x000fc60000000000 */
[--C-:B------:R-:W-:Y:S02]  /*20b0*/  @!P4 IMAD.IADD R10, R10, 0x1, -R2.reuse ;  /* 0x000000010a0ac824 */ /* 0x100fe400078e0a02 */
[----:B------:R-:W-:Y:S02]  /*20c0*/  IMAD.MOV R3, RZ, RZ, -R3 ;  /* 0x000000ffff037224 */ /* 0x000fe400078e0a03 */
[----:B------:R-:W-:Y:S01]  /*20d0*/  @!P1 IMAD.IADD R8, R8, 0x1, -R2 ;  /* 0x0000000108089824 */ /* 0x000fe200078e0a02 */
[C---:B------:R-:W-:Y:S01]  /*20e0*/  ISETP.GT.U32.AND P4, PT, R2.reuse, R10, PT ;  /* 0x0000000a0200720c */ /* 0x040fe20003f84070 */
[----:B------:R-:W-:Y:S02]  /*20f0*/  IMAD R118, R2, R3, R5 ;  /* 0x0000000302767224 */ /* 0x000fe400078e0205 */
[----:B------:R-:W-:Y:S01]  /*2100*/  IMAD.HI.U32 R3, R4, R7, RZ ;  /* 0x0000000704037227 */ /* 0x000fe200078e00ff */
[----:B------:R-:W-:-:S03]  /*2110*/  ISETP.GT.U32.AND P1, PT, R2, R8, PT ;  /* 0x000000080200720c */ /* 0x000fc60003f24070 */
[----:B------:R-:W-:Y:S02]  /*2120*/  IMAD.MOV R3, RZ, RZ, -R3 ;  /* 0x000000ffff037224 */ /* 0x000fe400078e0a03 */
[--C-:B------:R-:W-:Y:S01]  /*2130*/  @!P2 IMAD.IADD R110, R110, 0x1, -R2.reuse ;  /* 0x000000016e6ea824 */ /* 0x100fe200078e0a02 */
[----:B------:R-:W-:Y:S01]  /*2140*/  ISETP.GE.AND P2, PT, R12, RZ, PT ;  /* 0x000000ff0c00720c */ /* 0x000fe20003f46270 */
[--C-:B------:R-:W-:Y:S02]  /*2150*/  @!P0 IMAD.IADD R114, R114, 0x1, -R2.reuse ;  /* 0x0000000172728824 */ /* 0x100fe400078e0a02 */
[----:B------:R-:W-:Y:S02]  /*2160*/  IMAD R12, R2, R3, R7 ;  /* 0x00000003020c7224 */ /* 0x000fe400078e0207 */
[--C-:B------:R-:W-:Y:S01]  /*2170*/  @!P4 IMAD.IADD R10, R10, 0x1, -R2.reuse ;  /* 0x000000010a0ac824 */ /* 0x100fe200078e0a02 */
[----:B------:R-:W-:Y:S01]  /*2180*/  ISETP.GT.U32.AND P0, PT, R2, R114, PT ;  /* 0x000000720200720c */ /* 0x000fe20003f04070 */
[----:B------:R-:W-:Y:S01]  /*2190*/  @!P1 IMAD.IADD R8, R8, 0x1, -R2 ;  /* 0x0000000108089824 */ /* 0x000fe200078e0a02 */
[----:B------:R-:W-:Y:S01]  /*21a0*/  ISETP.GT.U32.AND P4, PT, R2, R12, PT ;  /* 0x0000000c0200720c */ /* 0x000fe20003f84070 */
[----:B------:R-:W-:Y:S01]  /*21b0*/  IMAD.HI.U32 R5, R4, R9, RZ ;  /* 0x0000000904057227 */ /* 0x000fe200078e00ff */
[----:B------:R-:W-:-:S03]  /*21c0*/  ISETP.GT.U32.AND P1, PT, R2, R118, PT ;  /* 0x000000760200720c */ /* 0x000fc60003f24070 */
[----:B------:R-:W-:Y:S02]  /*21d0*/  VIADD R3, R0, 0x23 ;  /* 0x0000002300037836 */ /* 0x000fe40000000000 */
[----:B------:R-:W-:Y:S02]  /*21e0*/  IMAD.MOV R5, RZ, RZ, -R5 ;  /* 0x000000ffff057224 */ /* 0x000fe400078e0a05 */
[----:B------:R-:W-:Y:S01]  /*21f0*/  @!P6 IMAD.MOV R110, RZ, RZ, -R110 ;  /* 0x000000ffff6ee224 */ /* 0x000fe200078e0a6e */
[----:B------:R-:W-:Y:S01]  /*2200*/  IABS R7, R3 ;  /* 0x0000000300077213 */ /* 0x000fe20000000000 */
[--C-:B------:R-:W-:Y:S01]  /*2210*/  @!P0 IMAD.IADD R114, R114, 0x1, -R2.reuse ;  /* 0x0000000172728824 */ /* 0x100fe200078e0a02 */
[----:B------:R-:W-:Y:S01]  /*2220*/  ISETP.GE.AND P6, PT, R13, RZ, PT ;  /* 0x000000ff0d00720c */ /* 0x000fe20003fc6270 */
[--C-:B------:R-:W-:Y:S01]  /*2230*/  @!P4 IMAD.IADD R12, R12, 0x1, -R2.reuse ;  /* 0x000000010c0cc824 */ /* 0x100fe200078e0a02 */
[----:B------:R-:W-:Y:S01]  /*2240*/  IABS R13, R16 ;  /* 0x00000010000d7213 */ /* 0x000fe20000000000 */
[----:B------:R-:W-:Y:S01]  /*2250*/  IMAD R122, R2, R5, R9 ;  /* 0x00000005027a7224 */ /* 0x000fe200078e0209 */
[----:B------:R-:W-:Y:S01]  /*2260*/  ISETP.GE.AND P0, PT, R15, RZ, PT ;  /* 0x000000ff0f00720c */ /* 0x000fe20003f06270 */
[----:B------:R-:W-:Y:S01]  /*2270*/  @!P1 IMAD.IADD R118, R118, 0x1, -R2 ;  /* 0x0000000176769824 */ /* 0x000fe200078e0a02 */
[----:B------:R-:W-:Y:S01]  /*2280*/  ISETP.GT.U32.AND P4, PT, R2, R12, PT ;  /* 0x0000000c0200720c */ /* 0x000fe20003f84070 */
[----:B------:R-:W-:-:S02]  /*2290*/  VIADD R5, R0, 0x24 ;  /* 0x0000002400057836 */ /* 0x000fc40000000000 */
[----:B------:R-:W-:Y:S01]  /*22a0*/  @!P5 IMAD.MOV R114, RZ, RZ, -R114 ;  /* 0x000000ffff72d224 */ /* 0x000fe200078e0a72 */
[----:B------:R-:W-:Y:S01]  /*22b0*/  ISETP.GE.AND P5, PT, R3, RZ, PT ;  /* 0x000000ff0300720c */ /* 0x000fe20003fa6270 */
[----:B------:R-:W-:Y:S01]  /*22c0*/  IMAD.HI.U32 R3, R4, R7, RZ ;  /* 0x0000000704037227 */ /* 0x000fe200078e00ff */
[----:B------:R-:W-:Y:S02]  /*22d0*/  ISETP.GT.U32.AND P1, PT, R2, R118, PT ;  /* 0x000000760200720c */ /* 0x000fe40003f24070 */
[----:B------:R-:W-:Y:S01]  /*22e0*/  IABS R9, R5 ;  /* 0x0000000500097213 */ /* 0x000fe20000000000 */
[----:B------:R-:W-:Y:S02]  /*22f0*/  IMAD.MOV R3, RZ, RZ, -R3 ;  /* 0x000000ffff037224 */ /* 0x000fe400078e0a03 */
[----:B------:R-:W-:Y:S01]  /*2300*/  @!P3 IMAD.MOV R8, RZ, RZ, -R8 ;  /* 0x000000ffff08b224 */ /* 0x000fe200078e0a08 */
[----:B------:R-:W-:Y:S01]  /*2310*/  ISETP.GE.AND P3, PT, R14, RZ, PT ;  /* 0x000000ff0e00720c */ /* 0x000fe20003f66270 */
[----:B------:R-:W-:Y:S01]  /*2320*/  @!P2 IMAD.MOV R10, RZ, RZ, -R10 ;  /* 0x000000ffff0aa224 */ /* 0x000fe200078e0a0a */
[----:B------:R-:W-:Y:S01]  /*2330*/  ISETP.GE.AND P2, PT, R5, RZ, PT ;  /* 0x000000ff0500720c */ /* 0x000fe20003f46270 */
[----:B------:R-:W-:-:S04]  /*2340*/  IMAD.HI.U32 R5, R4, R9, RZ ;  /* 0x0000000904057227 */ /* 0x000fc800078e00ff */
[----:B------:R-:W-:Y:S02]  /*2350*/  IMAD R14, R2, R3, R7 ;  /* 0x00000003020e7224 */ /* 0x000fe400078e0207 */
[----:B------:R-:W-:Y:S02]  /*2360*/  IMAD.MOV R5, RZ, RZ, -R5 ;  /* 0x000000ffff057224 */ /* 0x000fe400078e0a05 */
[--C-:B------:R-:W-:Y:S01]  /*2370*/  @!P4 IMAD.IADD R12, R12, 0x1, -R2.reuse ;  /* 0x000000010c0cc824 */ /* 0x100fe200078e0a02 */
[----:B------:R-:W-:Y:S01]  /*2380*/  ISETP.GT.U32.AND P4, PT, R2, R14, PT ;  /* 0x0000000e0200720c */ /* 0x000fe20003f84070 */
[----:B------:R-:W-:Y:S01]  /*2390*/  @!P1 IMAD.IADD R118, R118, 0x1, -R2 ;  /* 0x0000000176769824 */ /* 0x000fe200078e0a02 */
[C---:B------:R-:W-:Y:S01]  /*23a0*/  ISETP.GT.U32.AND P1, PT, R2.reuse, R122, PT ;  /* 0x0000007a0200720c */ /* 0x040fe20003f24070 */
[----:B------:R-:W-:Y:S02]  /*23b0*/  IMAD R126, R2, R5, R9 ;  /* 0x00000005027e7224 */ /* 0x000fe400078e0209 */
[----:B------:R-:W-:-:S02]  /*23c0*/  @!P6 IMAD.MOV R118, RZ, RZ, -R118 ;  /* 0x000000ffff76e224 */ /* 0x000fc400078e0a76 */
[----:B------:R-:W-:Y:S01]  /*23d0*/  VIADD R17, R0, 0x26 ;  /* 0x0000002600117836 */ /* 0x000fe20000000000 */
[----:B------:R-:W-:Y:S01]  /*23e0*/  ISETP.GT.U32.AND P6, PT, R2, R126, PT ;  /* 0x0000007e0200720c */ /* 0x000fe20003fc4070 */
[----:B------:R-:W-:-:S03]  /*23f0*/  IMAD.HI.U32 R3, R4, R13, RZ ;  /* 0x0000000d04037227 */ /* 0x000fc600078e00ff */
[----:B------:R-:W-:Y:S01]  /*2400*/  IABS R15, R17 ;  /* 0x00000011000f7213 */ /* 0x000fe20000000000 */
[----:B------:R-:W-:Y:S02]  /*2410*/  @!P4 IMAD.IADD R14, R14, 0x1, -R2 ;  /* 0x000000010e0ec824 */ /* 0x000fe400078e0a02 */
[----:B------:R-:W-:Y:S02]  /*2420*/  IMAD.MOV R3, RZ, RZ, -R3 ;  /* 0x000000ffff037224 */ /* 0x000fe400078e0a03 */
[----:B------:R-:W-:Y:S01]  /*2430*/  VIADD R18, R0, 0x27 ;  /* 0x0000002700127836 */ /* 0x000fe20000000000 */
[----:B------:R-:W-:Y:S01]  /*2440*/  ISETP.GT.U32.AND P4, PT, R2, R14, PT ;  /* 0x0000000e0200720c */ /* 0x000fe20003f84070 */
[----:B------:R-:W-:Y:S01]  /*2450*/  @!P3 IMAD.MOV R12, RZ, RZ, -R12 ;  /* 0x000000ffff0cb224 */ /* 0x000fe200078e0a0c */
[----:B------:R-:W-:Y:S01]  /*2460*/  ISETP.GE.AND P3, PT, R16, RZ, PT ;  /* 0x000000ff1000720c */ /* 0x000fe20003f66270 */
[----:B------:R-:W-:Y:S01]  /*2470*/  @!P6 IMAD.IADD R126, R126, 0x1, -R2 ;  /* 0x000000017e7ee824 */ /* 0x000fe200078e0a02 */
[----:B------:R-:W-:Y:S01]  /*2480*/  IABS R7, R18 ;  /* 0x0000001200077213 */ /* 0x000fe20000000000 */
[----:B------:R-:W-:-:S03]  /*2490*/  IMAD.HI.U32 R5, R4, R15, RZ ;  /* 0x0000000f04057227 */ /* 0x000fc600078e00ff */
[C---:B------:R-:W-:Y:S01]  /*24a0*/  ISETP.GT.U32.AND P6, PT, R2.reuse, R126, PT ;  /* 0x0000007e0200720c */ /* 0x040fe20003fc4070 */
[----:B------:R-:W-:Y:S02]  /*24b0*/  IMAD R16, R2, R3, R13 ;  /* 0x0000000302107224 */ /* 0x000fe400078e020d */
[----:B------:R-:W-:Y:S02]  /*24c0*/  IMAD.MOV R5, RZ, RZ, -R5 ;  /* 0x000000ffff057224 */ /* 0x000fe400078e0a05 */
[----:B------:R-:W-:Y:S02]  /*24d0*/  VIADD R19, R0, 0x28 ;  /* 0x0000002800137836 */ /* 0x000fe40000000000 */
[----:B------:R-:W-:Y:S01]  /*24e0*/  @!P4 IMAD.IADD R14, R14, 0x1, -R2 ;  /* 0x000000010e0ec824 */ /* 0x000fe200078e0a02 */
[----:B------:R-:W-:Y:S01]  /*24f0*/  ISETP.GT.U32.AND P4, PT, R2, R16, PT ;  /* 0x000000100200720c */ /* 0x000fe20003f84070 */
[----:B------:R-:W-:Y:S01]  /*2500*/  IMAD.HI.U32 R3, R4, R7, RZ ;  /* 0x0000000704037227 */ /* 0x000fe200078e00ff */
[----:B------:R-:W-:-:S03]  /*2510*/  IABS R9, R19 ;  /* 0x0000001300097213 */ /* 0x000fc60000000000 */
[----:B------:R-:W-:Y:S02]  /*2520*/  IMAD R130, R2, R5, R15 ;  /* 0x0000000502827224 */ /* 0x000fe400078e020f */
[----:B------:R-:W-:Y:S02]  /*2530*/  IMAD.MOV R56, RZ, RZ, -R3 ;  /* 0x000000ffff387224 */ /* 0x000fe400078e0a03 */
[--C-:B------:R-:W-:Y:S01]  /*2540*/  @!P6 IMAD.IADD R126, R126, 0x1, -R2.reuse ;  /* 0x000000017e7ee824 */ /* 0x100fe200078e0a02 */
[----:B------:R-:W-:Y:S01]  /*2550*/  ISETP.GT.U32.AND P6, PT, R2, R130, PT ;  /* 0x000000820200720c */ /* 0x000fe20003fc4070 */
[----:B------:R-:W-:Y:S02]  /*2560*/  @!P1 IMAD.IADD R122, R122, 0x1, -R2 ;  /* 0x000000017a7a9824 */ /* 0x000fe400078e0a02 */
[----:B------:R-:W-:-:S03]  /*2570*/  IMAD.HI.U32 R3, R4, R9, RZ ;  /* 0x0000000904037227 */ /* 0x000fc600078e00ff */
[C---:B------:R-:W-:Y:S01]  /*2580*/  ISETP.GT.U32.AND P1, PT, R2.reuse, R122, PT ;  /* 0x0000007a0200720c */ /* 0x040fe20003f24070 */
[----:B------:R-:W-:Y:S02]  /*2590*/  IMAD R56, R2, R56, R7 ;  /* 0x0000003802387224 */ /* 0x000fe400078e0207 */
[----:B------:R-:W-:Y:S02]  /*25a0*/  IMAD.MOV R134, RZ, RZ, -R3 ;  /* 0x000000ffff867224 */ /* 0x000fe400078e0a03 */
[--C-:B------:R-:W-:Y:S01]  /*25b0*/  @!P4 IMAD.IADD R16, R16, 0x1, -R2.reuse ;  /* 0x000000011010c824 */ /* 0x100fe200078e0a02 */
[C---:B------:R-:W-:Y:S01]  /*25c0*/  ISETP.GT.U32.AND P4, PT, R2.reuse, R56, PT ;  /* 0x000000380200720c */ /* 0x040fe20003f84070 */
[----:B------:R-:W-:Y:S02]  /*25d0*/  IMAD R134, R2, R134, R9 ;  /* 0x0000008602867224 */ /* 0x000fe400078e0209 */
[----:B------:R-:W-:Y:S02]  /*25e0*/  VIADD R21, R0, 0x2a ;  /* 0x0000002a00157836 */ /* 0x000fe40000000000 */
[----:B------:R-:W-:Y:S01]  /*25f0*/  @!P6 IMAD.IADD R130, R130, 0x1, -R2 ;  /* 0x000000018282e824 */ /* 0x000fe200078e0a02 */
[----:B------:R-:W-:Y:S01]  /*2600*/  ISETP.GT.U32.AND P6, PT, R2, R134, PT ;  /* 0x000000860200720c */ /* 0x000fe20003fc4070 */
[C---:B------:R-:W-:Y:S01]  /*2610*/  VIADD R20, R0.reuse, 0x29 ;  /* 0x0000002900147836 */ /* 0x040fe20000000000 */
[----:B------:R-:W-:Y:S01]  /*2620*/  IABS R15, R21 ;  /* 0x00000015000f7213 */ /* 0x000fe20000000000 */
[----:B------:R-:W-:-:S02]  /*2630*/  VIADD R22, R0, 0x2b ;  /* 0x0000002b00167836 */ /* 0x000fc40000000000 */
[--C-:B------:R-:W-:Y:S01]  /*2640*/  @!P1 IMAD.IADD R122, R122, 0x1, -R2.reuse ;  /* 0x000000017a7a9824 */ /* 0x100fe200078e0a02 */
[----:B------:R-:W-:Y:S01]  /*2650*/  ISETP.GE.AND P1, PT, R17, RZ, PT ;  /* 0x000000ff1100720c */ /* 0x000fe20003f26270 */
[----:B------:R-:W-:Y:S01]  /*2660*/  @!P4 IMAD.IADD R56, R56, 0x1, -R2 ;  /* 0x000000013838c824 */ /* 0x000fe200078e0a02 */
[----:B------:R-:W-:Y:S01]  /*2670*/  IABS R13, R20 ;  /* 0x00000014000d7213 */ /* 0x000fe20000000000 */
[----:B------:R-:W-:Y:S01]  /*2680*/  IMAD.HI.U32 R7, R4, R15, RZ ;  /* 0x0000000f04077227 */ /* 0x000fe200078e00ff */
[----:B------:R-:W-:Y:S02]  /*2690*/  IABS R17, R22 ;  /* 0x0000001600117213 */ /* 0x000fe40000000000 */
[C---:B------:R-:W-:Y:S01]  /*26a0*/  ISETP.GT.U32.AND P4, PT, R2.reuse, R130, PT ;  /* 0x000000820200720c */ /* 0x040fe20003f84070 */
[----:B------:R-:W-:Y:S01]  /*26b0*/  @!P5 IMAD.MOV R14, RZ, RZ, -R14 ;  /* 0x000000ffff0ed224 */ /* 0x000fe200078e0a0e */
[----:B------:R-:W-:Y:S01]  /*26c0*/  ISETP.GT.U32.AND P5, PT, R2, R56, PT ;  /* 0x000000380200720c */ /* 0x000fe20003fa4070 */
[----:B------:R-:W-:-:S04]  /*26d0*/  IMAD.HI.U32 R5, R4, R13, RZ ;  /* 0x0000000d04057227 */ /* 0x000fc800078e00ff */
[----:B------:R-:W-:-:S04]  /*26e0*/  IMAD.HI.U32 R3, R4, R17, RZ ;  /* 0x0000001104037227 */ /* 0x000fc800078e00ff */
[----:B------:R-:W-:Y:S02]  /*26f0*/  IMAD.MOV R7, RZ, RZ, -R7 ;  /* 0x000000ffff077224 */ /* 0x000fe400078e0a07 */
[----:B------:R-:W-:Y:S02]  /*2700*/  @!P6 IMAD.IADD R134, R134, 0x1, -R2 ;  /* 0x000000018686e824 */ /* 0x000fe400078e0a02 */
[----:B------:R-:W-:Y:S02]  /*2710*/  IMAD.MOV R5, RZ, RZ, -R5 ;  /* 0x000000ffff057224 */ /* 0x000fe400078e0a05 */
[----:B------:R-:W-:Y:S01]  /*2720*/  IMAD.MOV R3, RZ, RZ, -R3 ;  /* 0x000000ffff037224 */ /* 0x000fe200078e0a03 */
[C---:B------:R-:W-:Y:S01]  /*2730*/  ISETP.GT.U32.AND P6, PT, R2.reuse, R134, PT ;  /* 0x000000860200720c */ /* 0x040fe20003fc4070 */
[----:B------:R-:W-:Y:S02]  /*2740*/  IMAD R142, R2, R7, R15 ;  /* 0x00000007028e7224 */ /* 0x000fe400078e020f */
[----:B------:R-:W-:-:S02]  /*2750*/  VIADD R15, R0, 0x2d ;  /* 0x0000002d000f7836 */ /* 0x000fc40000000000 */
[C---:B------:R-:W-:Y:S02]  /*2760*/  IMAD R138, R2.reuse, R5, R13 ;  /* 0x00000005028a7224 */ /* 0x040fe400078e020d */
[C---:B------:R-:W-:Y:S01]  /*2770*/  IMAD R146, R2.reuse, R3, R17 ;  /* 0x0000000302927224 */ /* 0x040fe200078e0211 */
[----:B------:R-:W-:Y:S01]  /*2780*/  IABS R9, R15 ;  /* 0x0000000f00097213 */ /* 0x000fe20000000000 */
[----:B------:R-:W-:Y:S01]  /*2790*/  @!P0 IMAD.MOV R122, RZ, RZ, -R122 ;  /* 0x000000ffff7a8224 */ /* 0x000fe200078e0a7a */
[----:B------:R-:W-:Y:S01]  /*27a0*/  ISETP.GT.U32.AND P0, PT, R2, R16, PT ;  /* 0x000000100200720c */ /* 0x000fe20003f04070 */
[----:B------:R-:W-:Y:S02]  /*27b0*/  VIADD R13, R0, 0x2c ;  /* 0x0000002c000d7836 */ /* 0x000fe40000000000 */
[----:B------:R-:W-:Y:S01]  /*27c0*/  @!P2 IMAD.MOV R126, RZ, RZ, -R126 ;  /* 0x000000ffff7ea224 */ /* 0x000fe200078e0a7e */
[----:B------:R-:W-:Y:S01]  /*27d0*/  ISETP.GT.U32.AND P2, PT, R2, R138, PT ;  /* 0x0000008a0200720c */ /* 0x000fe20003f44070 */
[----:B------:R-:W-:Y:S01]  /*27e0*/  @!P5 IMAD.IADD R56, R56, 0x1, -R2 ;  /* 0x000000013838d824 */ /* 0x000fe200078e0a02 */
[----:B------:R-:W-:Y:S01]  /*27f0*/  ISETP.GT.U32.AND P5, PT, R2, R146, PT ;  /* 0x000000920200720c */ /* 0x000fe20003fa4070 */
[----:B------:R-:W-:Y:S01]  /*2800*/  IMAD.HI.U32 R5, R4, R9, RZ ;  /* 0x0000000904057227 */ /* 0x000fe200078e00ff */
[----:B------:R-:W-:-:S03]  /*2810*/  IABS R7, R13 ;  /* 0x0000000d00077213 */ /* 0x000fc60000000000 */
[--C-:B------:R-:W-:Y:S01]  /*2820*/  @!P4 IMAD.IADD R130, R130, 0x1, -R2.reuse ;  /* 0x000000018282c824 */ /* 0x100fe200078e0a02 */
[----:B------:R-:W-:Y:S01]  /*2830*/  ISETP.GE.AND P4, PT, R18, RZ, PT ;  /* 0x000000ff1200720c */ /* 0x000fe20003f86270 */
[----:B------:R-:W-:Y:S01]  /*2840*/  @!P6 IMAD.IADD R134, R134, 0x1, -R2 ;  /* 0x000000018686e824 */ /* 0x000fe200078e0a02 */
[----:B------:R-:W-:Y:S01]  /*2850*/  ISETP.GE.AND P6, PT, R19, RZ, PT ;  /* 0x000000ff1300720c */ /* 0x000fe20003fc6270 */
[----:B------:R-:W-:Y:S02]  /*2860*/  IMAD.MOV R5, RZ, RZ, -R5 ;  /* 0x000000ffff057224 */ /* 0x000fe400078e0a05 */
[----:B------:R-:W-:-:S04]  /*2870*/  IMAD.HI.U32 R3, R4, R7, RZ ;  /* 0x0000000704037227 */ /* 0x000fc800078e00ff */
[--C-:B------:R-:W-:Y:S01]  /*2880*/  @!P0 IMAD.IADD R16, R16, 0x1, -R2.reuse ;  /* 0x0000000110108824 */ /* 0x100fe200078e0a02 */
[C---:B------:R-:W-:Y:S01]  /*2890*/  ISETP.GT.U32.AND P0, PT, R2.reuse, R142, PT ;  /* 0x0000008e0200720c */ /* 0x040fe20003f04070 */
[----:B------:R-:W-:Y:S02]  /*28a0*/  IMAD R158, R2, R5, R9 ;  /* 0x00000005029e7224 */ /* 0x000fe400078e0209 */
[----:B------:R-:W-:Y:S02]  /*28b0*/  IMAD.MOV R3, RZ, RZ, -R3 ;  /* 0x000000ffff037224 */ /* 0x000fe400078e0a03 */
[--C-:B------:R-:W-:Y:S01]  /*28c0*/  @!P2 IMAD.IADD R138, R138, 0x1, -R2.reuse ;  /* 0x000000018a8aa824 */ /* 0x100fe200078e0a02 */
[----:B------:R-:W-:Y:S01]  /*28d0*/  ISETP.GE.AND P2, PT, R20, RZ, PT ;  /* 0x000000ff1400720c */ /* 0x000fe20003f46270 */
[----:B------:R-:W-:Y:S02]  /*28e0*/  VIADD R5, R0, 0x2e ;  /* 0x0000002e00057836 */ /* 0x000fe40000000000 */
[----:B------:R-:W-:-:S02]  /*28f0*/  @!P5 IMAD.IADD R146, R146, 0x1, -R2 ;  /* 0x000000019292d824 */ /* 0x000fc400078e0a02 */
[C---:B------:R-:W-:Y:S01]  /*2900*/  IMAD R156, R2.reuse, R3, R7 ;  /* 0x00000003029c7224 */ /* 0x040fe200078e0207 */
[----:B------:R-:W-:Y:S01]  /*2910*/  IABS R7, R5 ;  /* 0x0000000500077213 */ /* 0x000fe20000000000 */
[----:B------:R-:W-:Y:S01]  /*2920*/  @!P3 IMAD.MOV R16, RZ, RZ, -R16 ;  /* 0x000000ffff10b224 */ /* 0x000fe200078e0a10 */
[C---:B------:R-:W-:Y:S01]  /*2930*/  ISETP.GT.U32.AND P3, PT, R2.reuse, R138, PT ;  /* 0x0000008a0200720c */ /* 0x040fe20003f64070 */
[----:B------:R-:W-:Y:S01]  /*2940*/  @!P4 IMAD.MOV R56, RZ, RZ, -R56 ;  /* 0x000000ffff38c224 */ /* 0x000fe200078e0a38 */
[C---:B------:R-:W-:Y:S01]  /*2950*/  ISETP.GT.U32.AND P5, PT, R2.reuse, R146, PT ;  /* 0x000000920200720c */ /* 0x040fe20003fa4070 */
[----:B------:R-:W-:Y:S01]  /*2960*/  @!P6 IMAD.MOV R134, RZ, RZ, -R134 ;  /* 0x000000ffff86e224 */ /* 0x000fe200078e0a86 */
[----:B------:R-:W-:Y:S01]  /*2970*/  ISETP.GT.U32.AND P4, PT, R2, R156, PT ;  /* 0x0000009c0200720c */ /* 0x000fe20003f84070 */
[----:B------:R-:W-:Y:S01]  /*2980*/  IMAD.HI.U32 R3, R4, R7, RZ ;  /* 0x0000000704037227 */ /* 0x000fe200078e00ff */
[----:B------:R-:W-:-:S03]  /*2990*/  ISETP.GE.AND P6, PT, R22, RZ, PT ;  /* 0x000000ff1600720c */ /* 0x000fc60003fc6270 */
[----:B------:R-:W-:Y:S01]  /*29a0*/  @!P0 IMAD.IADD R142, R142, 0x1, -R2 ;  /* 0x000000018e8e8824 */ /* 0x000fe200078e0a02 */
[----:B------:R-:W-:Y:S01]  /*29b0*/  ISETP.GE.AND P0, PT, R21, RZ, PT ;  /* 0x000000ff1500720c */ /* 0x000fe20003f06270 */
[----:B------:R-:W-:Y:S02]  /*29c0*/  IMAD.MOV R3, RZ, RZ, -R3 ;  /* 0x000000ffff037224 */ /* 0x000fe400078e0a03 */
[----:B------:R-:W-:Y:S01]  /*29d0*/  @!P1 IMAD.MOV R130, RZ, RZ, -R130 ;  /* 0x000000ffff829224 */ /* 0x000fe200078e0a82 */
[----:B------:R-:W-:Y:S01]  /*29e0*/  ISETP.GT.U32.AND P1, PT, R2, R142, PT ;  /* 0x0000008e0200720c */ /* 0x000fe20003f24070 */
[--C-:B------:R-:W-:Y:S01]  /*29f0*/  @!P3 IMAD.IADD R138, R138, 0x1, -R2.reuse ;  /* 0x000000018a8ab824 */ /* 0x100fe200078e0a02 */
[----:B------:R-:W-:Y:S01]  /*2a00*/  ISETP.GT.U32.AND P3, PT, R2, R158, PT ;  /* 0x0000009e0200720c */ /* 0x000fe20003f64070 */
[----:B------:R-:W-:Y:S01]  /*2a10*/  @!P5 IMAD.IADD R146, R146, 0x1, -R2 ;  /* 0x000000019292d824 */ /* 0x000fe200078e0a02 */
[----:B------:R-:W-:Y:S01]  /*2a20*/  ISETP.GE.AND P5, PT, R15, RZ, PT ;  /* 0x000000ff0f00720c */ /* 0x000fe20003fa6270 */
[----:B------:R-:W-:-:S02]  /*2a30*/  IMAD R160, R2, R3, R7 ;  /* 0x0000000302a07224 */ /* 0x000fc400078e0207 */
[----:B------:R-:W-:Y:S01]  /*2a40*/  @!P4 IMAD.IADD R156, R156, 0x1, -R2 ;  /* 0x000000019c9cc824 */ /* 0x000fe200078e0a02 */
[----:B------:R-:W-:Y:S01]  /*2a50*/  ISETP.GE.AND P4, PT, R5, RZ, PT ;  /* 0x000000ff0500720c */ /* 0x000fe20003f86270 */
[----:B------:R-:W-:Y:S01]  /*2a60*/  @!P6 IMAD.MOV R146, RZ, RZ, -R146 ;  /* 0x000000ffff92e224 */ /* 0x000fe200078e0a92 */
[C---:B------:R-:W-:Y:S01]  /*2a70*/  ISETP.GT.U32.AND P6, PT, R2.reuse, R160, PT ;  /* 0x000000a00200720c */ /* 0x040fe20003fc4070 */
[----:B------:R-:W-:Y:S01]  /*2a80*/  @!P2 IMAD.MOV R138, RZ, RZ, -R138 ;  /* 0x000000ffff8aa224 */ /* 0x000fe200078e0a8a */
[----:B------:R-:W-:Y:S01]  /*2a90*/  ISETP.GT.U32.AND P2, PT, R2, R156, PT ;  /* 0x0000009c0200720c */ /* 0x000fe20003f44070 */
[----:B------:R-:W-:Y:S02]  /*2aa0*/  VIADD R9, R0, 0x2f ;  /* 0x0000002f00097836 */ /* 0x000fe40000000000 */
[--C-:B------:R-:W-:Y:S01]  /*2ab0*/  @!P1 IMAD.IADD R142, R142, 0x1, -R2.reuse ;  /* 0x000000018e8e9824 */ /* 0x100fe200078e0a02 */
[----:B------:R-:W-:Y:S01]  /*2ac0*/  ISETP.GE.AND P1, PT, R13, RZ, PT ;  /* 0x000000ff0d00720c */ /* 0x000fe20003f26270 */
[----:B------:R-:W-:Y:S01]  /*2ad0*/  @!P3 IMAD.IADD R158, R158, 0x1, -R2 ;  /* 0x000000019e9eb824 */ /* 0x000fe200078e0a02 */
[----:B------:R-:W-:Y:S01]  /*2ae0*/  IABS R145, R9 ;  /* 0x0000000900917213 */ /* 0x000fe20000000000 */
[----:B------:R-:W-:-:S02]  /*2af0*/  VIADD R3, R0, 0x30 ;  /* 0x0000003000037836 */ /* 0x000fc40000000000 */
[----:B------:R-:W-:Y:S01]  /*2b00*/  @!P0 IMAD.MOV R142, RZ, RZ, -R142 ;  /* 0x000000ffff8e8224 */ /* 0x000fe200078e0a8e */
[----:B------:R-:W-:Y:S01]  /*2b10*/  ISETP.GE.AND P0, PT, R9, RZ, PT ;  /* 0x000000ff0900720c */ /* 0x000fe20003f06270 */
[--C-:B------:R-:W-:Y:S01]  /*2b20*/  @!P6 IMAD.IADD R160, R160, 0x1, -R2.reuse ;  /* 0x00000001a0a0e824 */ /* 0x100fe200078e0a02 */
[----:B------:R-:W-:Y:S01]  /*2b30*/  ISETP.GT.U32.AND P3, PT, R2, R158, PT ;  /* 0x0000009e0200720c */ /* 0x000fe20003f64070 */
[----:B------:R-:W-:Y:S01]  /*2b40*/  IMAD.HI.U32 R5, R4, R145, RZ ;  /* 0x0000009104057227 */ /* 0x000fe200078e00ff */
[----:B------:R-:W-:Y:S02]  /*2b50*/  IABS R9, R3 ;  /* 0x0000000300097213 */ /* 0x000fe40000000000 */
[----:B------:R-:W-:Y:S01]  /*2b60*/  ISETP.GT.U32.AND P6, PT, R2, R160, PT ;  /* 0x000000a00200720c */ /* 0x000fe20003fc4070 */
[----:B------:R-:W-:Y:S01]  /*2b70*/  @!P2 IMAD.IADD R156, R156, 0x1, -R2 ;  /* 0x000000019c9ca824 */ /* 0x000fe200078e0a02 */
[----:B------:R-:W-:Y:S01]  /*2b80*/  ISETP.GE.AND P2, PT, R3, RZ, PT ;  /* 0x000000ff0300720c */ /* 0x000fe20003f46270 */
[----:B------:R-:W-:-:S02]  /*2b90*/  IMAD.MOV R5, RZ, RZ, -R5 ;  /* 0x000000ffff057224 */ /* 0x000fc400078e0a05 */
[----:B------:R-:W-:-:S04]  /*2ba0*/  IMAD.HI.U32 R3, R4, R9, RZ ;  /* 0x0000000904037227 */ /* 0x000fc800078e00ff */
[----:B------:R-:W-:Y:S02]  /*2bb0*/  IMAD R145, R2, R5, R145 ;  /* 0x0000000502917224 */ /* 0x000fe400078e0291 */
[C---:B------:R-:W-:Y:S02]  /*2bc0*/  VIADD R5, R0.reuse, 0x31 ;  /* 0x0000003100057836 */ /* 0x040fe40000000000 */
[----:B------:R-:W-:Y:S02]  /*2bd0*/  VIADD R13, R0, 0x32 ;  /* 0x00000032000d7836 */ /* 0x000fe40000000000 */
[----:B------:R-:W-:Y:S01]  /*2be0*/  IMAD.MOV R3, RZ, RZ, -R3 ;  /* 0x000000ffff037224 */ /* 0x000fe200078e0a03 */
[----:B------:R-:W-:Y:S01]  /*2bf0*/  IABS R149, R5 ;  /* 0x0000000500957213 */ /* 0x000fe20000000000 */
[----:B------:R-:W-:Y:S01]  /*2c00*/  @!P3 IMAD.IADD R158, R158, 0x1, -R2 ;  /* 0x000000019e9eb824 */ /* 0x000fe200078e0a02 */
[C---:B------:R-:W-:Y:S01]  /*2c10*/  ISETP.GT.U32.AND P3, PT, R2.reuse, R145, PT ;  /* 0x000000910200720c */ /* 0x040fe20003f64070 */
[----:B------:R-:W-:Y:S01]  /*2c20*/  IMAD R150, R2, R3, R9 ;  /* 0x0000000302967224 */ /* 0x000fe200078e0209 */
[----:B------:R-:W-:Y:S01]  /*2c30*/  IABS R151, R13 ;  /* 0x0000000d00977213 */ /* 0x000fe20000000000 */
[----:B------:R-:W-:Y:S01]  /*2c40*/  @!P1 IMAD.MOV R156, RZ, RZ, -R156 ;  /* 0x000000ffff9c9224 */ /* 0x000fe200078e0a9c */
[----:B------:R-:W-:Y:S01]  /*2c50*/  ISETP.GE.AND P1, PT, R5, RZ, PT ;  /* 0x000000ff0500720c */ /* 0x000fe20003f26270 */
[----:B------:R-:W-:Y:S01]  /*2c60*/  @!P6 IMAD.IADD R160, R160, 0x1, -R2 ;  /* 0x00000001a0a0e824 */ /* 0x000fe200078e0a02 */
[----:B------:R-:W-:Y:S01]  /*2c70*/  ISETP.GT.U32.AND P6, PT, R2, R150, PT ;  /* 0x000000960200720c */ /* 0x000fe20003fc4070 */
[----:B------:R-:W-:-:S04]  /*2c80*/  IMAD.HI.U32 R5, R4, R149, RZ ;  /* 0x0000009504057227 */ /* 0x000fc800078e00ff */
[----:B------:R-:W-:-:S04]  /*2c90*/  IMAD.HI.U32 R7, R4, R151, RZ ;  /* 0x0000009704077227 */ /* 0x000fc800078e00ff */
[----:B------:R-:W-:Y:S02]  /*2ca0*/  IMAD.MOV R5, RZ, RZ, -R5 ;  /* 0x000000ffff057224 */ /* 0x000fe400078e0a05 */
[----:B------:R-:W-:Y:S02]  /*2cb0*/  IMAD.MOV R7, RZ, RZ, -R7 ;  /* 0x000000ffff077224 */ /* 0x000fe400078e0a07 */
[----:B------:R-:W-:Y:S02]  /*2cc0*/  @!P3 IMAD.IADD R145, R145, 0x1, -R2 ;  /* 0x000000019191b824 */ /* 0x000fe400078e0a02 */
[C---:B------:R-:W-:Y:S02]  /*2cd0*/  IMAD R149, R2.reuse, R5, R149 ;  /* 0x0000000502957224 */ /* 0x040fe400078e0295 */
[C---:B------:R-:W-:Y:S01]  /*2ce0*/  IMAD R151, R2.reuse, R7, R151 ;  /* 0x0000000702977224 */ /* 0x040fe200078e0297 */
[----:B------:R-:W-:Y:S01]  /*2cf0*/  ISETP.GT.U32.AND P3, PT, R2, R145, PT ;  /* 0x000000910200720c */ /* 0x000fe20003f64070 */
[----:B------:R-:W-:-:S02]  /*2d00*/  VIADD R5, R0, 0x33 ;  /* 0x0000003300057836 */ /* 0x000fc40000000000 */
[----:B------:R-:W-:Y:S01]  /*2d10*/  @!P6 IMAD.IADD R150, R150, 0x1, -R2 ;  /* 0x000000019696e824 */ /* 0x000fe200078e0a02 */
[----:B------:R-:W-:Y:S01]  /*2d20*/  ISETP.GT.U32.AND P6, PT, R2, R151, PT ;  /* 0x000000970200720c */ /* 0x000fe20003fc4070 */
[----:B------:R-:W-:Y:S01]  /*2d30*/  VIADD R9, R0, 0x34 ;  /* 0x0000003400097836 */ /* 0x000fe20000000000 */
[----:B------:R-:W-:Y:S01]  /*2d40*/  IABS R251, R5 ;  /* 0x0000000500fb7213 */ /* 0x000fe20000000000 */
[----:B------:R-:W-:Y:S01]  /*2d50*/  @!P5 IMAD.MOV R158, RZ, RZ, -R158 ;  /* 0x000000ffff9ed224 */ /* 0x000fe200078e0a9e */
[----:B------:R-:W-:Y:S01]  /*2d60*/  ISETP.GE.AND P5, PT, R13, RZ, PT ;  /* 0x000000ff0d00720c */ /* 0x000fe20003fa6270 */
[----:B------:R-:W-:Y:S01]  /*2d70*/  @!P4 IMAD.MOV R160, RZ, RZ, -R160 ;  /* 0x000000ffffa0c224 */ /* 0x000fe200078e0aa0 */
[----:B------:R-:W-:Y:S01]  /*2d80*/  ISETP.GT.U32.AND P4, PT, R2, R150, PT ;  /* 0x000000960200720c */ /* 0x000fe20003f84070 */
[----:B------:R-:W-:Y:S01]  /*2d90*/  IMAD.HI.U32 R3, R4, R251, RZ ;  /* 0x000000fb04037227 */ /* 0x000fe200078e00ff */
[----:B------:R-:W-:-:S03]  /*2da0*/  IABS R249, R9 ;  /* 0x0000000900f97213 */ /* 0x000fc60000000000 */
[----:B------:R-:W-:Y:S02]  /*2db0*/  VIADD R13, R0, 0x35 ;  /* 0x00000035000d7836 */ /* 0x000fe40000000000 */
[----:B------:R-:W-:Y:S02]  /*2dc0*/  IMAD.MOV R3, RZ, RZ, -R3 ;  /* 0x000000ffff037224 */ /* 0x000fe400078e0a03 */
[--C-:B------:R-:W-:Y:S01]  /*2dd0*/  @!P3 IMAD.IADD R145, R145, 0x1, -R2.reuse ;  /* 0x000000019191b824 */ /* 0x100fe200078e0a02 */
[----:B------:R-:W-:Y:S01]  /*2de0*/  IABS R247, R13 ;  /* 0x0000000d00f77213 */ /* 0x000fe20000000000 */
[----:B------:R-:W-:Y:S01]  /*2df0*/  @!P6 IMAD.IADD R151, R151, 0x1, -R2 ;  /* 0x000000019797e824 */ /* 0x000fe200078e0a02 */
[C---:B------:R-:W-:Y:S01]  /*2e00*/  ISETP.GT.U32.AND P3, PT, R2.reuse, R149, PT ;  /* 0x000000950200720c */ /* 0x040fe20003f64070 */
[----:B------:R-:W-:Y:S02]  /*2e10*/  IMAD R251, R2, R3, R251 ;  /* 0x0000000302fb7224 */ /* 0x000fe400078e02fb */
[----:B------:R-:W-:Y:S01]  /*2e20*/  IMAD.HI.U32 R3, R4, R249, RZ ;  /* 0x000000f904037227 */ /* 0x000fe200078e00ff */
[----:B------:R-:W-:-:S03]  /*2e30*/  ISETP.GT.U32.AND P6, PT, R2, R151, PT ;  /* 0x000000970200720c */ /* 0x000fc60003fc4070 */
[----:B------:R-:W-:Y:S02]  /*2e40*/  VIADD R15, R0, 0x36 ;  /* 0x00000036000f7836 */ /* 0x000fe40000000000 */
[----:B------:R-:W-:Y:S01]  /*2e50*/  @!P0 IMAD.MOV R145, RZ, RZ, -R145 ;  /* 0x000000ffff918224 */ /* 0x000fe200078e0a91 */
[----:B------:R-:W-:Y:S01]  /*2e60*/  ISETP.GE.AND P0, PT, R5, RZ, PT ;  /* 0x000000ff0500720c */ /* 0x000fe20003f06270 */
[----:B------:R-:W-:Y:S01]  /*2e70*/  IMAD.HI.U32 R5, R4, R247, RZ ;  /* 0x000000f704057227 */ /* 0x000fe200078e00ff */
[----:B------:R-:W-:-:S03]  /*2e80*/  IABS R245, R15 ;  /* 0x0000000f00f57213 */ /* 0x000fc60000000000 */
[----:B------:R-:W-:Y:S02]  /*2e90*/  IMAD.MOV R3, RZ, RZ, -R3 ;  /* 0x000000ffff037224 */ /* 0x000fe400078e0a03 */
[----:B------:R-:W-:Y:S01]  /*2ea0*/  @!P4 IMAD.IADD R150, R150, 0x1, -R2 ;  /* 0x000000019696c824 */ /* 0x000fe200078e0a02 */
[C---:B------:R-:W-:Y:S01]  /*2eb0*/  ISETP.GT.U32.AND P4, PT, R2.reuse, R251, PT ;  /* 0x000000fb0200720c */ /* 0x040fe20003f84070 */
[----:B------:R-:W-:Y:S02]  /*2ec0*/  IMAD.MOV R5, RZ, RZ, -R5 ;  /* 0x000000ffff057224 */ /* 0x000fe400078e0a05 */
[----:B------:R-:W-:Y:S02]  /*2ed0*/  IMAD R249, R2, R3, R249 ;  /* 0x0000000302f97224 */ /* 0x000fe400078e02f9 */
[----:B------:R-:W-:-:S04]  /*2ee0*/  IMAD.HI.U32 R7, R4, R245, RZ ;  /* 0x000000f504077227 */ /* 0x000fc800078e00ff */
[C---:B------:R-:W-:Y:S02]  /*2ef0*/  IMAD R247, R2.reuse, R5, R247 ;  /* 0x0000000502f77224 */ /* 0x040fe400078e02f7 */
[----:B------:R-:W-:Y:S01]  /*2f00*/  @!P2 IMAD.MOV R150, RZ, RZ, -R150 ;  /* 0x000000ffff96a224 */ /* 0x000fe200078e0a96 */
[C---:B------:R-:W-:Y:S01]  /*2f10*/  ISETP.GT.U32.AND P2, PT, R2.reuse, R249, PT ;  /* 0x000000f90200720c */ /* 0x040fe20003f44070 */
[--C-:B------:R-:W-:Y:S02]  /*2f20*/  @!P3 IMAD.IADD R149, R149, 0x1, -R2.reuse ;  /* 0x000000019595b824 */ /* 0x100fe400078e0a02 */
[----:B------:R-:W-:Y:S02]  /*2f30*/  IMAD.MOV R7, RZ, RZ, -R7 ;  /* 0x000000ffff077224 */ /* 0x000fe400078e0a07 */
[--C-:B------:R-:W-:Y:S01]  /*2f40*/  @!P6 IMAD.IADD R151, R151, 0x1, -R2.reuse ;  /* 0x000000019797e824 */ /* 0x100fe200078e0a02 */
[C---:B------:R-:W-:Y:S01]  /*2f50*/  ISETP.GT.U32.AND P6, PT, R2.reuse, R247, PT ;  /* 0x000000f70200720c */ /* 0x040fe20003fc4070 */
[----:B------:R-:W-:Y:S01]  /*2f60*/  @!P4 IMAD.IADD R251, R251, 0x1, -R2 ;  /* 0x00000001fbfbc824 */ /* 0x000fe200078e0a02 */
[C---:B------:R-:W-:Y:S01]  /*2f70*/  ISETP.GT.U32.AND P3, PT, R2.reuse, R149, PT ;  /* 0x000000950200720c */ /* 0x040fe20003f64070 */
[----:B------:R-:W-:-:S02]  /*2f80*/  IMAD R245, R2, R7, R245 ;  /* 0x0000000702f57224 */ /* 0x000fc400078e02f5 */
[----:B------:R-:W-:Y:S01]  /*2f90*/  VIADD R5, R0, 0x37 ;  /* 0x0000003700057836 */ /* 0x000fe20000000000 */
[C---:B------:R-:W-:Y:S01]  /*2fa0*/  ISETP.GT.U32.AND P4, PT, R2.reuse, R251, PT ;  /* 0x000000fb0200720c */ /* 0x040fe20003f84070 */
[----:B------:R-:W-:Y:S01]  /*2fb0*/  @!P5 IMAD.MOV R151, RZ, RZ, -R151 ;  /* 0x000000ffff97d224 */ /* 0x000fe200078e0a97 */
[----:B------:R-:W-:Y:S01]  /*2fc0*/  ISETP.GT.U32.AND P5, PT, R2, R245, PT ;  /* 0x000000f50200720c */ /* 0x000fe20003fa4070 */
[--C-:B------:R-:W-:Y:S01]  /*2fd0*/  @!P2 IMAD.IADD R249, R249, 0x1, -R2.reuse ;  /* 0x00000001f9f9a824 */ /* 0x100fe200078e0a02 */
[----:B------:R-:W-:Y:S01]  /*2fe0*/  IABS R241, R5 ;  /* 0x0000000500f17213 */ /* 0x000fe20000000000 */
[----:B------:R-:W-:Y:S01]  /*2ff0*/  VIADD R7, R0, 0x38 ;  /* 0x0000003800077836 */ /* 0x000fe20000000000 */
[----:B------:R-:W-:Y:S01]  /*3000*/  ISETP.GE.AND P2, PT, R5, RZ, PT ;  /* 0x000000ff0500720c */ /* 0x000fe20003f46270 */
[----:B------:R-:W-:Y:S01]  /*3010*/  @!P6 IMAD.IADD R247, R247, 0x1, -R2 ;  /* 0x00000001f7f7e824 */ /* 0x000fe200078e0a02 */
[----:B------:R-:W-:Y:S01]  /*3020*/  ISETP.GT.U32.AND P6, PT, R2, R249, PT ;  /* 0x000000f90200720c */ /* 0x000fe20003fc4070 */
[----:B------:R-:W-:Y:S01]  /*3030*/  IMAD.HI.U32 R3, R4, R241, RZ ;  /* 0x000000f104037227 */ /* 0x000fe200078e00ff */
[----:B------:R-:W-:-:S03]  /*3040*/  IABS R163, R7 ;  /* 0x0000000700a37213 */ /* 0x000fc60000000000 */
[--C-:B------:R-:W-:Y:S01]  /*3050*/  @!P3 IMAD.IADD R149, R149, 0x1, -R2.reuse ;  /* 0x000000019595b824 */ /* 0x100fe200078e0a02 */
[----:B------:R-:W-:Y:S01]  /*3060*/  ISETP.GE.AND P3, PT, R9, RZ, PT ;  /* 0x000000ff0900720c */ /* 0x000fe20003f66270 */
[----:B------:R-:W-:Y:S02]  /*3070*/  IMAD.MOV R3, RZ, RZ, -R3 ;  /* 0x000000ffff037224 */ /* 0x000fe400078e0a03 */
[----:B------:R-:W-:Y:S01]  /*3080*/  @!P1 IMAD.MOV R149, RZ, RZ, -R149 ;  /* 0x000000ffff959224 */ /* 0x000fe200078e0a95 */
[----:B------:R-:W-:Y:S01]  /*3090*/  ISETP.GE.AND P1, PT, R13, RZ, PT ;  /* 0x000000ff0d00720c */ /* 0x000fe20003f26270 */
[--C-:B------:R-:W-:Y:S01]  /*30a0*/  @!P4 IMAD.IADD R251, R251, 0x1, -R2.reuse ;  /* 0x00000001fbfbc824 */ /* 0x100fe200078e0a02 */
[----:B------:R-:W-:Y:S01]  /*30b0*/  ISETP.GE.AND P4, PT, R15, RZ, PT ;  /* 0x000000ff0f00720c */ /* 0x000fe20003f86270 */
[----:B------:R-:W-:Y:S01]  /*30c0*/  @!P5 IMAD.IADD R245, R245, 0x1, -R2 ;  /* 0x00000001f5f5d824 */ /* 0x000fe200078e0a02 */
[C---:B------:R-:W-:Y:S01]  /*30d0*/  ISETP.GT.U32.AND P5, PT, R2.reuse, R247, PT ;  /* 0x000000f70200720c */ /* 0x040fe20003fa4070 */
[----:B------:R-:W-:-:S02]  /*30e0*/  IMAD R241, R2, R3, R241 ;  /* 0x0000000302f17224 */ /* 0x000fc400078e02f1 */
[----:B------:R-:W-:Y:S02]  /*30f0*/  VIADD R13, R0, 0x3a ;  /* 0x0000003a000d7836 */ /* 0x000fe40000000000 */
[----:B------:R-:W-:Y:S01]  /*3100*/  @!P0 IMAD.MOV R251, RZ, RZ, -R251 ;  /* 0x000000fffffb8224 */ /* 0x000fe200078e0afb */
[C---:B------:R-:W-:Y:S01]  /*3110*/  ISETP.GT.U32.AND P0, PT, R2.reuse, R245, PT ;  /* 0x000000f50200720c */ /* 0x040fe20003f04070 */
[----:B------:R-:W-:Y:S01]  /*3120*/  @!P6 IMAD.IADD R249, R249, 0x1, -R2 ;  /* 0x00000001f9f9e824 */ /* 0x000fe200078e0a02 */
[----:B------:R-:W-:Y:S01]  /*3130*/  ISETP.GT.U32.AND P6, PT, R2, R241, PT ;  /* 0x000000f10200720c */ /* 0x000fe20003fc4070 */
[----:B------:R-:W-:Y:S01]  /*3140*/  IMAD.HI.U32 R3, R4, R163, RZ ;  /* 0x000000a304037227 */ /* 0x000fe200078e00ff */
[----:B------:R-:W-:-:S03]  /*3150*/  IABS R167, R13 ;  /* 0x0000000d00a77213 */ /* 0x000fc60000000000 */
[C---:B------:R-:W-:Y:S02]  /*3160*/  VIADD R9, R0.reuse, 0x39 ;  /* 0x0000003900097836 */ /* 0x040fe40000000000 */
[----:B------:R-:W-:Y:S02]  /*3170*/  VIADD R15, R0, 0x3b ;  /* 0x0000003b000f7836 */ /* 0x000fe40000000000 */
[----:B------:R-:W-:Y:S01]  /*3180*/  IMAD.HI.U32 R5, R4, R167, RZ ;  /* 0x000000a704057227 */ /* 0x000fe200078e00ff */
[----:B------:R-:W-:Y:S02]  /*3190*/  IABS R165, R9 ;  /* 0x0000000900a57213 */ /* 0x000fe40000000000 */
[----:B------:R-:W-:Y:S01]  /*31a0*/  IABS R169, R15 ;  /* 0x0000000f00a97213 */ /* 0x000fe20000000000 */
[----:B------:R-:W-:Y:S02]  /*31b0*/  IMAD.MOV R3, RZ, RZ, -R3 ;  /* 0x000000ffff037224 */ /* 0x000fe400078e0a03 */
[----:B------:R-:W-:-:S02]  /*31c0*/  IMAD.MOV R5, RZ, RZ, -R5 ;  /* 0x000000ffff057224 */ /* 0x000fc400078e0a05 */
[----:B------:R-:W-:Y:S02]  /*31d0*/  IMAD R163, R2, R3, R163 ;  /* 0x0000000302a37224 */ /* 0x000fe400078e02a3 */
[----:B------:R-:W-:Y:S01]  /*31e0*/  @!P0 IMAD.IADD R245, R245, 0x1, -R2 ;  /* 0x00000001f5f58824 */ /* 0x000fe200078e0a02 */
[----:B------:R-:W-:Y:S01]  /*31f0*/  ISETP.GE.AND P0, PT, R7, RZ, PT ;  /* 0x000000ff0700720c */ /* 0x000fe20003f06270 */
[----:B------:R-:W-:-:S04]  /*3200*/  IMAD.HI.U32 R3, R4, R165, RZ ;  /* 0x000000a504037227 */ /* 0x000fc800078e00ff */
[----:B------:R-:W-:Y:S01]  /*3210*/  @!P6 IMAD.IADD R241, R241, 0x1, -R2 ;  /* 0x00000001f1f1e824 */ /* 0x000fe200078e0a02 */
[----:B------:R-:W-:Y:S01]  /*3220*/  ISETP.GE.AND P6, PT, R9, RZ, PT ;  /* 0x000000ff0900720c */ /* 0x000fe20003fc6270 */
[----:B------:R-:W-:-:S04]  /*3230*/  IMAD.HI.U32 R7, R4, R169, RZ ;  /* 0x000000a904077227 */ /* 0x000fc800078e00ff */
[C---:B------:R-:W-:Y:S02]  /*3240*/  IMAD R167, R2.reuse, R5, R167 ;  /* 0x0000000502a77224 */ /* 0x040fe400078e02a7 */
[----:B------:R-:W-:Y:S01]  /*3250*/  @!P5 IMAD.IADD R247, R247, 0x1, -R2 ;  /* 0x00000001f7f7d824 */ /* 0x000fe200078e0a02 */
[C---:B------:R-:W-:Y:S01]  /*3260*/  ISETP.GT.U32.AND P5, PT, R2.reuse, R163, PT ;  /* 0x000000a30200720c */ /* 0x040fe20003fa4070 */
[----:B------:R-:W-:Y:S02]  /*3270*/  IMAD.MOV R3, RZ, RZ, -R3 ;  /* 0x000000ffff037224 */ /* 0x000fe400078e0a03 */
[----:B------:R-:W-:Y:S01]  /*3280*/  @!P3 IMAD.MOV R249, RZ, RZ, -R249 ;  /* 0x000000fffff9b224 */ /* 0x000fe200078e0af9 */
[C---:B------:R-:W-:Y:S01]  /*3290*/  ISETP.GT.U32.AND P3, PT, R2.reuse, R241, PT ;  /* 0x000000f10200720c */ /* 0x040fe20003f64070 */
[----:B------:R-:W-:Y:S02]  /*32a0*/  IMAD.MOV R7, RZ, RZ, -R7 ;  /* 0x000000ffff077224 */ /* 0x000fe400078e0a07 */
[----:B------:R-:W-:Y:S01]  /*32b0*/  @!P4 IMAD.MOV R245, RZ, RZ, -R245 ;  /* 0x000000fffff5c224 */ /* 0x000fe200078e0af5 */
[C---:B------:R-:W-:Y:S01]  /*32c0*/  ISETP.GT.U32.AND P4, PT, R2.reuse, R167, PT ;  /* 0x000000a70200720c */ /* 0x040fe20003f84070 */
[----:B------:R-:W-:-:S02]  /*32d0*/  IMAD R165, R2, R3, R165 ;  /* 0x0000000302a57224 */ /* 0x000fc400078e02a5 */
[----:B------:R-:W-:Y:S02]  /*32e0*/  IMAD R169, R2, R7, R169 ;  /* 0x0000000702a97224 */ /* 0x000fe400078e02a9 */
[----:B------:R-:W-:Y:S02]  /*32f0*/  VIADD R7, R0, 0x3c ;  /* 0x0000003c00077836 */ /* 0x000fe40000000000 */
[----:B------:R-:W-:Y:S01]  /*3300*/  @!P1 IMAD.MOV R247, RZ, RZ, -R247 ;  /* 0x000000fffff79224 */ /* 0x000fe200078e0af7 */
[----:B------:R-:W-:Y:S01]  /*3310*/  ISETP.GT.U32.AND P1, PT, R2, R165, PT ;  /* 0x000000a50200720c */ /* 0x000fe20003f24070 */
[----:B------:R-:W-:Y:S01]  /*3320*/  VIADD R9, R0, 0x3d ;  /* 0x0000003d00097836 */ /* 0x000fe20000000000 */
[----:B------:R-:W-:Y:S01]  /*3330*/  IABS R171, R7 ;  /* 0x0000000700ab7213 */ /* 0x000fe20000000000 */
[--C-:B------:R-:W-:Y:S02]  /*3340*/  @!P5 IMAD.IADD R163, R163, 0x1, -R2.reuse ;  /* 0x00000001a3a3d824 */ /* 0x100fe400078e0a02 */
[--C-:B------:R-:W-:Y:S01]  /*3350*/  @!P3 IMAD.IADD R241, R241, 0x1, -R2.reuse ;  /* 0x00000001f1f1b824 */ /* 0x100fe200078e0a02 */
[----:B------:R-:W-:Y:S01]  /*3360*/  IABS R173, R9 ;  /* 0x0000000900ad7213 */ /* 0x000fe20000000000 */
[----:B------:R-:W-:Y:S01]  /*3370*/  @!P4 IMAD.IADD R167, R167, 0x1, -R2 ;  /* 0x00000001a7a7c824 */ /* 0x000fe200078e0a02 */
[----:B------:R-:W-:Y:S01]  /*3380*/  ISETP.GT.U32.AND P5, PT, R2, R163, PT ;  /* 0x000000a30200720c */ /* 0x000fe20003fa4070 */
[----:B------:R-:W-:Y:S01]  /*3390*/  IMAD.HI.U32 R3, R4, R171, RZ ;  /* 0x000000ab04037227 */ /* 0x000fe200078e00ff */
[----:B------:R-:W-:-:S03]  /*33a0*/  ISETP.GE.AND P3, PT, R13, RZ, PT ;  /* 0x000000ff0d00720c */ /* 0x000fc60003f66270 */
[----:B------:R-:W-:Y:S01]  /*33b0*/  @!P2 IMAD.MOV R241, RZ, RZ, -R241 ;  /* 0x000000fffff1a224 */ /* 0x000fe200078e0af1 */
[----:B------:R-:W-:Y:S01]  /*33c0*/  ISETP.GT.U32.AND P2, PT, R2, R167, PT ;  /* 0x000000a70200720c */ /* 0x000fe20003f44070 */
[----:B------:R-:W-:Y:S02]  /*33d0*/  IMAD.MOV R5, RZ, RZ, -R3 ;  /* 0x000000ffff057224 */ /* 0x000fe400078e0a03 */
[----:B------:R-:W-:-:S04]  /*33e0*/  IMAD.HI.U32 R3, R4, R173, RZ ;  /* 0x000000ad04037227 */ /* 0x000fc800078e00ff */
[--C-:B------:R-:W-:Y:S01]  /*33f0*/  @!P1 IMAD.IADD R165, R165, 0x1, -R2.reuse ;  /* 0x00000001a5a59824 */ /* 0x100fe200078e0a02 */
[----:B------:R-:W-:Y:S01]  /*3400*/  ISETP.GE.AND P1, PT, R15, RZ, PT ;  /* 0x000000ff0f00720c */ /* 0x000fe20003f26270 */
[----:B------:R-:W-:Y:S02]  /*3410*/  IMAD.MOV R3, RZ, RZ, -R3 ;  /* 0x000000ffff037224 */ /* 0x000fe400078e0a03 */
[--C-:B------:R-:W-:Y:S01]  /*3420*/  @!P5 IMAD.IADD R163, R163, 0x1, -R2.reuse ;  /* 0x00000001a3a3d824 */ /* 0x100fe200078e0a02 */
[C---:B------:R-:W-:Y:S01]  /*3430*/  ISETP.GT.U32.AND P4, PT, R2.reuse, R165, PT ;  /* 0x000000a50200720c */ /* 0x040fe20003f84070 */
[C---:B------:R-:W-:Y:S01]  /*3440*/  IMAD R173, R2.reuse, R3, R173 ;  /* 0x0000000302ad7224 */ /* 0x040fe200078e02ad */
[----:B------:R-:W-:Y:S01]  /*3450*/  ISETP.GT.U32.AND P5, PT, R2, R169, PT ;  /* 0x000000a90200720c */ /* 0x000fe20003fa4070 */
[----:B------:R-:W-:Y:S02]  /*3460*/  @!P2 IMAD.IADD R167, R167, 0x1, -R2 ;  /* 0x00000001a7a7a824 */ /* 0x000fe400078e0a02 */
[----:B------:R-:W-:Y:S01]  /*3470*/  VIADD R13, R0, 0x3e ;  /* 0x0000003e000d7836 */ /* 0x000fe20000000000 */
[C---:B------:R-:W-:Y:S01]  /*3480*/  ISETP.GT.U32.AND P2, PT, R2.reuse, R173, PT ;  /* 0x000000ad0200720c */ /* 0x040fe20003f44070 */
[----:B------:R-:W-:-:S02]  /*3490*/  IMAD R171, R2, R5, R171 ;  /* 0x0000000502ab7224 */ /* 0x000fc400078e02ab */
[----:B------:R-:W-:Y:S01]  /*34a0*/  VIADD R15, R0, 0x3f ;  /* 0x0000003f000f7836 */ /* 0x000fe20000000000 */
[----:B------:R-:W-:Y:S01]  /*34b0*/  IABS R177, R13 ;  /* 0x0000000d00b17213 */ /* 0x000fe20000000000 */
[----:B------:R-:W-:Y:S02]  /*34c0*/  @!P0 IMAD.MOV R163, RZ, RZ, -R163 ;  /* 0x000000ffffa38224 */ /* 0x000fe400078e0aa3 */
[--C-:B------:R-:W-:Y:S01]  /*34d0*/  @!P4 IMAD.IADD R165, R165, 0x1, -R2.reuse ;  /* 0x00000001a5a5c824 */ /* 0x100fe200078e0a02 */
[----:B------:R-:W-:Y:S01]  /*34e0*/  ISETP.GT.U32.AND P4, PT, R2, R171, PT ;  /* 0x000000ab0200720c */ /* 0x000fe20003f84070 */
[----:B------:R-:W-:Y:S01]  /*34f0*/  @!P5 IMAD.IADD R169, R169, 0x1, -R2 ;  /* 0x00000001a9a9d824 */ /* 0x000fe200078e0a02 */
[----:B------:R-:W-:Y:S01]  /*3500*/  IABS R239, R15 ;  /* 0x0000000f00ef7213 */ /* 0x000fe20000000000 */
[----:B------:R-:W-:-:S03]  /*3510*/  IMAD.HI.U32 R3, R4, R177, RZ ;  /* 0x000000b104037227 */ /* 0x000fc600078e00ff */
[----:B------:R-:W-:Y:S01]  /*3520*/  ISETP.GT.U32.AND P5, PT, R2, R169, PT ;  /* 0x000000a90200720c */ /* 0x000fe20003fa4070 */
[----:B------:R-:W-:Y:S02]  /*3530*/  @!P2 IMAD.IADD R173, R173, 0x1, -R2 ;  /* 0x00000001adada824 */ /* 0x000fe400078e0a02 */
[----:B------:R-:W-:Y:S02]  /*3540*/  IMAD.MOV R5, RZ, RZ, -R3 ;  /* 0x000000ffff057224 */ /* 0x000fe400078e0a03 */
[----:B------:R-:W-:Y:S01]  /*3550*/  IMAD.HI.U32 R3, R4, R239, RZ ;  /* 0x000000ef04037227 */ /* 0x000fe200078e00ff */
[----:B------:R-:W-:-:S03]  /*3560*/  ISETP.GT.U32.AND P0, PT, R2, R173, PT ;  /* 0x000000ad0200720c */ /* 0x000fc60003f04070 */
[----:B------:R-:W-:Y:S01]  /*3570*/  @!P4 IMAD.IADD R171, R171, 0x1, -R2 ;  /* 0x00000001ababc824 */ /* 0x000fe200078e0a02 */
[----:B------:R-:W-:Y:S01]  /*3580*/  ISETP.GE.AND P4, PT, R9, RZ, PT ;  /* 0x000000ff0900720c */ /* 0x000fe20003f86270 */
[C---:B------:R-:W-:Y:S02]  /*3590*/  IMAD R177, R2.reuse, R5, R177 ;  /* 0x0000000502b17224 */ /* 0x040fe400078e02b1 */
[----:B------:R-:W-:Y:S01]  /*35a0*/  IMAD.MOV R5, RZ, RZ, -R3 ;  /* 0x000000ffff057224 */ /* 0x000fe200078e0a03 */
[C---:B------:R-:W-:Y:S01]  /*35b0*/  ISETP.GT.U32.AND P2, PT, R2.reuse, R171, PT ;  /* 0x000000ab0200720c */ /* 0x040fe20003f44070 */
[----:B------:R-:W-:Y:S01]  /*35c0*/  @!P6 IMAD.MOV R165, RZ, RZ, -R165 ;  /* 0x000000ffffa5e224 */ /* 0x000fe200078e0aa5 */
[----:B------:R-:W-:Y:S01]  /*35d0*/  ISETP.GT.U32.AND P6, PT, R2, R177, PT ;  /* 0x000000b10200720c */ /* 0x000fe20003fc4070 */
[----:B------:R-:W-:Y:S02]  /*35e0*/  VIADD R17, R0, 0x40 ;  /* 0x0000004000117836 */ /* 0x000fe40000000000 */
[----:B------:R-:W-:-:S02]  /*35f0*/  IMAD R239, R2, R5, R239 ;  /* 0x0000000502ef7224 */ /* 0x000fc400078e02ef */
[--C-:B------:R-:W-:Y:S01]  /*3600*/  @!P5 IMAD.IADD R169, R169, 0x1, -R2.reuse ;  /* 0x00000001a9a9d824 */ /* 0x100fe200078e0a02 */
[----:B------:R-:W-:Y:S01]  /*3610*/  ISETP.GE.AND P5, PT, R7, RZ, PT ;  /* 0x000000ff0700720c */ /* 0x000fe20003fa6270 */
[--C-:B------:R-:W-:Y:S01]  /*3620*/  @!P0 IMAD.IADD R173, R173, 0x1, -R2.reuse ;  /* 0x00000001adad8824 */ /* 0x100fe200078e0a02 */
[----:B------:R-:W-:Y:S01]  /*3630*/  IABS R181, R17 ;  /* 0x0000001100b57213 */ /* 0x000fe20000000000 */
[----:B------:R-:W-:Y:S01]  /*3640*/  VIADD R5, R0, 0x41 ;  /* 0x0000004100057836 */ /* 0x000fe20000000000 */
[----:B------:R-:W-:Y:S01]  /*3650*/  ISETP.GT.U32.AND P0, PT, R2, R239, PT ;  /* 0x000000ef0200720c */ /* 0x000fe20003f04070 */
[----:B------:R-:W-:Y:S01]  /*3660*/  @!P2 IMAD.IADD R171, R171, 0x1, -R2 ;  /* 0x00000001ababa824 */ /* 0x000fe200078e0a02 */
[----:B------:R-:W-:Y:S01]  /*3670*/  ISETP.GE.AND P2, PT, R17, RZ, PT ;  /* 0x000000ff1100720c */ /* 0x000fe20003f46270 */
[----:B------:R-:W-:Y:S01]  /*3680*/  IMAD.HI.U32 R3, R4, R181, RZ ;  /* 0x000000b504037227 */ /* 0x000fe200078e00ff */
[----:B------:R-:W-:-:S03]  /*3690*/  IABS R237, R5 ;  /* 0x0000000500ed7213 */ /* 0x000fc60000000000 */
[--C-:B------:R-:W-:Y:S02]  /*36a0*/  @!P6 IMAD.IADD R177, R177, 0x1, -R2.reuse ;  /* 0x00000001b1b1e824 */ /* 0x100fe400078e0a02 */
[----:B------:R-:W-:Y:S02]  /*36b0*/  IMAD.MOV R3, RZ, RZ, -R3 ;  /* 0x000000ffff037224 */ /* 0x000fe400078e0a03 */
[----:B------:R-:W-:Y:S01]  /*36c0*/  @!P5 IMAD.MOV R171, RZ, RZ, -R171 ;  /* 0x000000ffffabd224 */ /* 0x000fe200078e0aab */
[C---:B------:R-:W-:Y:S01]  /*36d0*/  ISETP.GT.U32.AND P6, PT, R2.reuse, R177, PT ;  /* 0x000000b10200720c */ /* 0x040fe20003fc4070 */
[----:B------:R-:W-:Y:S01]  /*36e0*/  IMAD R181, R2, R3, R181 ;  /* 0x0000000302b57224 */ /* 0x000fe200078e02b5 */
[----:B------:R-:W-:Y:S01]  /*36f0*/  ISETP.GE.AND P5, PT, R5, RZ, PT ;  /* 0x000000ff0500720c */ /* 0x000fe20003fa6270 */
[----:B------:R-:W-:Y:S02]  /*3700*/  VIADD R5, R0, 0x42 ;  /* 0x0000004200057836 */ /* 0x000fe40000000000 */
[----:B------:R-:W-:-:S02]  /*3710*/  @!P0 IMAD.IADD R239, R239, 0x1, -R2 ;  /* 0x00000001efef8824 */ /* 0x000fc400078e0a02 */
[----:B------:R-:W-:Y:S01]  /*3720*/  IMAD.HI.U32 R3, R4, R237, RZ ;  /* 0x000000ed04037227 */ /* 0x000fe200078e00ff */
[----:B------:R-:W-:Y:S02]  /*3730*/  IABS R185, R5 ;  /* 0x0000000500b97213 */ /* 0x000fe40000000000 */
[C---:B------:R-:W-:Y:S01]  /*3740*/  ISETP.GT.U32.AND P0, PT, R2.reuse, R239, PT ;  /* 0x000000ef0200720c */ /* 0x040fe20003f04070 */
[----:B------:R-:W-:Y:S02]  /*3750*/  IMAD.MOV R3, RZ, RZ, -R3 ;  /* 0x000000ffff037224 */ /* 0x000fe400078e0a03 */
[----:B------:R-:W-:Y:S01]  /*3760*/  @!P1 IMAD.MOV R169, RZ, RZ, -R169 ;  /* 0x000000ffffa99224 */ /* 0x000fe200078e0aa9 */
[----:B------:R-:W-:Y:S01]  /*3770*/  ISETP.GE.AND P1, PT, R15, RZ, PT ;  /* 0x000000ff0f00720c */ /* 0x000fe20003f26270 */
[----:B------:R-:W-:Y:S02]  /*3780*/  IMAD R237, R2, R3, R237 ;  /* 0x0000000302ed7224 */ /* 0x000fe400078e02ed */
[----:B------:R-:W-:-:S04]  /*3790*/  IMAD.HI.U32 R3, R4, R185, RZ ;  /* 0x000000b904037227 */ /* 0x000fc800078e00ff */
[--C-:B------:R-:W-:Y:S01]  /*37a0*/  @!P6 IMAD.IADD R177, R177, 0x1, -R2.reuse ;  /* 0x00000001b1b1e824 */ /* 0x100fe200078e0a02 */
[----:B------:R-:W-:Y:S01]  /*37b0*/  ISETP.GE.AND P6, PT, R5, RZ, PT ;  /* 0x000000ff0500720c */ /* 0x000fe20003fc6270 */
[----:B------:R-:W-:Y:S02]  /*37c0*/  IMAD.MOV R5, RZ, RZ, -R3 ;  /* 0x000000ffff057224 */ /* 0x000fe400078e0a03 */
[----:B------:R-:W-:Y:S02]  /*37d0*/  VIADD R7, R0, 0x43 ;  /* 0x0000004300077836 */ /* 0x000fe40000000000 */
[----:B------:R-:W-:Y:S02]  /*37e0*/  @!P0 IMAD.IADD R239, R239, 0x1, -R2 ;  /* 0x00000001efef8824 */ /* 0x000fe400078e0a02 */
[C---:B------:R-:W-:Y:S01]  /*37f0*/  IMAD R185, R2.reuse, R5, R185 ;  /* 0x0000000502b97224 */ /* 0x040fe200078e02b9 */
[----:B------:R-:W-:Y:S01]  /*3800*/  IABS R235, R7 ;  /* 0x0000000700eb7213 */ /* 0x000fe20000000000 */
[----:B------:R-:W-:Y:S01]  /*3810*/  @!P4 IMAD.MOV R173, RZ, RZ, -R173 ;  /* 0x000000ffffadc224 */ /* 0x000fe200078e0aad */
[C---:B------:R-:W-:Y:S01]  /*3820*/  ISETP.GT.U32.AND P4, PT, R2.reuse, R181, PT ;  /* 0x000000b50200720c */ /* 0x040fe20003f84070 */
[----:B------:R-:W-:Y:S01]  /*3830*/  @!P1 IMAD.MOV R239, RZ, RZ, -R239 ;  /* 0x000000ffffef9224 */ /* 0x000fe200078e0aef */
[----:B------:R-:W-:Y:S01]  /*3840*/  ISETP.GT.U32.AND P1, PT, R2, R185, PT ;  /* 0x000000b90200720c */ /* 0x000fe20003f24070 */
[----:B------:R-:W-:Y:S01]  /*3850*/  VIADD R9, R0, 0x44 ;  /* 0x0000004400097836 */ /* 0x000fe20000000000 */
[----:B------:R-:W-:Y:S01]  /*3860*/  ISETP.GE.AND P0, PT, R7, RZ, PT ;  /* 0x000000ff0700720c */ /* 0x000fe20003f06270 */
[----:B------:R-:W-:-:S03]  /*3870*/  IMAD.HI.U32 R3, R4, R235, RZ ;  /* 0x000000eb04037227 */ /* 0x000fc600078e00ff */
[----:B------:R-:W-:Y:S01]  /*3880*/  IABS R189, R9 ;  /* 0x0000000900bd7213 */ /* 0x000fe20000000000 */
[----:B------:R-:W-:Y:S02]  /*3890*/  VIADD R7, R0, 0x45 ;  /* 0x0000004500077836 */ /* 0x000fe40000000000 */
[----:B------:R-:W-:Y:S02]  /*38a0*/  IMAD.MOV R3, RZ, RZ, -R3 ;  /* 0x000000ffff037224 */ /* 0x000fe400078e0a03 */
[----:B------:R-:W-:Y:S01]  /*38b0*/  @!P3 IMAD.MOV R167, RZ, RZ, -R167 ;  /* 0x000000ffffa7b224 */ /* 0x000fe200078e0aa7 */
[----:B------:R-:W-:Y:S01]  /*38c0*/  ISETP.GE.AND P3, PT, R13, RZ, PT ;  /* 0x000000ff0d00720c */ /* 0x000fe20003f66270 */
[--C-:B------:R-:W-:Y:S01]  /*38d0*/  @!P4 IMAD.IADD R181, R181, 0x1, -R2.reuse ;  /* 0x00000001b5b5c824 */ /* 0x100fe200078e0a02 */
[----:B------:R-:W-:Y:S01]  /*38e0*/  IABS R233, R7 ;  /* 0x0000000700e97213 */ /* 0x000fe20000000000 */
[C---:B------:R-:W-:Y:S02]  /*38f0*/  IMAD R235, R2.reuse, R3, R235 ;  /* 0x0000000302eb7224 */ /* 0x040fe400078e02eb */
[----:B------:R-:W-:Y:S01]  /*3900*/  @!P1 IMAD.IADD R185, R185, 0x1, -R2 ;  /* 0x00000001b9b99824 */ /* 0x000fe200078e0a02 */
[----:B------:R-:W-:Y:S01]  /*3910*/  ISETP.GT.U32.AND P4, PT, R2, R181, PT ;  /* 0x000000b50200720c */ /* 0x000fe20003f84070 */
[----:B------:R-:W-:-:S03]  /*3920*/  IMAD.HI.U32 R3, R4, R189, RZ ;  /* 0x000000bd04037227 */ /* 0x000fc600078e00ff */
[----:B------:R-:W-:Y:S01]  /*3930*/  ISETP.GT.U32.AND P1, PT, R2, R185, PT ;  /* 0x000000b90200720c */ /* 0x000fe20003f24070 */
[----:B------:R-:W-:Y:S02]  /*3940*/  IMAD.MOV R5, RZ, RZ, -R3 ;  /* 0x000000ffff057224 */ /* 0x000fe400078e0a03 */
[----:B------:R-:W-:-:S04]  /*3950*/  IMAD.HI.U32 R3, R4, R233, RZ ;  /* 0x000000e904037227 */ /* 0x000fc800078e00ff */
        /* <DEDUP_REMOVED lines=8> */
[----:B------:R-:W-:-:S02]  /*39e0*/  VIADD R9, R0, 0x46 ;  /* 0x0000004600097836 */ /* 0x000fc40000000000 */
[----:B------:R-:W-:Y:S01]  /*39f0*/  @!P2 IMAD.MOV R181, RZ, RZ, -R181 ;  /* 0x000000ffffb5a224 */ /* 0x000fe200078e0ab5 */
[----:B------:R-:W-:Y:S01]  /*3a00*/  ISETP.GT.U32.AND P2, PT, R2, R235, PT ;  /* 0x000000eb0200720c */ /* 0x000fe20003f44070 */
[C---:B------:R-:W-:Y:S01]  /*3a10*/  VIADD R13, R0.reuse, 0x47 ;  /* 0x00000047000d7836 */ /* 0x040fe20000000000 */
[----:B------:R-:W-:Y:S01]  /*3a20*/  IABS R71, R9 ;  /* 0x0000000900477213 */ /* 0x000fe20000000000 */
[--C-:B------:R-:W-:Y:S02]  /*3a30*/  @!P3 IMAD.IADD R237, R237, 0x1, -R2.reuse ;  /* 0x00000001ededb824 */ /* 0x100fe400078e0a02 */
[----:B------:R-:W-:Y:S01]  /*3a40*/  VIADD R15, R0, 0x48 ;  /* 0x00000048000f7836 */ /* 0x000fe20000000000 */
[----:B------:R-:W-:Y:S01]  /*3a50*/  IABS R75, R13 ;  /* 0x0000000d004b7213 */ /* 0x000fe20000000000 */
[----:B------:R-:W-:Y:S01]  /*3a60*/  IMAD.HI.U32 R3, R4, R71, RZ ;  /* 0x0000004704037227 */ /* 0x000fe200078e00ff */
[----:B------:R-:W-:Y:S02]  /*3a70*/  ISETP.GT.U32.AND P3, PT, R2, R237, PT ;  /* 0x000000ed0200720c */ /* 0x000fe40003f64070 */
[----:B------:R-:W-:Y:S01]  /*3a80*/  IABS R79, R15 ;  /* 0x0000000f004f7213 */ /* 0x000fe20000000000 */
[----:B------:R-:W-:-:S02]  /*3a90*/  @!P1 IMAD.IADD R233, R233, 0x1, -R2 ;  /* 0x00000001e9e99824 */ /* 0x000fc400078e0a02 */
[----:B------:R-:W-:Y:S02]  /*3aa0*/  IMAD.MOV R3, RZ, RZ, -R3 ;  /* 0x000000ffff037224 */ /* 0x000fe400078e0a03 */
[----:B------:R-:W-:Y:S01]  /*3ab0*/  @!P2 IMAD.IADD R235, R235, 0x1, -R2 ;  /* 0x00000001ebeba824 */ /* 0x000fe200078e0a02 */
[C---:B------:R-:W-:Y:S01]  /*3ac0*/  ISETP.GT.U32.AND P1, PT, R2.reuse, R233, PT ;  /* 0x000000e90200720c */ /* 0x040fe20003f24070 */
[----:B------:R-:W-:Y:S02]  /*3ad0*/  IMAD R71, R2, R3, R71 ;  /* 0x0000000302477224 */ /* 0x000fe400078e0247 */
[----:B------:R-:W-:Y:S01]  /*3ae0*/  IMAD.HI.U32 R3, R4, R75, RZ ;  /* 0x0000004b04037227 */ /* 0x000fe200078e00ff */
[----:B------:R-:W-:-:S03]  /*3af0*/  ISETP.GT.U32.AND P2, PT, R2, R235, PT ;  /* 0x000000eb0200720c */ /* 0x000fc60003f44070 */
[C---:B------:R-:W-:Y:S02]  /*3b00*/  IMAD R189, R2.reuse, R5, R189 ;  /* 0x0000000502bd7224 */ /* 0x040fe400078e02bd */
[----:B------:R-:W-:Y:S02]  /*3b10*/  IMAD.MOV R3, RZ, RZ, -R3 ;  /* 0x000000ffff037224 */ /* 0x000fe400078e0a03 */
[----:B------:R-:W-:Y:S01]  /*3b20*/  @!P3 IMAD.IADD R237, R237, 0x1, -R2 ;  /* 0x00000001ededb824 */ /* 0x000fe200078e0a02 */
[C---:B------:R-:W-:Y:S01]  /*3b30*/  ISETP.GT.U32.AND P3, PT, R2.reuse, R189, PT ;  /* 0x000000bd0200720c */ /* 0x040fe20003f64070 */
[----:B------:R-:W-:Y:S02]  /*3b40*/  IMAD R75, R2, R3, R75 ;  /* 0x00000003024b7224 */ /* 0x000fe400078e024b */
[----:B------:R-:W-:-:S04]  /*3b50*/  IMAD.HI.U32 R5, R4, R79, RZ ;  /* 0x0000004f04057227 */ /* 0x000fc800078e00ff */
[--C-:B------:R-:W-:Y:S01]  /*3b60*/  @!P1 IMAD.IADD R233, R233, 0x1, -R2.reuse ;  /* 0x00000001e9e99824 */ /* 0x100fe200078e0a02 */
[C---:B------:R-:W-:Y:S01]  /*3b70*/  ISETP.GT.U32.AND P1, PT, R2.reuse, R75, PT ;  /* 0x0000004b0200720c */ /* 0x040fe20003f24070 */
[----:B------:R-:W-:Y:S02]  /*3b80*/  IMAD.MOV R5, RZ, RZ, -R5 ;  /* 0x000000ffff057224 */ /* 0x000fe400078e0a05 */
[--C-:B------:R-:W-:Y:S01]  /*3b90*/  @!P2 IMAD.IADD R235, R235, 0x1, -R2.reuse ;  /* 0x00000001ebeba824 */ /* 0x100fe200078e0a02 */
[C---:B------:R-:W-:Y:S01]  /*3ba0*/  ISETP.GT.U32.AND P2, PT, R2.reuse, R71, PT ;  /* 0x000000470200720c */ /* 0x040fe20003f44070 */
[----:B------:R-:W-:Y:S02]  /*3bb0*/  IMAD R79, R2, R5, R79 ;  /* 0x00000005024f7224 */ /* 0x000fe400078e024f */
[----:B------:R-:W-:Y:S01]  /*3bc0*/  @!P3 IMAD.IADD R189, R189, 0x1, -R2 ;  /* 0x00000001bdbdb824 */ /* 0x000fe200078e0a02 */
[----:B------:R-:W-:Y:S01]  /*3bd0*/  ISETP.GE.AND P3, PT, R7, RZ, PT ;  /* 0x000000ff0700720c */ /* 0x000fe20003f66270 */
[----:B------:R-:W-:-:S02]  /*3be0*/  VIADD R7, R0, 0x49 ;  /* 0x0000004900077836 */ /* 0x000fc40000000000 */
[----:B------:R-:W-:Y:S01]  /*3bf0*/  @!P0 IMAD.MOV R235, RZ, RZ, -R235 ;  /* 0x000000ffffeb8224 */ /* 0x000fe200078e0aeb */
[----:B------:R-:W-:Y:S01]  /*3c00*/  ISETP.GT.U32.AND P0, PT, R2, R79, PT ;  /* 0x0000004f0200720c */ /* 0x000fe20003f04070 */
[----:B------:R-:W-:Y:S01]  /*3c10*/  @!P1 IMAD.IADD R75, R75, 0x1, -R2 ;  /* 0x000000014b4b9824 */ /* 0x000fe200078e0a02 */
[----:B------:R-:W-:Y:S01]  /*3c20*/  IABS R83, R7 ;  /* 0x0000000700537213 */ /* 0x000fe20000000000 */
[----:B------:R-:W-:Y:S01]  /*3c30*/  @!P6 IMAD.MOV R185, RZ, RZ, -R185 ;  /* 0x000000ffffb9e224 */ /* 0x000fe200078e0ab9 */
[----:B------:R-:W-:Y:S01]  /*3c40*/  ISETP.GE.AND P6, PT, R9, RZ, PT ;  /* 0x000000ff0900720c */ /* 0x000fe20003fc6270 */
[----:B------:R-:W-:Y:S01]  /*3c50*/  VIADD R9, R0, 0x4a ;  /* 0x0000004a00097836 */ /* 0x000fe20000000000 */
[----:B------:R-:W-:Y:S01]  /*3c60*/  ISETP.GT.U32.AND P1, PT, R2, R75, PT ;  /* 0x0000004b0200720c */ /* 0x000fe20003f24070 */
[----:B------:R-:W-:-:S03]  /*3c70*/  IMAD.HI.U32 R3, R4, R83, RZ ;  /* 0x0000005304037227 */ /* 0x000fc600078e00ff */
[----:B------:R-:W-:Y:S01]  /*3c80*/  IABS R87, R9 ;  /* 0x0000000900577213 */ /* 0x000fe20000000000 */
[----:B------:R-:W-:Y:S01]  /*3c90*/  @!P3 IMAD.MOV R233, RZ, RZ, -R233 ;  /* 0x000000ffffe9b224 */ /* 0x000fe200078e0ae9 */
[----:B------:R-:W-:Y:S01]  /*3ca0*/  ISETP.GE.AND P3, PT, R7, RZ, PT ;  /* 0x000000ff0700720c */ /* 0x000fe20003f66270 */
[--C-:B------:R-:W-:Y:S02]  /*3cb0*/  @!P2 IMAD.IADD R71, R71, 0x1, -R2.reuse ;  /* 0x000000014747a824 */ /* 0x100fe400078e0a02 */
[----:B------:R-:W-:Y:S02]  /*3cc0*/  VIADD R7, R0, 0x4b ;  /* 0x0000004b00077836 */ /* 0x000fe40000000000 */
[----:B------:R-:W-:Y:S01]  /*3cd0*/  IMAD.MOV R3, RZ, RZ, -R3 ;  /* 0x000000ffff037224 */ /* 0x000fe200078e0a03 */
[C---:B------:R-:W-:Y:S01]  /*3ce0*/  ISETP.GT.U32.AND P2, PT, R2.reuse, R71, PT ;  /* 0x000000470200720c */ /* 0x040fe20003f44070 */
[----:B------:R-:W-:Y:S01]  /*3cf0*/  @!P0 IMAD.IADD R79, R79, 0x1, -R2 ;  /* 0x000000014f4f8824 */ /* 0x000fe200078e0a02 */
[----:B------:R-:W-:Y:S01]  /*3d00*/  IABS R91, R7 ;  /* 0x00000007005b7213 */ /* 0x000fe20000000000 */
[----:B------:R-:W-:-:S02]  /*3d10*/  IMAD R83, R2, R3, R83 ;  /* 0x0000000302537224 */ /* 0x000fc400078e0253 */
[----:B------:R-:W-:Y:S01]  /*3d20*/  IMAD.HI.U32 R5, R4, R87, RZ ;  /* 0x0000005704057227 */ /* 0x000fe200078e00ff */
[----:B------:R-:W-:-:S03]  /*3d30*/  ISETP.GT.U32.AND P0, PT, R2, R79, PT ;  /* 0x0000004f0200720c */ /* 0x000fc60003f04070 */
[----:B------:R-:W-:Y:S01]  /*3d40*/  @!P5 IMAD.MOV R237, RZ, RZ, -R237 ;  /* 0x000000ffffedd224 */ /* 0x000fe200078e0aed */
[C---:B------:R-:W-:Y:S01]  /*3d50*/  ISETP.GT.U32.AND P5, PT, R2.reuse, R189, PT ;  /* 0x000000bd0200720c */ /* 0x040fe20003fa4070 */
[----:B------:R-:W-:Y:S01]  /*3d60*/  @!P1 IMAD.IADD R75, R75, 0x1, -R2 ;  /* 0x000000014b4b9824 */ /* 0x000fe200078e0a02 */
[----:B------:R-:W-:Y:S01]  /*3d70*/  ISETP.GT.U32.AND P1, PT, R2, R83, PT ;  /* 0x000000530200720c */ /* 0x000fe20003f24070 */
[----:B------:R-:W-:Y:S02]  /*3d80*/  IMAD.MOV R5, RZ, RZ, -R5 ;  /* 0x000000ffff057224 */ /* 0x000fe400078e0a05 */
[----:B------:R-:W-:-:S04]  /*3d90*/  IMAD.HI.U32 R3, R4, R91, RZ ;  /* 0x0000005b04037227 */ /* 0x000fc800078e00ff */
[C---:B------:R-:W-:Y:S02]  /*3da0*/  IMAD R87, R2.reuse, R5, R87 ;  /* 0x0000000502577224 */ /* 0x040fe400078e0257 */
[----:B------:R-:W-:Y:S02]  /*3db0*/  IMAD.MOV R3, RZ, RZ, -R3 ;  /* 0x000000ffff037224 */ /* 0x000fe400078e0a03 */
[--C-:B------:R-:W-:Y:S01]  /*3dc0*/  @!P2 IMAD.IADD R71, R71, 0x1, -R2.reuse ;  /* 0x000000014747a824 */ /* 0x100fe200078e0a02 */
[----:B------:R-:W-:Y:S01]  /*3dd0*/  ISETP.GE.AND P2, PT, R9, RZ, PT ;  /* 0x000000ff0900720c */ /* 0x000fe20003f46270 */
[----:B------:R-:W-:Y:S01]  /*3de0*/  @!P0 IMAD.IADD R79, R79, 0x1, -R2 ;  /* 0x000000014f4f8824 */ /* 0x000fe200078e0a02 */
[C---:B------:R-:W-:Y:S01]  /*3df0*/  ISETP.GT.U32.AND P0, PT, R2.reuse, R87, PT ;  /* 0x000000570200720c */ /* 0x040fe20003f04070 */
[----:B------:R-:W-:Y:S02]  /*3e00*/  IMAD R91, R2, R3, R91 ;  /* 0x00000003025b7224 */ /* 0x000fe400078e025b */
[----:B------:R-:W-:-:S02]  /*3e10*/  VIADD R9, R0, 0x4c ;  /* 0x0000004c00097836 */ /* 0x000fc40000000000 */
[--C-:B------:R-:W-:Y:S01]  /*3e20*/  @!P5 IMAD.IADD R189, R189, 0x1, -R2.reuse ;  /* 0x00000001bdbdd824 */ /* 0x100fe200078e0a02 */
[----:B------:R-:W-:Y:S01]  /*3e30*/  ISETP.GE.AND P5, PT, R13, RZ, PT ;  /* 0x000000ff0d00720c */ /* 0x000fe20003fa6270 */
[----:B------:R-:W-:Y:S01]  /*3e40*/  @!P1 IMAD.IADD R83, R83, 0x1, -R2 ;  /* 0x0000000153539824 */ /* 0x000fe200078e0a02 */
[----:B------:R-:W-:Y:S01]  /*3e50*/  ISETP.GT.U32.AND P1, PT, R2, R91, PT ;  /* 0x0000005b0200720c */ /* 0x000fe20003f24070 */
[----:B------:R-:W-:Y:S01]  /*3e60*/  @!P4 IMAD.MOV R189, RZ, RZ, -R189 ;  /* 0x000000ffffbdc224 */ /* 0x000fe200078e0abd */
[----:B------:R-:W-:Y:S01]  /*3e70*/  IABS R95, R9 ;  /* 0x00000009005f7213 */ /* 0x000fe20000000000 */
[C---:B------:R-:W-:Y:S01]  /*3e80*/  VIADD R13, R0.reuse, 0x4d ;  /* 0x0000004d000d7836 */ /* 0x040fe20000000000 */
[----:B------:R-:W-:Y:S01]  /*3e90*/  ISETP.GE.AND P4, PT, R15, RZ, PT ;  /* 0x000000ff0f00720c */ /* 0x000fe20003f86270 */
[----:B------:R-:W-:Y:S02]  /*3ea0*/  VIADD R15, R0, 0x4e ;  /* 0x0000004e000f7836 */ /* 0x000fe40000000000 */
[----:B------:R-:W-:Y:S01]  /*3eb0*/  IMAD.HI.U32 R3, R4, R95, RZ ;  /* 0x0000005f04037227 */ /* 0x000fe200078e00ff */
[----:B------:R-:W-:-:S02]  /*3ec0*/  IABS R99, R13 ;  /* 0x0000000d00637213 */ /* 0x000fc40000000000 */
[----:B------:R-:W-:Y:S01]  /*3ed0*/  IABS R103, R15 ;  /* 0x0000000f00677213 */ /* 0x000fe20000000000 */
[--C-:B------:R-:W-:Y:S01]  /*3ee0*/  @!P0 IMAD.IADD R87, R87, 0x1, -R2.reuse ;  /* 0x0000000157578824 */ /* 0x100fe200078e0a02 */
[C---:B------:R-:W-:Y:S01]  /*3ef0*/  ISETP.GT.U32.AND P0, PT, R2.reuse, R83, PT ;  /* 0x000000530200720c */ /* 0x040fe20003f04070 */
[----:B------:R-:W-:Y:S02]  /*3f00*/  IMAD.MOV R3, RZ, RZ, -R3 ;  /* 0x000000ffff037224 */ /* 0x000fe400078e0a03 */
[----:B------:R-:W-:Y:S01]  /*3f10*/  @!P1 IMAD.IADD R91, R91, 0x1, -R2 ;  /* 0x000000015b5b9824 */ /* 0x000fe200078e0a02 */
[C---:B------:R-:W-:Y:S01]  /*3f20*/  ISETP.GT.U32.AND P1, PT, R2.reuse, R87, PT ;  /* 0x000000570200720c */ /* 0x040fe20003f24070 */
[----:B------:R-:W-:Y:S02]  /*3f30*/  IMAD R95, R2, R3, R95 ;  /* 0x00000003025f7224 */ /* 0x000fe400078e025f */
[----:B------:R-:W-:-:S04]  /*3f40*/  IMAD.HI.U32 R3, R4, R103, RZ ;  /* 0x0000006704037227 */ /* 0x000fc800078e00ff */
[----:B------:R-:W-:Y:S02]  /*3f50*/  IMAD.MOV R3, RZ, RZ, -R3 ;  /* 0x000000ffff037224 */ /* 0x000fe400078e0a03 */
[----:B------:R-:W-:-:S04]  /*3f60*/  IMAD.HI.U32 R5, R4, R99, RZ ;  /* 0x0000006304057227 */ /* 0x000fc800078e00ff */
[C---:B------:R-:W-:Y:S02]  /*3f70*/  IMAD R103, R2.reuse, R3, R103 ;  /* 0x0000000302677224 */ /* 0x040fe400078e0267 */
[----:B------:R-:W-:Y:S02]  /*3f80*/  IMAD.MOV R5, RZ, RZ, -R5 ;  /* 0x000000ffff057224 */ /* 0x000fe400078e0a05 */
[--C-:B------:R-:W-:Y:S01]  /*3f90*/  @!P1 IMAD.IADD R87, R87, 0x1, -R2.reuse ;  /* 0x0000000157579824 */ /* 0x100fe200078e0a02 */
[----:B------:R-:W-:Y:S01]  /*3fa0*/  ISETP.GT.U32.AND P1, PT, R2, R103, PT ;  /* 0x000000670200720c */ /* 0x000fe20003f24070 */
[----:B------:R-:W-:Y:S02]  /*3fb0*/  VIADD R17, R0, 0x4f ;  /* 0x0000004f00117836 */ /* 0x000fe40000000000 */
[C---:B------:R-:W-:Y:S02]  /*3fc0*/  IMAD R99, R2.reuse, R5, R99 ;  /* 0x0000000502637224 */ /* 0x040fe400078e0263 */
[----:B------:R-:W-:Y:S01]  /*3fd0*/  @!P4 IMAD.MOV R79, RZ, RZ, -R79 ;  /* 0x000000ffff4fc224 */ /* 0x000fe200078e0a4f */
[----:B------:R-:W-:Y:S01]  /*3fe0*/  IABS R107, R17 ;  /* 0x00000011006b7213 */ /* 0x000fe20000000000 */
[----:B------:R-:W-:Y:S01]  /*3ff0*/  @!P6 IMAD.MOV R71, RZ, RZ, -R71 ;  /* 0x000000ffff47e224 */ /* 0x000fe200078e0a47 */
[----:B------:R-:W-:Y:S01]  /*4000*/  ISETP.GT.U32.AND P4, PT, R2, R99, PT ;  /* 0x000000630200720c */ /* 0x000fe20003f84070 */
[----:B------:R-:W-:Y:S01]  /*4010*/  @!P5 IMAD.MOV R75, RZ, RZ, -R75 ;  /* 0x000000ffff4bd224 */ /* 0x000fe200078e0a4b */
[----:B------:R-:W-:Y:S01]  /*4020*/  ISETP.GE.AND P6, PT, R7, RZ, PT ;  /* 0x000000ff0700720c */ /* 0x000fe20003fc6270 */
[----:B------:R-:W-:Y:S01]  /*4030*/  VIADD R7, R0, 0x50 ;  /* 0x0000005000077836 */ /* 0x000fe20000000000 */
[C---:B------:R-:W-:Y:S01]  /*4040*/  ISETP.GT.U32.AND P5, PT, R2.reuse, R91, PT ;  /* 0x0000005b0200720c */ /* 0x040fe20003fa4070 */
[----:B------:R-:W-:Y:S01]  /*4050*/  @!P0 IMAD.IADD R83, R83, 0x1, -R2 ;  /* 0x0000000153538824 */ /* 0x000fe200078e0a02 */
[----:B------:R-:W-:Y:S01]  /*4060*/  ISETP.GT.U32.AND P0, PT, R2, R95, PT ;  /* 0x0000005f0200720c */ /* 0x000fe20003f04070 */
[----:B------:R-:W-:Y:S01]  /*4070*/  IMAD.HI.U32 R3, R4, R107, RZ ;  /* 0x0000006b04037227 */ /* 0x000fe200078e00ff */
[----:B------:R-:W-:-:S03]  /*4080*/  IABS R111, R7 ;  /* 0x00000007006f7213 */ /* 0x000fc60000000000 */
[----:B------:R-:W-:Y:S02]  /*4090*/  @!P1 IMAD.IADD R103, R103, 0x1, -R2 ;  /* 0x0000000167679824 */ /* 0x000fe400078e0a02 */
[----:B------:R-:W-:Y:S02]  /*40a0*/  IMAD.MOV R3, RZ, RZ, -R3 ;  /* 0x000000ffff037224 */ /* 0x000fe400078e0a03 */
[----:B------:R-:W-:Y:S01]  /*40b0*/  @!P2 IMAD.MOV R87, RZ, RZ, -R87 ;  /* 0x000000ffff57a224 */ /* 0x000fe200078e0a57 */
[C---:B------:R-:W-:Y:S01]  /*40c0*/  ISETP.GT.U32.AND P2, PT, R2.reuse, R103, PT ;  /* 0x000000670200720c */ /* 0x040fe20003f44070 */
[----:B------:R-:W-:Y:S01]  /*40d0*/  @!P3 IMAD.MOV R83, RZ, RZ, -R83 ;  /* 0x000000ffff53b224 */ /* 0x000fe200078e0a53 */
[----:B------:R-:W-:Y:S01]  /*40e0*/  ISETP.GE.AND P3, PT, R9, RZ, PT ;  /* 0x000000ff0900720c */ /* 0x000fe20003f66270 */
[----:B------:R-:W-:Y:S02]  /*40f0*/  IMAD R107, R2, R3, R107 ;  /* 0x00000003026b7224 */ /* 0x000fe400078e026b */
[----:B------:R-:W-:-:S04]  /*4100*/  IMAD.HI.U32 R3, R4, R111, RZ ;  /* 0x0000006f04037227 */ /* 0x000fc800078e00ff */
[----:B------:R-:W-:Y:S02]  /*4110*/  VIADD R9, R0, 0x51 ;  /* 0x0000005100097836 */ /* 0x000fe40000000000 */
[--C-:B------:R-:W-:Y:S02]  /*4120*/  @!P4 IMAD.IADD R99, R99, 0x1, -R2.reuse ;  /* 0x000000016363c824 */ /* 0x100fe400078e0a02 */
[----:B------:R-:W-:Y:S01]  /*4130*/  IMAD.MOV R5, RZ, RZ, -R3 ;  /* 0x000000ffff057224 */ /* 0x000fe200078e0a03 */
[----:B------:R-:W-:Y:S01]  /*4140*/  IABS R115, R9 ;  /* 0x0000000900737213 */ /* 0x000fe20000000000 */
[--C-:B------:R-:W-:Y:S01]  /*4150*/  @!P5 IMAD.IADD R91, R91, 0x1, -R2.reuse ;  /* 0x000000015b5bd824 */ /* 0x100fe200078e0a02 */
[C---:B------:R-:W-:Y:S01]  /*4160*/  ISETP.GT.U32.AND P1, PT, R2.reuse, R99, PT ;  /* 0x000000630200720c */ /* 0x040fe20003f24070 */
[----:B------:R-:W-:Y:S01]  /*4170*/  @!P0 IMAD.IADD R95, R95, 0x1, -R2 ;  /* 0x000000015f5f8824 */ /* 0x000fe200078e0a02 */
[----:B------:R-:W-:Y:S01]  /*4180*/  ISETP.GE.AND P5, PT, R13, RZ, PT ;  /* 0x000000ff0d00720c */ /* 0x000fe20003fa6270 */
[C---:B------:R-:W-:Y:S01]  /*4190*/  IMAD R111, R2.reuse, R5, R111 ;  /* 0x00000005026f7224 */ /* 0x040fe200078e026f */
[----:B------:R-:W-:Y:S01]  /*41a0*/  ISETP.GE.AND P0, PT, R15, RZ, PT ;  /* 0x000000ff0f00720c */ /* 0x000fe20003f06270 */
[----:B------:R-:W-:Y:S01]  /*41b0*/  @!P6 IMAD.MOV R91, RZ, RZ, -R91 ;  /* 0x000000ffff5be224 */ /* 0x000fe200078e0a5b */
[----:B------:R-:W-:Y:S01]  /*41c0*/  ISETP.GT.U32.AND P4, PT, R2, R95, PT ;  /* 0x0000005f0200720c */ /* 0x000fe20003f84070 */
[----:B------:R-:W-:Y:S01]  /*41d0*/  IMAD.HI.U32 R3, R4, R115, RZ ;  /* 0x0000007304037227 */ /* 0x000fe200078e00ff */
[----:B------:R-:W-:-:S03]  /*41e0*/  ISETP.GT.U32.AND P6, PT, R2, R107, PT ;  /* 0x0000006b0200720c */ /* 0x000fc60003fc4070 */
[--C-:B------:R-:W-:Y:S01]  /*41f0*/  @!P2 IMAD.IADD R103, R103, 0x1, -R2.reuse ;  /* 0x000000016767a824 */ /* 0x100fe200078e0a02 */
[----:B------:R-:W-:Y:S01]  /*4200*/  ISETP.GT.U32.AND P2, PT, R2, R111, PT ;  /* 0x0000006f0200720c */ /* 0x000fe20003f44070 */
[----:B------:R-:W-:Y:S02]  /*4210*/  IMAD.MOV R3, RZ, RZ, -R3 ;  /* 0x000000ffff037224 */ /* 0x000fe400078e0a03 */
[----:B------:R-:W-:Y:S02]  /*4220*/  VIADD R13, R0, 0x52 ;  /* 0x00000052000d7836 */ /* 0x000fe40000000000 */
[--C-:B------:R-:W-:Y:S01]  /*4230*/  @!P1 IMAD.IADD R99, R99, 0x1, -R2.reuse ;  /* 0x0000000163639824 */ /* 0x100fe200078e0a02 */
[----:B------:R-:W-:Y:S01]  /*4240*/  ISETP.GE.AND P1, PT, R7, RZ, PT ;  /* 0x000000ff0700720c */ /* 0x000fe20003f26270 */
[C---:B------:R-:W-:Y:S01]  /*4250*/  IMAD R115, R2.reuse, R3, R115 ;  /* 0x0000000302737224 */ /* 0x040fe200078e0273 */
[----:B------:R-:W-:Y:S01]  /*4260*/  IABS R119, R13 ;  /* 0x0000000d00777213 */ /* 0x000fe20000000000 */
[--C-:B------:R-:W-:Y:S01]  /*4270*/  @!P4 IMAD.IADD R95, R95, 0x1, -R2.reuse ;  /* 0x000000015f5fc824 */ /* 0x100fe200078e0a02 */
[----:B------:R-:W-:Y:S01]  /*4280*/  ISETP.GE.AND P4, PT, R17, RZ, PT ;  /* 0x000000ff1100720c */ /* 0x000fe20003f86270 */
[--C-:B------:R-:W-:Y:S01]  /*4290*/  @!P6 IMAD.IADD R107, R107, 0x1, -R2.reuse ;  /* 0x000000016b6be824 */ /* 0x100fe200078e0a02 */
[----:B------:R-:W-:Y:S01]  /*42a0*/  ISETP.GE.AND P6, PT, R9, RZ, PT ;  /* 0x000000ff0900720c */ /* 0x000fe20003fc6270 */
[----:B------:R-:W-:Y:S01]  /*42b0*/  @!P5 IMAD.MOV R99, RZ, RZ, -R99 ;  /* 0x000000ffff63d224 */ /* 0x000fe200078e0a63 */
[----:B------:R-:W-:Y:S01]  /*42c0*/  ISETP.GT.U32.AND P5, PT, R2, R115, PT ;  /* 0x000000730200720c */ /* 0x000fe20003fa4070 */
[----:B------:R-:W-:-:S02]  /*42d0*/  @!P2 IMAD.IADD R111, R111, 0x1, -R2 ;  /* 0x000000016f6fa824 */ /* 0x000fc400078e0a02 */
[----:B------:R-:W-:Y:S01]  /*42e0*/  @!P3 IMAD.MOV R95, RZ, RZ, -R95 ;  /* 0x000000ffff5fb224 */ /* 0x000fe200078e0a5f */
[----:B------:R-:W-:Y:S01]  /*42f0*/  ISETP.GT.U32.AND P3, PT, R2, R107, PT ;  /* 0x0000006b0200720c */ /* 0x000fe20003f64070 */
[----:B------:R-:W-:Y:S01]  /*4300*/  IMAD.HI.U32 R3, R4, R119, RZ ;  /* 0x0000007704037227 */ /* 0x000fe200078e00ff */
[----:B------:R-:W-:-:S03]  /*4310*/  ISETP.GT.U32.AND P2, PT, R2, R111, PT ;  /* 0x0000006f0200720c */ /* 0x000fc60003f44070 */
[C---:B------:R-:W-:Y:S02]  /*4320*/  VIADD R7, R0.reuse, 0x53 ;  /* 0x0000005300077836 */ /* 0x040fe40000000000 */
[----:B------:R-:W-:Y:S02]  /*4330*/  IMAD.MOV R3, RZ, RZ, -R3 ;  /* 0x000000ffff037224 */ /* 0x000fe400078e0a03 */
[C---:B------:R-:W-:Y:S01]  /*4340*/  VIADD R9, R0.reuse, 0x54 ;  /* 0x0000005400097836 */ /* 0x040fe20000000000 */
[----:B------:R-:W-:Y:S01]  /*4350*/  IABS R123, R7 ;  /* 0x00000007007b7213 */ /* 0x000fe20000000000 */
[----:B------:R-:W-:Y:S02]  /*4360*/  VIADD R15, R0, 0x55 ;  /* 0x00000055000f7836 */ /* 0x000fe40000000000 */
[C---:B------:R-:W-:Y:S01]  /*4370*/  IMAD R119, R2.reuse, R3, R119 ;  /* 0x0000000302777224 */ /* 0x040fe200078e0277 */
[----:B------:R-:W-:Y:S01]  /*4380*/  IABS R127, R9 ;  /* 0x00000009007f7213 */ /* 0x000fe20000000000 */
[--C-:B------:R-:W-:Y:S01]  /*4390*/  @!P5 IMAD.IADD R115, R115, 0x1, -R2.reuse ;  /* 0x000000017373d824 */ /* 0x100fe200078e0a02 */
[----:B------:R-:W-:Y:S01]  /*43a0*/  IABS R131, R15 ;  /* 0x0000000f00837213 */ /* 0x000fe20000000000 */
[----:B------:R-:W-:Y:S01]  /*43b0*/  @!P3 IMAD.IADD R107, R107, 0x1, -R2 ;  /* 0x000000016b6bb824 */ /* 0x000fe200078e0a02 */
[----:B------:R-:W-:Y:S01]  /*43c0*/  ISETP.GT.U32.AND P3, PT, R2, R119, PT ;  /* 0x000000770200720c */ /* 0x000fe20003f64070 */
[----:B------:R-:W-:Y:S01]  /*43d0*/  IMAD.HI.U32 R3, R4, R123, RZ ;  /* 0x0000007b04037227 */ /* 0x000fe200078e00ff */
[----:B------:R-:W-:-:S03]  /*43e0*/  ISETP.GT.U32.AND P5, PT, R2, R115, PT ;  /* 0x000000730200720c */ /* 0x000fc60003fa4070 */
[----:B------:R-:W-:Y:S01]  /*43f0*/  @!P2 IMAD.IADD R111, R111, 0x1, -R2 ;  /* 0x000000016f6fa824 */ /* 0x000fe200078e0a02 */
[----:B------:R-:W-:Y:S01]  /*4400*/  ISETP.GE.AND P2, PT, R7, RZ, PT ;  /* 0x000000ff0700720c */ /* 0x000fe20003f46270 */
[----:B------:R-:W-:-:S04]  /*4410*/  IMAD.HI.U32 R5, R4, R127, RZ ;  /* 0x0000007f04057227 */ /* 0x000fc800078e00ff */
[----:B------:R-:W-:Y:S02]  /*4420*/  IMAD.MOV R7, RZ, RZ, -R3 ;  /* 0x000000ffff077224 */ /* 0x000fe400078e0a03 */
[----:B------:R-:W-:-:S04]  /*4430*/  IMAD.HI.U32 R3, R4, R131, RZ ;  /* 0x0000008304037227 */ /* 0x000fc800078e00ff */
[----:B------:R-:W-:Y:S02]  /*4440*/  IMAD.MOV R5, RZ, RZ, -R5 ;  /* 0x000000ffff057224 */ /* 0x000fe400078e0a05 */
[C---:B------:R-:W-:Y:S02]  /*4450*/  IMAD R123, R2.reuse, R7, R123 ;  /* 0x00000007027b7224 */ /* 0x040fe400078e027b */
[----:B------:R-:W-:Y:S02]  /*4460*/  IMAD.MOV R3, RZ, RZ, -R3 ;  /* 0x000000ffff037224 */ /* 0x000fe400078e0a03 */
[C---:B------:R-:W-:Y:S02]  /*4470*/  IMAD R127, R2.reuse, R5, R127 ;  /* 0x00000005027f7224 */ /* 0x040fe400078e027f */
[----:B------:R-:W-:Y:S01]  /*4480*/  @!P3 IMAD.IADD R119, R119, 0x1, -R2 ;  /* 0x000000017777b824 */ /* 0x000fe200078e0a02 */
[C---:B------:R-:W-:Y:S01]  /*4490*/  ISETP.GT.U32.AND P3, PT, R2.reuse, R123, PT ;  /* 0x0000007b0200720c */ /* 0x040fe20003f64070 */
[----:B------:R-:W-:-:S02]  /*44a0*/  IMAD R131, R2, R3, R131 ;  /* 0x0000000302837224 */ /* 0x000fc400078e0283 */
[--C-:B------:R-:W-:Y:S01]  /*44b0*/  @!P5 IMAD.IADD R115, R115, 0x1, -R2.reuse ;  /* 0x000000017373d824 */ /* 0x100fe200078e0a02 */
[----:B------:R-:W-:Y:S01]  /*44c0*/  ISETP.GT.U32.AND P5, PT, R2, R127, PT ;  /* 0x0000007f0200720c */ /* 0x000fe20003fa4070 */
[----:B------:R-:W-:Y:S01]  /*44d0*/  @!P0 IMAD.MOV R103, RZ, RZ, -R103 ;  /* 0x000000ffff678224 */ /* 0x000fe200078e0a67 */
[----:B------:R-:W-:Y:S01]  /*44e0*/  ISETP.GE.AND P0, PT, R13, RZ, PT ;  /* 0x000000ff0d00720c */ /* 0x000fe20003f06270 */
[----:B------:R-:W-:Y:S02]  /*44f0*/  VIADD R13, R0, 0x56 ;  /* 0x00000056000d7836 */ /* 0x000fe40000000000 */
[----:B------:R-:W-:Y:S01]  /*4500*/  @!P4 IMAD.MOV R107, RZ, RZ, -R107 ;  /* 0x000000ffff6bc224 */ /* 0x000fe200078e0a6b */
[C---:B------:R-:W-:Y:S01]  /*4510*/  ISETP.GT.U32.AND P4, PT, R2.reuse, R119, PT ;  /* 0x000000770200720c */ /* 0x040fe20003f84070 */
[----:B------:R-:W-:Y:S01]  /*4520*/  @!P6 IMAD.MOV R115, RZ, RZ, -R115 ;  /* 0x000000ffff73e224 */ /* 0x000fe200078e0a73 */
[----:B------:R-:W-:Y:S01]  /*4530*/  ISETP.GT.U32.AND P6, PT, R2, R131, PT ;  /* 0x000000830200720c */ /* 0x000fe20003fc4070 */
[----:B------:R-:W-:Y:S01]  /*4540*/  VIADD R5, R0, 0x57 ;  /* 0x0000005700057836 */ /* 0x000fe20000000000 */
[----:B------:R-:W-:Y:S01]  /*4550*/  IABS R135, R13 ;  /* 0x0000000d00877213 */ /* 0x000fe20000000000 */
[--C-:B------:R-:W-:Y:S01]  /*4560*/  @!P3 IMAD.IADD R123, R123, 0x1, -R2.reuse ;  /* 0x000000017b7bb824 */ /* 0x100fe200078e0a02 */
[----:B------:R-:W-:Y:S01]  /*4570*/  ISETP.GE.AND P3, PT, R13, RZ, PT ;  /* 0x000000ff0d00720c */ /* 0x000fe20003f66270 */
[----:B------:R-:W-:Y:S01]  /*4580*/  @!P5 IMAD.IADD R127, R127, 0x1, -R2 ;  /* 0x000000017f7fd824 */ /* 0x000fe200078e0a02 */
[----:B------:R-:W-:Y:S01]  /*4590*/  IABS R139, R5 ;  /* 0x00000005008b7213 */ /* 0x000fe20000000000 */
[----:B------:R-:W-:Y:S01]  /*45a0*/  IMAD.HI.U32 R3, R4, R135, RZ ;  /* 0x0000008704037227 */ /* 0x000fe200078e00ff */
[----:B------:R-:W-:-:S03]  /*45b0*/  ISETP.GT.U32.AND P5, PT, R2, R123, PT ;  /* 0x0000007b0200720c */ /* 0x000fc60003fa4070 */
[----:B------:R-:W-:Y:S02]  /*45c0*/  IMAD.MOV R3, RZ, RZ, -R3 ;  /* 0x000000ffff037224 */ /* 0x000fe400078e0a03 */
[--C-:B------:R-:W-:Y:S01]  /*45d0*/  @!P4 IMAD.IADD R119, R119, 0x1, -R2.reuse ;  /* 0x000000017777c824 */ /* 0x100fe200078e0a02 */
[----:B------:R-:W-:Y:S01]  /*45e0*/  ISETP.GE.AND P4, PT, R15, RZ, PT ;  /* 0x000000ff0f00720c */ /* 0x000fe20003f86270 */
[----:B------:R-:W-:Y:S01]  /*45f0*/  @!P6 IMAD.IADD R131, R131, 0x1, -R2 ;  /* 0x000000018383e824 */ /* 0x000fe200078e0a02 */
[C---:B------:R-:W-:Y:S01]  /*4600*/  ISETP.GT.U32.AND P6, PT, R2.reuse, R127, PT ;  /* 0x0000007f0200720c */ /* 0x040fe20003fc4070 */
[C---:B------:R-:W-:Y:S02]  /*4610*/  IMAD R135, R2.reuse, R3, R135 ;  /* 0x0000000302877224 */ /* 0x040fe400078e0287 */
[----:B------:R-:W-:Y:S01]  /*4620*/  @!P0 IMAD.MOV R119, RZ, RZ, -R119 ;  /* 0x000000ffff778224 */ /* 0x000fe200078e0a77 */
[----:B------:R-:W-:Y:S01]  /*4630*/  ISETP.GT.U32.AND P0, PT, R2, R131, PT ;  /* 0x000000830200720c */ /* 0x000fe20003f04070 */
[----:B------:R-:W-:-:S04]  /*4640*/  IMAD.HI.U32 R3, R4, R139, RZ ;  /* 0x0000008b04037227 */ /* 0x000fc800078e00ff */
[C---:B------:R-:W-:Y:S02]  /*4650*/  VIADD R7, R0.reuse, 0x58 ;  /* 0x0000005800077836 */ /* 0x040fe40000000000 */
[----:B------:R-:W-:Y:S01]  /*4660*/  @!P1 IMAD.MOV R111, RZ, RZ, -R111 ;  /* 0x000000ffff6f9224 */ /* 0x000fe200078e0a6f */
[----:B------:R-:W-:Y:S01]  /*4670*/  ISETP.GE.AND P1, PT, R9, RZ, PT ;  /* 0x000000ff0900720c */ /* 0x000fe20003f26270 */
[----:B------:R-:W-:Y:S01]  /*4680*/  IMAD.MOV R3, RZ, RZ, -R3 ;  /* 0x000000ffff037224 */ /* 0x000fe200078e0a03 */
[----:B------:R-:W-:Y:S01]  /*4690*/  IABS R143, R7 ;  /* 0x00000007008f7213 */ /* 0x000fe20000000000 */
[----:B------:R-:W-:Y:S02]  /*46a0*/  VIADD R9, R0, 0x59 ;  /* 0x0000005900097836 */ /* 0x000fe40000000000 */
[C---:B------:R-:W-:Y:S02]  /*46b0*/  IMAD R139, R2.reuse, R3, R139 ;  /* 0x00000003028b7224 */ /* 0x040fe400078e028b */
[----:B------:R-:W-:Y:S01]  /*46c0*/  @!P5 IMAD.IADD R123, R123, 0x1, -R2 ;  /* 0x000000017b7bd824 */ /* 0x000fe200078e0a02 */
[----:B------:R-:W-:Y:S01]  /*46d0*/  ISETP.GT.U32.AND P5, PT, R2, R135, PT ;  /* 0x000000870200720c */ /* 0x000fe20003fa4070 */
[----:B------:R-:W-:Y:S01]  /*46e0*/  IMAD.HI.U32 R3, R4, R143, RZ ;  /* 0x0000008f04037227 */ /* 0x000fe200078e00ff */
[----:B------:R-:W-:-:S03]  /*46f0*/  IABS R147, R9 ;  /* 0x0000000900937213 */ /* 0x000fc60000000000 */
[--C-:B------:R-:W-:Y:S01]  /*4700*/  @!P6 IMAD.IADD R127, R127, 0x1, -R2.reuse ;  /* 0x000000017f7fe824 */ /* 0x100fe200078e0a02 */
[----:B------:R-:W-:Y:S01]  /*4710*/  ISETP.GT.U32.AND P6, PT, R2, R139, PT ;  /* 0x0000008b0200720c */ /* 0x000fe20003fc4070 */
[----:B------:R-:W-:Y:S01]  /*4720*/  @!P0 IMAD.IADD R131, R131, 0x1, -R2 ;  /* 0x0000000183838824 */ /* 0x000fe200078e0a02 */
[----:B------:R-:W-:Y:S01]  /*4730*/  ISETP.GE.AND P0, PT, R5, RZ, PT ;  /* 0x000000ff0500720c */ /* 0x000fe20003f06270 */
[----:B------:R-:W-:Y:S02]  /*4740*/  IMAD.MOV R5, RZ, RZ, -R3 ;  /* 0x000000ffff057224 */ /* 0x000fe400078e0a03 */
[----:B------:R-:W-:-:S04]  /*4750*/  IMAD.HI.U32 R3, R4, R147, RZ ;  /* 0x0000009304037227 */ /* 0x000fc800078e00ff */
[----:B------:R-:W-:Y:S02]  /*4760*/  IMAD.MOV R3, RZ, RZ, -R3 ;  /* 0x000000ffff037224 */ /* 0x000fe400078e0a03 */
[----:B------:R-:W-:Y:S02]  /*4770*/  VIADD R15, R0, 0x5a ;  /* 0x0000005a000f7836 */ /* 0x000fe40000000000 */
[--C-:B------:R-:W-:Y:S01]  /*4780*/  @!P5 IMAD.IADD R135, R135, 0x1, -R2.reuse ;  /* 0x000000018787d824 */ /* 0x100fe200078e0a02 */
[----:B------:R-:W-:Y:S01]  /*4790*/  ISETP.GE.AND P5, PT, R7, RZ, PT ;  /* 0x000000ff0700720c */ /* 0x000fe20003fa6270 */
[C---:B------:R-:W-:Y:S01]  /*47a0*/  IMAD R147, R2.reuse, R3, R147 ;  /* 0x0000000302937224 */ /* 0x040fe200078e0293 */
[----:B------:R-:W-:Y:S01]  /*47b0*/  IABS R17, R15 ;  /* 0x0000000f00117213 */ /* 0x000fe20000000000 */
[----:B------:R-:W-:Y:S02]  /*47c0*/  IMAD R143, R2, R5, R143 ;  /* 0x00000005028f7224 */ /* 0x000fe400078e028f */
[----:B------:R-:W-:-:S02]  /*47d0*/  @!P6 IMAD.IADD R139, R139, 0x1, -R2 ;  /* 0x000000018b8be824 */ /* 0x000fc400078e0a02 */
[----:B------:R-:W-:Y:S02]  /*47e0*/  VIADD R18, R0, 0x5b ;  /* 0x0000005b00127836 */ /* 0x000fe40000000000 */
[----:B------:R-:W-:Y:S01]  /*47f0*/  @!P2 IMAD.MOV R123, RZ, RZ, -R123 ;  /* 0x000000ffff7ba224 */ /* 0x000fe200078e0a7b */
[C---:B------:R-:W-:Y:S01]  /*4800*/  ISETP.GT.U32.AND P2, PT, R2.reuse, R135, PT ;  /* 0x000000870200720c */ /* 0x040fe20003f44070 */
[----:B------:R-:W-:Y:S01]  /*4810*/  @!P4 IMAD.MOV R131, RZ, RZ, -R131 ;  /* 0x000000ffff83c224 */ /* 0x000fe200078e0a83 */
[C---:B------:R-:W-:Y:S01]  /*4820*/  ISETP.GT.U32.AND P4, PT, R2.reuse, R147, PT ;  /* 0x000000930200720c */ /* 0x040fe20003f84070 */
[----:B------:R-:W-:Y:S01]  /*4830*/  @!P1 IMAD.MOV R127, RZ, RZ, -R127 ;  /* 0x000000ffff7f9224 */ /* 0x000fe200078e0a7f */
[----:B------:R-:W-:Y:S01]  /*4840*/  ISETP.GT.U32.AND P6, PT, R2, R139, PT ;  /* 0x0000008b0200720c */ /* 0x000fe20003fc4070 */
[----:B------:R-:W-:Y:S01]  /*4850*/  IMAD.HI.U32 R5, R4, R17, RZ ;  /* 0x0000001104057227 */ /* 0x000fe200078e00ff */
[----:B------:R-:W-:Y:S02]  /*4860*/  ISETP.GT.U32.AND P1, PT, R2, R143, PT ;  /* 0x0000008f0200720c */ /* 0x000fe40003f24070 */
[----:B------:R-:W-:Y:S01]  /*4870*/  IABS R13, R18 ;  /* 0x00000012000d7213 */ /* 0x000fe20000000000 */
[----:B------:R-:W-:-:S02]  /*4880*/  IMAD.MOV R5, RZ, RZ, -R5 ;  /* 0x000000ffff057224 */ /* 0x000fc400078e0a05 */
[----:B------:R-:W-:Y:S02]  /*4890*/  VIADD R19, R0, 0x5c ;  /* 0x0000005c00137836 */ /* 0x000fe40000000000 */
[----:B------:R-:W-:-:S04]  /*48a0*/  IMAD.HI.U32 R3, R4, R13, RZ ;  /* 0x0000000d04037227 */ /* 0x000fc800078e00ff */
[C---:B------:R-:W-:Y:S02]  /*48b0*/  IMAD R17, R2.reuse, R5, R17 ;  /* 0x0000000502117224 */ /* 0x040fe400078e0211 */
[----:B------:R-:W-:Y:S02]  /*48c0*/  IMAD.MOV R5, RZ, RZ, -R3 ;  /* 0x000000ffff057224 */ /* 0x000fe400078e0a03 */
[--C-:B------:R-:W-:Y:S01]  /*48d0*/  @!P2 IMAD.IADD R135, R135, 0x1, -R2.reuse ;  /* 0x000000018787a824 */ /* 0x100fe200078e0a02 */
[----:B------:R-:W-:Y:S01]  /*48e0*/  ISETP.GE.AND P2, PT, R9, RZ, PT ;  /* 0x000000ff0900720c */ /* 0x000fe20003f46270 */
[--C-:B------:R-:W-:Y:S01]  /*48f0*/  @!P4 IMAD.IADD R147, R147, 0x1, -R2.reuse ;  /* 0x000000019393c824 */ /* 0x100fe200078e0a02 */
[----:B------:R-:W-:Y:S01]  /*4900*/  IABS R9, R19 ;  /* 0x0000001300097213 */ /* 0x000fe20000000000 */
[--C-:B------:R-:W-:Y:S01]  /*4910*/  @!P6 IMAD.IADD R139, R139, 0x1, -R2.reuse ;  /* 0x000000018b8be824 */ /* 0x100fe200078e0a02 */
[C---:B------:R-:W-:Y:S01]  /*4920*/  ISETP.GT.U32.AND P6, PT, R2.reuse, R17, PT ;  /* 0x000000110200720c */ /* 0x040fe20003fc4070 */
[----:B------:R-:W-:Y:S01]  /*4930*/  @!P1 IMAD.IADD R143, R143, 0x1, -R2 ;  /* 0x000000018f8f9824 */ /* 0x000fe200078e0a02 */
[----:B------:R-:W-:Y:S01]  /*4940*/  ISETP.GE.AND P1, PT, R15, RZ, PT ;  /* 0x000000ff0f00720c */ /* 0x000fe20003f26270 */
[----:B------:R-:W-:-:S02]  /*4950*/  IMAD R13, R2, R5, R13 ;  /* 0x00000005020d7224 */ /* 0x000fc400078e020d */
[----:B------:R-:W-:Y:S01]  /*4960*/  @!P3 IMAD.MOV R135, RZ, RZ, -R135 ;  /* 0x000000ffff87b224 */ /* 0x000fe200078e0a87 */
[----:B------:R-:W-:Y:S01]  /*4970*/  ISETP.GT.U32.AND P3, PT, R2, R147, PT ;  /* 0x000000930200720c */ /* 0x000fe20003f64070 */
[----:B------:R-:W-:Y:S01]  /*4980*/  VIADD R15, R0, 0x5d ;  /* 0x0000005d000f7836 */ /* 0x000fe20000000000 */
[----:B------:R-:W-:Y:S01]  /*4990*/  ISETP.GT.U32.AND P4, PT, R2, R143, PT ;  /* 0x0000008f0200720c */ /* 0x000fe20003f84070 */
[----:B------:R-:W-:-:S03]  /*49a0*/  IMAD.HI.U32 R3, R4, R9, RZ ;  /* 0x0000000904037227 */ /* 0x000fc600078e00ff */
[----:B------:R-:W-:Y:S01]  /*49b0*/  IABS R7, R15 ;  /* 0x0000000f00077213 */ /* 0x000fe20000000000 */
[----:B------:R-:W-:Y:S01]  /*49c0*/  @!P0 IMAD.MOV R139, RZ, RZ, -R139 ;  /* 0x000000ffff8b8224 */ /* 0x000fe200078e0a8b */
[C---:B------:R-:W-:Y:S01]  /*49d0*/  ISETP.GT.U32.AND P0, PT, R2.reuse, R13, PT ;  /* 0x0000000d0200720c */ /* 0x040fe20003f04070 */
[----:B------:R-:W-:Y:S02]  /*49e0*/  IMAD.MOV R3, RZ, RZ, -R3 ;  /* 0x000000ffff037224 */ /* 0x000fe400078e0a03 */
[----:B------:R-:W-:Y:S02]  /*49f0*/  @!P6 IMAD.IADD R17, R17, 0x1, -R2 ;  /* 0x000000011111e824 */ /* 0x000fe400078e0a02 */
[----:B------:R-:W-:Y:S02]  /*4a00*/  IMAD R9, R2, R3, R9 ;  /* 0x0000000302097224 */ /* 0x000fe400078e0209 */
[----:B------:R-:W-:Y:S01]  /*4a10*/  IMAD.HI.U32 R3, R4, R7, RZ ;  /* 0x0000000704037227 */ /* 0x000fe200078e00ff */
[----:B------:R-:W-:-:S03]  /*4a20*/  ISETP.GT.U32.AND P6, PT, R2, R17, PT ;  /* 0x000000110200720c */ /* 0x000fc60003fc4070 */
[--C-:B------:R-:W-:Y:S01]  /*4a30*/  @!P3 IMAD.IADD R147, R147, 0x1, -R2.reuse ;  /* 0x000000019393b824 */ /* 0x100fe200078e0a02 */
[----:B------:R-:W-:Y:S01]  /*4a40*/  ISETP.GE.AND P3, PT, R19, RZ, PT ;  /* 0x000000ff1300720c */ /* 0x000fe20003f66270 */
[----:B------:R-:W-:Y:S02]  /*4a50*/  IMAD.MOV R3, RZ, RZ, -R3 ;  /* 0x000000ffff037224 */ /* 0x000fe400078e0a03 */
[--C-:B------:R-:W-:Y:S01]  /*4a60*/  @!P4 IMAD.IADD R143, R143, 0x1, -R2.reuse ;  /* 0x000000018f8fc824 */ /* 0x100fe200078e0a02 */
[----:B------:R-:W-:Y:S01]  /*4a70*/  ISETP.GE.AND P4, PT, R18, RZ, PT ;  /* 0x000000ff1200720c */ /* 0x000fe20003f86270 */
[----:B------:R-:W-:Y:S02]  /*4a80*/  VIADD R19, R0, 0x5f ;  /* 0x0000005f00137836 */ /* 0x000fe40000000000 */
[----:B------:R-:W-:Y:S01]  /*4a90*/  @!P0 IMAD.IADD R13, R13, 0x1, -R2 ;  /* 0x000000010d0d8824 */ /* 0x000fe200078e0a02 */
[----:B------:R-:W-:Y:S01]  /*4aa0*/  ISETP.GE.AND P0, PT, R15, RZ, PT ;  /* 0x000000ff0f00720c */ /* 0x000fe20003f06270 */
[C---:B------:R-:W-:Y:S01]  /*4ab0*/  IMAD R7, R2.reuse, R3, R7 ;  /* 0x0000000302077224 */ /* 0x040fe200078e0207 */
[----:B------:R-:W-:Y:S01]  /*4ac0*/  IABS R15, R19 ;  /* 0x00000013000f7213 */ /* 0x000fe20000000000 */
[----:B------:R-:W-:Y:S01]  /*4ad0*/  @!P5 IMAD.MOV R143, RZ, RZ, -R143 ;  /* 0x000000ffff8fd224 */ /* 0x000fe200078e0a8f */
[C---:B------:R-:W-:Y:S01]  /*4ae0*/  ISETP.GT.U32.AND P5, PT, R2.reuse, R13, PT ;  /* 0x0000000d0200720c */ /* 0x040fe20003fa4070 */
[----:B------:R-:W-:Y:S01]  /*4af0*/  @!P2 IMAD.MOV R147, RZ, RZ, -R147 ;  /* 0x000000ffff93a224 */ /* 0x000fe200078e0a93 */
[----:B------:R-:W-:Y:S01]  /*4b00*/  ISETP.GT.U32.AND P2, PT, R2, R7, PT ;  /* 0x000000070200720c */ /* 0x000fe20003f44070 */
[----:B------:R-:W-:-:S04]  /*4b10*/  IMAD.HI.U32 R5, R4, R15, RZ ;  /* 0x0000000f04057227 */ /* 0x000fc800078e00ff */
[C---:B------:R-:W-:Y:S02]  /*4b20*/  VIADD R18, R0.reuse, 0x5e ;  /* 0x0000005e00127836 */ /* 0x040fe40000000000 */
[----:B------:R-:W-:Y:S02]  /*4b30*/  IMAD.MOV R5, RZ, RZ, -R5 ;  /* 0x000000ffff057224 */ /* 0x000fe400078e0a05 */
[----:B------:R-:W-:Y:S01]  /*4b40*/  VIADD R20, R0, 0x60 ;  /* 0x0000006000147836 */ /* 0x000fe20000000000 */
[----:B------:R-:W-:Y:S01]  /*4b50*/  IABS R231, R18 ;  /* 0x0000001200e77213 */ /* 0x000fe20000000000 */
[----:B------:R-:W-:Y:S01]  /*4b60*/  @!P5 IMAD.IADD R13, R13, 0x1, -R2 ;  /* 0x000000010d0dd824 */ /* 0x000fe200078e0a02 */
[----:B------:R-:W-:Y:S01]  /*4b70*/  ISETP.GE.AND P5, PT, R19, RZ, PT ;  /* 0x000000ff1300720c */ /* 0x000fe20003fa6270 */
[----:B------:R-:W-:Y:S01]  /*4b80*/  IMAD R15, R2, R5, R15 ;  /* 0x00000005020f7224 */ /* 0x000fe200078e020f */
[----:B------:R-:W-:Y:S01]  /*4b90*/  IABS R175, R20 ;  /* 0x0000001400af7213 */ /* 0x000fe20000000000 */
[----:B------:R-:W-:-:S04]  /*4ba0*/  IMAD.HI.U32 R3, R4, R231, RZ ;  /* 0x000000e704037227 */ /* 0x000fc800078e00ff */
[--C-:B------:R-:W-:Y:S02]  /*4bb0*/  @!P2 IMAD.IADD R7, R7, 0x1, -R2.reuse ;  /* 0x000000010707a824 */ /* 0x100fe400078e0a02 */
[----:B------:R-:W-:Y:S01]  /*4bc0*/  @!P4 IMAD.MOV R13, RZ, RZ, -R13 ;  /* 0x000000ffff0dc224 */ /* 0x000fe200078e0a0d */
[C---:B------:R-:W-:Y:S01]  /*4bd0*/  ISETP.GT.U32.AND P4, PT, R2.reuse, R15, PT ;  /* 0x0000000f0200720c */ /* 0x040fe20003f84070 */
[----:B------:R-:W-:Y:S01]  /*4be0*/  IMAD.MOV R3, RZ, RZ, -R3 ;  /* 0x000000ffff037224 */ /* 0x000fe200078e0a03 */
[C---:B------:R-:W-:Y:S01]  /*4bf0*/  ISETP.GT.U32.AND P2, PT, R2.reuse, R7, PT ;  /* 0x000000070200720c */ /* 0x040fe20003f44070 */
[----:B------:R-:W-:Y:S01]  /*4c00*/  @!P6 IMAD.IADD R17, R17, 0x1, -R2 ;  /* 0x000000011111e824 */ /* 0x000fe200078e0a02 */
[C---:B------:R-:W-:Y:S01]  /*4c10*/  ISETP.GT.U32.AND P6, PT, R2.reuse, R9, PT ;  /* 0x000000090200720c */ /* 0x040fe20003fc4070 */
[----:B------:R-:W-:Y:S02]  /*4c20*/  IMAD R231, R2, R3, R231 ;  /* 0x0000000302e77224 */ /* 0x000fe400078e02e7 */
[----:B------:R-:W-:-:S04]  /*4c30*/  IMAD.HI.U32 R3, R4, R175, RZ ;  /* 0x000000af04037227 */ /* 0x000fc800078e00ff */
[----:B------:R-:W-:Y:S02]  /*4c40*/  VIADD R5, R0, 0x61 ;  /* 0x0000006100057836 */ /* 0x000fe40000000000 */
[----:B------:R-:W-:Y:S01]  /*4c50*/  @!P1 IMAD.MOV R17, RZ, RZ, -R17 ;  /* 0x000000ffff119224 */ /* 0x000fe200078e0a11 */
[----:B------:R-:W-:Y:S01]  /*4c60*/  ISETP.GE.AND P1, PT, R18, RZ, PT ;  /* 0x000000ff1200720c */ /* 0x000fe20003f26270 */
[----:B------:R-:W-:Y:S01]  /*4c70*/  IMAD.MOV R3, RZ, RZ, -R3 ;  /* 0x000000ffff037224 */ /* 0x000fe200078e0a03 */
[----:B------:R-:W-:Y:S01]  /*4c80*/  IABS R179, R5 ;  /* 0x0000000500b37213 */ /* 0x000fe20000000000 */
[----:B------:R-:W-:Y:S02]  /*4c90*/  VIADD R18, R0, 0x62 ;  /* 0x0000006200127836 */ /* 0x000fe40000000000 */
[--C-:B------:R-:W-:Y:S02]  /*4ca0*/  @!P4 IMAD.IADD R15, R15, 0x1, -R2.reuse ;  /* 0x000000010f0fc824 */ /* 0x100fe400078e0a02 */
[C---:B------:R-:W-:Y:S01]  /*4cb0*/  IMAD R175, R2.reuse, R3, R175 ;  /* 0x0000000302af7224 */ /* 0x040fe200078e02af */
[----:B------:R-:W-:Y:S01]  /*4cc0*/  IABS R183, R18 ;  /* 0x0000001200b77213 */ /* 0x000fe20000000000 */
[----:B------:R-:W-:Y:S01]  /*4cd0*/  @!P2 IMAD.IADD R7, R7, 0x1, -R2 ;  /* 0x000000010707a824 */ /* 0x000fe200078e0a02 */
[----:B------:R-:W-:Y:S01]  /*4ce0*/  ISETP.GT.U32.AND P4, PT, R2, R15, PT ;  /* 0x0000000f0200720c */ /* 0x000fe20003f84070 */
[----:B------:R-:W-:Y:S01]  /*4cf0*/  IMAD.HI.U32 R3, R4, R179, RZ ;  /* 0x000000b304037227 */ /* 0x000fe200078e00ff */
[----:B------:R-:W-:-:S03]  /*4d00*/  ISETP.GT.U32.AND P2, PT, R2, R175, PT ;  /* 0x000000af0200720c */ /* 0x000fc60003f44070 */
[----:B------:R-:W-:Y:S01]  /*4d10*/  @!P0 IMAD.MOV R7, RZ, RZ, -R7 ;  /* 0x000000ffff078224 */ /* 0x000fe200078e0a07 */
[----:B------:R-:W-:Y:S01]  /*4d20*/  ISETP.GE.AND P0, PT, R5, RZ, PT ;  /* 0x000000ff0500720c */ /* 0x000fe20003f06270 */
[----:B------:R-:W-:Y:S02]  /*4d30*/  @!P6 IMAD.IADD R9, R9, 0x1, -R2 ;  /* 0x000000010909e824 */ /* 0x000fe400078e0a02 */
[----:B------:R-:W-:Y:S02]  /*4d40*/  IMAD.MOV R5, RZ, RZ, -R3 ;  /* 0x000000ffff057224 */ /* 0x000fe400078e0a03 */
[----:B------:R-:W-:Y:S01]  /*4d50*/  IMAD.HI.U32 R3, R4, R183, RZ ;  /* 0x000000b704037227 */ /* 0x000fe200078e00ff */
[----:B------:R-:W-:-:S03]  /*4d60*/  ISETP.GT.U32.AND P6, PT, R2, R9, PT ;  /* 0x000000090200720c */ /* 0x000fc60003fc4070 */
[----:B------:R-:W-:Y:S02]  /*4d70*/  IMAD.MOV R3, RZ, RZ, -R3 ;  /* 0x000000ffff037224 */ /* 0x000fe400078e0a03 */
[--C-:B------:R-:W-:Y:S02]  /*4d80*/  @!P4 IMAD.IADD R15, R15, 0x1, -R2.reuse ;  /* 0x000000010f0fc824 */ /* 0x100fe400078e0a02 */
[C---:B------:R-:W-:Y:S02]  /*4d90*/  IMAD R183, R2.reuse, R3, R183 ;  /* 0x0000000302b77224 */ /* 0x040fe400078e02b7 */
[----:B------:R-:W-:Y:S02]  /*4da0*/  @!P2 IMAD.IADD R175, R175, 0x1, -R2 ;  /* 0x00000001afafa824 */ /* 0x000fe400078e0a02 */
[----:B------:R-:W-:Y:S01]  /*4db0*/  @!P5 IMAD.MOV R15, RZ, RZ, -R15 ;  /* 0x000000ffff0fd224 */ /* 0x000fe200078e0a0f */
[----:B------:R-:W-:Y:S01]  /*4dc0*/  ISETP.GT.U32.AND P5, PT, R2, R183, PT ;  /* 0x000000b70200720c */ /* 0x000fe20003fa4070 */
[----:B------:R-:W-:Y:S01]  /*4dd0*/  VIADD R19, R0, 0x63 ;  /* 0x0000006300137836 */ /* 0x000fe20000000000 */
[C---:B------:R-:W-:Y:S01]  /*4de0*/  ISETP.GT.U32.AND P2, PT, R2.reuse, R175, PT ;  /* 0x000000af0200720c */ /* 0x040fe20003f44070 */
[----:B------:R-:W-:-:S02]  /*4df0*/  IMAD R179, R2, R5, R179 ;  /* 0x0000000502b37224 */ /* 0x000fc400078e02b3 */
[--C-:B------:R-:W-:Y:S01]  /*4e00*/  @!P6 IMAD.IADD R9, R9, 0x1, -R2.reuse ;  /* 0x000000010909e824 */ /* 0x100fe200078e0a02 */
[----:B------:R-:W-:Y:S01]  /*4e10*/  ISETP.GT.U32.AND P6, PT, R2, R231, PT ;  /* 0x000000e70200720c */ /* 0x000fe20003fc4070 */
[----:B------:R-:W-:Y:S01]  /*4e20*/  VIADD R5, R0, 0x64 ;  /* 0x0000006400057836 */ /* 0x000fe20000000000 */
[----:B------:R-:W-:Y:S01]  /*4e30*/  IABS R187, R19 ;  /* 0x0000001300bb7213 */ /* 0x000fe20000000000 */
[----:B------:R-:W-:Y:S01]  /*4e40*/  @!P3 IMAD.MOV R9, RZ, RZ, -R9 ;  /* 0x000000ffff09b224 */ /* 0x000fe200078e0a09 */
[----:B------:R-:W-:Y:S01]  /*4e50*/  ISETP.GT.U32.AND P4, PT, R2, R179, PT ;  /* 0x000000b30200720c */ /* 0x000fe20003f84070 */
[----:B------:R-:W-:Y:S01]  /*4e60*/  VIADD R21, R0, 0x74 ;  /* 0x0000007400157836 */ /* 0x000fe20000000000 */
[----:B------:R-:W-:Y:S01]  /*4e70*/  ISETP.GE.AND P3, PT, R20, RZ, PT ;  /* 0x000000ff1400720c */ /* 0x000fe20003f66270 */
[----:B------:R-:W-:Y:S01]  /*4e80*/  IMAD.HI.U32 R3, R4, R187, RZ ;  /* 0x000000bb04037227 */ /* 0x000fe200078e00ff */
[----:B------:R-:W-:Y:S02]  /*4e90*/  IABS R191, R5 ;  /* 0x0000000500bf7213 */ /* 0x000fe40000000000 */
[----:B------:R-:W-:Y:S01]  /*4ea0*/  IABS R205, R21 ;  /* 0x0000001500cd7213 */ /* 0x000fe20000000000 */
[----:B------:R-:W-:-:S02]  /*4eb0*/  @!P5 IMAD.IADD R183, R183, 0x1, -R2 ;  /* 0x00000001b7b7d824 */ /* 0x000fc400078e0a02 */
[----:B------:R-:W-:Y:S02]  /*4ec0*/  IMAD.MOV R3, RZ, RZ, -R3 ;  /* 0x000000ffff037224 */ /* 0x000fe400078e0a03 */
[--C-:B------:R-:W-:Y:S01]  /*4ed0*/  @!P2 IMAD.IADD R175, R175, 0x1, -R2.reuse ;  /* 0x00000001afafa824 */ /* 0x100fe200078e0a02 */
[----:B------:R-:W-:Y:S01]  /*4ee0*/  ISETP.GE.AND P2, PT, R5, RZ, PT ;  /* 0x000000ff0500720c */ /* 0x000fe20003f46270 */
[----:B------:R-:W-:Y:S01]  /*4ef0*/  @!P6 IMAD.IADD R231, R231, 0x1, -R2 ;  /* 0x00000001e7e7e824 */ /* 0x000fe200078e0a02 */
[----:B------:R-:W-:Y:S01]  /*4f00*/  ISETP.GT.U32.AND P5, PT, R2, R183, PT ;  /* 0x000000b70200720c */ /* 0x000fe20003fa4070 */
[----:B------:R-:W-:Y:S02]  /*4f10*/  VIADD R5, R0, 0x65 ;  /* 0x0000006500057836 */ /* 0x000fe40000000000 */
[C---:B------:R-:W-:Y:S01]  /*4f20*/  IMAD R187, R2.reuse, R3, R187 ;  /* 0x0000000302bb7224 */ /* 0x040fe200078e02bb */
[----:B------:R-:W-:Y:S01]  /*4f30*/  ISETP.GT.U32.AND P6, PT, R2, R231, PT ;  /* 0x000000e70200720c */ /* 0x000fe20003fc4070 */
[----:B------:R-:W-:Y:S01]  /*4f40*/  IMAD.HI.U32 R3, R4, R191, RZ ;  /* 0x000000bf04037227 */ /* 0x000fe200078e00ff */
[----:B------:R-:W-:-:S03]  /*4f50*/  IABS R195, R5 ;  /* 0x0000000500c37213 */ /* 0x000fc60000000000 */
[--C-:B------:R-:W-:Y:S02]  /*4f60*/  @!P4 IMAD.IADD R179, R179, 0x1, -R2.reuse ;  /* 0x00000001b3b3c824 */ /* 0x100fe400078e0a02 */
[----:B------:R-:W-:Y:S01]  /*4f70*/  @!P3 IMAD.MOV R175, RZ, RZ, -R175 ;  /* 0x000000ffffafb224 */ /* 0x000fe200078e0aaf */
[----:B------:R-:W-:Y:S01]  /*4f80*/  ISETP.GE.AND P3, PT, R5, RZ, PT ;  /* 0x000000ff0500720c */ /* 0x000fe20003f66270 */
[----:B------:R-:W-:Y:S01]  /*4f90*/  IMAD.MOV R5, RZ, RZ, -R3 ;  /* 0x000000ffff057224 */ /* 0x000fe200078e0a03 */
[C---:B------:R-:W-:Y:S01]  /*4fa0*/  ISETP.GT.U32.AND P4, PT, R2.reuse, R179, PT ;  /* 0x000000b30200720c */ /* 0x040fe20003f84070 */
[--C-:B------:R-:W-:Y:S02]  /*4fb0*/  @!P5 IMAD.IADD R183, R183, 0x1, -R2.reuse ;  /* 0x00000001b7b7d824 */ /* 0x100fe400078e0a02 */
[----:B------:R-:W-:Y:S02]  /*4fc0*/  IMAD R191, R2, R5, R191 ;  /* 0x0000000502bf7224 */ /* 0x000fe400078e02bf */
[----:B------:R-:W-:Y:S01]  /*4fd0*/  @!P6 IMAD.IADD R231, R231, 0x1, -R2 ;  /* 0x00000001e7e7e824 */ /* 0x000fe200078e0a02 */
[----:B------:R-:W-:Y:S01]  /*4fe0*/  ISETP.GE.AND P6, PT, R18, RZ, PT ;  /* 0x000000ff1200720c */ /* 0x000fe20003fc6270 */
[----:B------:R-:W-:Y:S01]  /*4ff0*/  IMAD.HI.U32 R5, R4, R195, RZ ;  /* 0x000000c304057227 */ /* 0x000fe200078e00ff */
[----:B------:R-:W-:-:S02]  /*5000*/  ISETP.GT.U32.AND P5, PT, R2, R191, PT ;  /* 0x000000bf0200720c */ /* 0x000fc40003fa4070 */
[----:B------:R-:W-:Y:S01]  /*5010*/  SHF.R.U32.HI R18, RZ, 0x6, R41 ;  /* 0x00000006ff127819 */ /* 0x000fe20000011629 */
[----:B------:R-:W-:Y:S02]  /*5020*/  IMAD.MOV R5, RZ, RZ, -R5 ;  /* 0x000000ffff057224 */ /* 0x000fe400078e0a05 */
[--C-:B------:R-:W-:Y:S01]  /*5030*/  @!P4 IMAD.IADD R179, R179, 0x1, -R2.reuse ;  /* 0x00000001b3b3c824 */ /* 0x100fe200078e0a02 */
[C---:B------:R-:W-:Y:S01]  /*5040*/  ISETP.GT.U32.AND P4, PT, R2.reuse, R187, PT ;  /* 0x000000bb0200720c */ /* 0x040fe20003f84070 */
[----:B------:R-:W-:Y:S01]  /*5050*/  IMAD R195, R2, R5, R195 ;  /* 0x0000000502c37224 */ /* 0x000fe200078e02c3 */
[----:B------:R-:W-:Y:S01]  /*5060*/  SGXT.U32 R3, R18, 0x1 ;  /* 0x000000011203781a */ /* 0x000fe20000000000 */
[C---:B------:R-:W-:Y:S02]  /*5070*/  VIADD R5, R0.reuse, 0x67 ;  /* 0x0000006700057836 */ /* 0x040fe40000000000 */
[----:B------:R-:W-:Y:S02]  /*5080*/  @!P6 IMAD.MOV R183, RZ, RZ, -R183 ;  /* 0x000000ffffb7e224 */ /* 0x000fe400078e0ab7 */
[--C-:B------:R-:W-:Y:S01]  /*5090*/  @!P5 IMAD.IADD R191, R191, 0x1, -R2.reuse ;  /* 0x00000001bfbfd824 */ /* 0x100fe200078e0a02 */
[----:B------:R-:W-:Y:S01]  /*50a0*/  IABS R229, R5 ;  /* 0x0000000500e57213 */ /* 0x000fe20000000000 */
[----:B------:R-:W-:Y:S01]  /*50b0*/  @!P1 IMAD.MOV R231, RZ, RZ, -R231 ;  /* 0x000000ffffe79224 */ /* 0x000fe200078e0ae7 */
[----:B------:R-:W-:Y:S01]  /*50c0*/  ISETP.GE.AND P1, PT, R19, RZ, PT ;  /* 0x000000ff1300720c */ /* 0x000fe20003f26270 */
[----:B------:R-:W-:Y:S01]  /*50d0*/  VIADD R19, R0, 0x66 ;  /* 0x0000006600137836 */ /* 0x000fe20000000000 */
[----:B------:R-:W-:Y:S01]  /*50e0*/  ISETP.GT.U32.AND P6, PT, R2, R191, PT ;  /* 0x000000bf0200720c */ /* 0x000fe20003fc4070 */
[----:B------:R-:W-:Y:S01]  /*50f0*/  @!P4 IMAD.IADD R187, R187, 0x1, -R2 ;  /* 0x00000001bbbbc824 */ /* 0x000fe200078e0a02 */
[----:B------:R-:W-:Y:S01]  /*5100*/  ISETP.GE.AND P5, PT, R5, RZ, PT ;  /* 0x000000ff0500720c */ /* 0x000fe20003fa6270 */
[----:B------:R-:W-:Y:S01]  /*5110*/  IMAD.HI.U32 R5, R4, R229, RZ ;  /* 0x000000e504057227 */ /* 0x000fe200078e00ff */
[----:B------:R-:W-:-:S02]  /*5120*/  IABS R199, R19 ;  /* 0x0000001300c77213 */ /* 0x000fc40000000000 */
[----:B------:R-:W-:Y:S01]  /*5130*/  ISETP.GE.AND P4, PT, R19, RZ, PT ;  /* 0x000000ff1300720c */ /* 0x000fe20003f86270 */
[----:B------:R-:W-:Y:S01]  /*5140*/  @!P0 IMAD.MOV R179, RZ, RZ, -R179 ;  /* 0x000000ffffb38224 */ /* 0x000fe200078e0ab3 */
[----:B------:R-:W-:Y:S01]  /*5150*/  ISETP.GT.U32.AND P0, PT, R2, R187, PT ;  /* 0x000000bb0200720c */ /* 0x000fe20003f04070 */
[----:B------:R-:W-:Y:S02]  /*5160*/  IMAD.MOV R5, RZ, RZ, -R5 ;  /* 0x000000ffff057224 */ /* 0x000fe400078e0a05 */
[----:B------:R-:W-:-:S04]  /*5170*/  IMAD.HI.U32 R18, R4, R199, RZ ;  /* 0x000000c704127227 */ /* 0x000fc800078e00ff */
[----:B------:R-:W-:Y:S02]  /*5180*/  @!P6 IMAD.IADD R191, R191, 0x1, -R2 ;  /* 0x00000001bfbfe824 */ /* 0x000fe400078e0a02 */
[C---:B------:R-:W-:Y:S02]  /*5190*/  IMAD R229, R2.reuse, R5, R229 ;  /* 0x0000000502e57224 */ /* 0x040fe400078e02e5 */
[----:B------:R-:W-:Y:S02]  /*51a0*/  IMAD.MOV R18, RZ, RZ, -R18 ;  /* 0x000000ffff127224 */ /* 0x000fe400078e0a12 */
[----:B------:R-:W-:Y:S01]  /*51b0*/  @!P2 IMAD.MOV R191, RZ, RZ, -R191 ;  /* 0x000000ffffbfa224 */ /* 0x000fe200078e0abf */
[C---:B------:R-:W-:Y:S01]  /*51c0*/  ISETP.GT.U32.AND P2, PT, R2.reuse, R229, PT ;  /* 0x000000e50200720c */ /* 0x040fe20003f44070 */
[C---:B------:R-:W-:Y:S02]  /*51d0*/  IMAD R199, R2.reuse, R18, R199 ;  /* 0x0000001202c77224 */ /* 0x040fe400078e02c7 */
[----:B------:R-:W-:Y:S01]  /*51e0*/  @!P0 IMAD.IADD R187, R187, 0x1, -R2 ;  /* 0x00000001bbbb8824 */ /* 0x000fe200078e0a02 */
[----:B------:R-:W-:Y:S01]  /*51f0*/  ISETP.GT.U32.AND P0, PT, R2, R195, PT ;  /* 0x000000c30200720c */ /* 0x000fe20003f04070 */
[----:B------:R-:W-:Y:S01]  /*5200*/  VIADD R19, R0, 0x69 ;  /* 0x0000006900137836 */ /* 0x000fe20000000000 */
[----:B------:R-:W-:Y:S01]  /*5210*/  ISETP.GT.U32.AND P6, PT, R2, R199, PT ;  /* 0x000000c70200720c */ /* 0x000fe20003fc4070 */
[----:B------:R-:W-:-:S02]  /*5220*/  VIADD R18, R0, 0x68 ;  /* 0x0000006800127836 */ /* 0x000fc40000000000 */
[----:B------:R-:W-:Y:S01]  /*5230*/  @!P1 IMAD.MOV R187, RZ, RZ, -R187 ;  /* 0x000000ffffbb9224 */ /* 0x000fe200078e0abb */
[----:B------:R-:W-:Y:S01]  /*5240*/  IABS R243, R19 ;  /* 0x0000001300f37213 */ /* 0x000fe20000000000 */
[----:B------:R-:W-:Y:S01]  /*5250*/  VIADD R20, R0, 0x6e ;  /* 0x0000006e00147836 */ /* 0x000fe20000000000 */
[----:B------:R-:W-:Y:S01]  /*5260*/  ISETP.GE.AND P1, PT, R18, RZ, PT ;  /* 0x000000ff1200720c */ /* 0x000fe20003f26270 */
[--C-:B------:R-:W-:Y:S01]  /*5270*/  @!P2 IMAD.IADD R229, R229, 0x1, -R2.reuse ;  /* 0x00000001e5e5a824 */ /* 0x100fe200078e0a02 */
[----:B------:R-:W-:Y:S01]  /*5280*/  IABS R227, R18 ;  /* 0x0000001200e37213 */ /* 0x000fe20000000000 */
[----:B------:R-:W-:Y:S01]  /*5290*/  IMAD.HI.U32 R18, R4, R243, RZ ;  /* 0x000000f304127227 */ /* 0x000fe200078e00ff */
[----:B------:R-:W-:Y:S02]  /*52a0*/  IABS R217, R20 ;  /* 0x0000001400d97213 */ /* 0x000fe40000000000 */
[----:B------:R-:W-:Y:S01]  /*52b0*/  ISETP.GT.U32.AND P2, PT, R2, R229, PT ;  /* 0x000000e50200720c */ /* 0x000fe20003f44070 */
[----:B------:R-:W-:-:S02]  /*52c0*/  @!P0 IMAD.IADD R195, R195, 0x1, -R2 ;  /* 0x00000001c3c38824 */ /* 0x000fc400078e0a02 */
[----:B------:R-:W-:Y:S02]  /*52d0*/  @!P6 IMAD.IADD R199, R199, 0x1, -R2 ;  /* 0x00000001c7c7e824 */ /* 0x000fe400078e0a02 */
[----:B------:R-:W-:Y:S01]  /*52e0*/  IMAD.MOV R18, RZ, RZ, -R18 ;  /* 0x000000ffff127224 */ /* 0x000fe200078e0a12 */
[----:B------:R-:W-:Y:S01]  /*52f0*/  ISETP.GT.U32.AND P0, PT, R2, R195, PT ;  /* 0x000000c30200720c */ /* 0x000fe20003f04070 */
[----:B------:R-:W-:Y:S01]  /*5300*/  IMAD.HI.U32 R5, R4, R227, RZ ;  /* 0x000000e304057227 */ /* 0x000fe200078e00ff */
[----:B------:R-:W-:-:S03]  /*5310*/  ISETP.GT.U32.AND P6, PT, R2, R199, PT ;  /* 0x000000c70200720c */ /* 0x000fc60003fc4070 */
[C---:B------:R-:W-:Y:S02]  /*5320*/  IMAD R243, R2.reuse, R18, R243 ;  /* 0x0000001202f37224 */ /* 0x040fe400078e02f3 */
[----:B------:R-:W-:Y:S02]  /*5330*/  IMAD.MOV R5, RZ, RZ, -R5 ;  /* 0x000000ffff057224 */ /* 0x000fe400078e0a05 */
[--C-:B------:R-:W-:Y:S01]  /*5340*/  @!P2 IMAD.IADD R229, R229, 0x1, -R2.reuse ;  /* 0x00000001e5e5a824 */ /* 0x100fe200078e0a02 */
[C---:B------:R-:W-:Y:S01]  /*5350*/  ISETP.GT.U32.AND P2, PT, R2.reuse, R243, PT ;  /* 0x000000f30200720c */ /* 0x040fe20003f44070 */
[----:B------:R-:W-:Y:S02]  /*5360*/  IMAD R227, R2, R5, R227 ;  /* 0x0000000502e37224 */ /* 0x000fe400078e02e3 */
[----:B------:R-:W-:Y:S01]  /*5370*/  @!P0 IMAD.IADD R195, R195, 0x1, -R2 ;  /* 0x00000001c3c38824 */ /* 0x000fe200078e0a02 */
[----:B------:R-:W-:Y:S01]  /*5380*/  ISETP.GE.AND P0, PT, R19, RZ, PT ;  /* 0x000000ff1300720c */ /* 0x000fe20003f06270 */
[----:B------:R-:W-:-:S02]  /*5390*/  VIADD R5, R0, 0x6a ;  /* 0x0000006a00057836 */ /* 0x000fc40000000000 */
[----:B------:R-:W-:Y:S02]  /*53a0*/  @!P3 IMAD.MOV R195, RZ, RZ, -R195 ;  /* 0x000000ffffc3b224 */ /* 0x000fe400078e0ac3 */
[--C-:B------:R-:W-:Y:S01]  /*53b0*/  @!P6 IMAD.IADD R199, R199, 0x1, -R2.reuse ;  /* 0x00000001c7c7e824 */ /* 0x100fe200078e0a02 */
[----:B------:R-:W-:Y:S01]  /*53c0*/  ISETP.GE.AND P3, PT, R5, RZ, PT ;  /* 0x000000ff0500720c */ /* 0x000fe20003f66270 */
[C---:B------:R-:W-:Y:S01]  /*53d0*/  VIADD R19, R0.reuse, 0x6c ;  /* 0x0000006c00137836 */ /* 0x040fe20000000000 */
[----:B------:R-:W-:Y:S01]  /*53e0*/  IABS R225, R5 ;  /* 0x0000000500e17213 */ /* 0x000fe20000000000 */
[----:B------:R-:W-:Y:S01]  /*53f0*/  VIADD R5, R0, 0x6b ;  /* 0x0000006b00057836 */ /* 0x000fe20000000000 */
[----:B------:R-:W-:Y:S01]  /*5400*/  ISETP.GT.U32.AND P6, PT, R2, R227, PT ;  /* 0x000000e30200720c */ /* 0x000fe20003fc4070 */
[----:B------:R-:W-:Y:S01]  /*5410*/  @!P4 IMAD.MOV R199, RZ, RZ, -R199 ;  /* 0x000000ffffc7c224 */ /* 0x000fe200078e0ac7 */
[----:B------:R-:W-:Y:S01]  /*5420*/  IABS R221, R19 ;  /* 0x0000001300dd7213 */ /* 0x000fe20000000000 */
[----:B------:R-:W-:Y:S01]  /*5430*/  @!P2 IMAD.IADD R243, R243, 0x1, -R2 ;  /* 0x00000001f3f3a824 */ /* 0x000fe200078e0a02 */
[----:B------:R-:W-:Y:S01]  /*5440*/  ISETP.GE.AND P4, PT, R5, RZ, PT ;  /* 0x000000ff0500720c */ /* 0x000fe20003f86270 */
[----:B------:R-:W-:Y:S01]  /*5450*/  @!P5 IMAD.MOV R229, RZ, RZ, -R229 ;  /* 0x000000ffffe5d224 */ /* 0x000fe200078e0ae5 */
[----:B------:R-:W-:Y:S01]  /*5460*/  IABS R223, R5 ;  /* 0x0000000500df7213 */ /* 0x000fe20000000000 */
[----:B------:R-:W-:Y:S01]  /*5470*/  IMAD.HI.U32 R5, R4, R225, RZ ;  /* 0x000000e104057227 */ /* 0x000fe200078e00ff */
[----:B------:R-:W-:-:S02]  /*5480*/  ISETP.GT.U32.AND P2, PT, R2, R243, PT ;  /* 0x000000f30200720c */ /* 0x000fc40003f44070 */
[----:B------:R-:W-:Y:S01]  /*5490*/  ISETP.GE.AND P5, PT, R19, RZ, PT ;  /* 0x000000ff1300720c */ /* 0x000fe20003fa6270 */
[----:B------:R-:W-:Y:S02]  /*54a0*/  IMAD.MOV R18, RZ, RZ, -R5 ;  /* 0x000000ffff127224 */ /* 0x000fe400078e0a05 */
[----:B------:R-:W-:-:S04]  /*54b0*/  IMAD.HI.U32 R5, R4, R223, RZ ;  /* 0x000000df04057227 */ /* 0x000fc800078e00ff */
[--C-:B------:R-:W-:Y:S02]  /*54c0*/  @!P6 IMAD.IADD R227, R227, 0x1, -R2.reuse ;  /* 0x00000001e3e3e824 */ /* 0x100fe400078e0a02 */
[----:B------:R-:W-:Y:S02]  /*54d0*/  IMAD.MOV R5, RZ, RZ, -R5 ;  /* 0x000000ffff057224 */ /* 0x000fe400078e0a05 */
[----:B------:R-:W-:Y:S01]  /*54e0*/  @!P2 IMAD.IADD R243, R243, 0x1, -R2 ;  /* 0x00000001f3f3a824 */ /* 0x000fe200078e0a02 */
[C---:B------:R-:W-:Y:S01]  /*54f0*/  ISETP.GT.U32.AND P6, PT, R2.reuse, R227, PT ;  /* 0x000000e30200720c */ /* 0x040fe20003fc4070 */
[C---:B------:R-:W-:Y:S02]  /*5500*/  IMAD R223, R2.reuse, R5, R223 ;  /* 0x0000000502df7224 */ /* 0x040fe400078e02df */
[----:B------:R-:W-:Y:S02]  /*5510*/  IMAD R225, R2, R18, R225 ;  /* 0x0000001202e17224 */ /* 0x000fe400078e02e1 */
[----:B------:R-:W-:Y:S01]  /*5520*/  IMAD.HI.U32 R18, R4, R221, RZ ;  /* 0x000000dd04127227 */ /* 0x000fe200078e00ff */
[----:B------:R-:W-:-:S03]  /*5530*/  ISETP.GT.U32.AND P2, PT, R2, R223, PT ;  /* 0x000000df0200720c */ /* 0x000fc60003f44070 */
[----:B------:R-:W-:Y:S02]  /*5540*/  VIADD R19, R0, 0x6d ;  /* 0x0000006d00137836 */ /* 0x000fe40000000000 */
[----:B------:R-:W-:Y:S02]  /*5550*/  IMAD.MOV R18, RZ, RZ, -R18 ;  /* 0x000000ffff127224 */ /* 0x000fe400078e0a12 */
[--C-:B------:R-:W-:Y:S01]  /*5560*/  @!P6 IMAD.IADD R227, R227, 0x1, -R2.reuse ;  /* 0x00000001e3e3e824 */ /* 0x100fe200078e0a02 */
[C---:B------:R-:W-:Y:S01]  /*5570*/  ISETP.GT.U32.AND P6, PT, R2.reuse, R225, PT ;  /* 0x000000e10200720c */ /* 0x040fe20003fc4070 */
[----:B------:R-:W-:Y:S01]  /*5580*/  IMAD R221, R2, R18, R221 ;  /* 0x0000001202dd7224 */ /* 0x000fe200078e02dd */
[----:B------:R-:W-:Y:S01]  /*5590*/  IABS R219, R19 ;  /* 0x0000001300db7213 */ /* 0x000fe20000000000 */
[----:B------:R-:W-:Y:S02]  /*55a0*/  @!P0 IMAD.MOV R243, RZ, RZ, -R243 ;  /* 0x000000fffff38224 */ /* 0x000fe400078e0af3 */
[----:B------:R-:W-:Y:S01]  /*55b0*/  @!P2 IMAD.IADD R223, R223, 0x1, -R2 ;  /* 0x00000001dfdfa824 */ /* 0x000fe200078e0a02 */
[----:B------:R-:W-:Y:S01]  /*55c0*/  ISETP.GE.AND P2, PT, R19, RZ, PT ;  /* 0x000000ff1300720c */ /* 0x000fe20003f46270 */
[----:B------:R-:W-:-:S03]  /*55d0*/  IMAD.HI.U32 R5, R4, R219, RZ ;  /* 0x000000db04057227 */ /* 0x000fc600078e00ff */
[C---:B------:R-:W-:Y:S01]  /*55e0*/  ISETP.GT.U32.AND P0, PT, R2.reuse, R223, PT ;  /* 0x000000df0200720c */ /* 0x040fe20003f04070 */
[----:B------:R-:W-:Y:S01]  /*55f0*/  @!P1 IMAD.MOV R227, RZ, RZ, -R227 ;  /* 0x000000ffffe39224 */ /* 0x000fe200078e0ae3 */
[----:B------:R-:W-:Y:S01]  /*5600*/  ISETP.GT.U32.AND P1, PT, R2, R221, PT ;  /* 0x000000dd0200720c */ /* 0x000fe20003f24070 */
[----:B------:R-:W-:Y:S02]  /*5610*/  @!P6 IMAD.IADD R225, R225, 0x1, -R2 ;  /* 0x00000001e1e1e824 */ /* 0x000fe400078e0a02 */
[----:B------:R-:W-:Y:S02]  /*5620*/  IMAD.MOV R5, RZ, RZ, -R5 ;  /* 0x000000ffff057224 */ /* 0x000fe400078e0a05 */
[----:B------:R-:W-:Y:S01]  /*5630*/  IMAD.HI.U32 R18, R4, R217, RZ ;  /* 0x000000d904127227 */ /* 0x000fe200078e00ff */
[----:B------:R-:W-:-:S03]  /*5640*/  ISETP.GT.U32.AND P6, PT, R2, R225, PT ;  /* 0x000000e10200720c */ /* 0x000fc60003fc4070 */
[C---:B------:R-:W-:Y:S02]  /*5650*/  IMAD R219, R2.reuse, R5, R219 ;  /* 0x0000000502db7224 */ /* 0x040fe400078e02db */
[--C-:B------:R-:W-:Y:S02]  /*5660*/  @!P0 IMAD.IADD R223, R223, 0x1, -R2.reuse ;  /* 0x00000001dfdf8824 */ /* 0x100fe400078e0a02 */
[----:B------:R-:W-:Y:S01]  /*5670*/  @!P1 IMAD.IADD R221, R221, 0x1, -R2 ;  /* 0x00000001dddd9824 */ /* 0x000fe200078e0a02 */
[----:B------:R-:W-:Y:S01]  /*5680*/  ISETP.GT.U32.AND P0, PT, R2, R219, PT ;  /* 0x000000db0200720c */ /* 0x000fe20003f04070 */
[----:B------:R-:W-:Y:S02]  /*5690*/  VIADD R5, R0, 0x6f ;  /* 0x0000006f00057836 */ /* 0x000fe40000000000 */
[----:B------:R-:W-:Y:S01]  /*56a0*/  IMAD.MOV R18, RZ, RZ, -R18 ;  /* 0x000000ffff127224 */ /* 0x000fe200078e0a12 */
[----:B------:R-:W-:Y:S01]  /*56b0*/  ISETP.GT.U32.AND P1, PT, R2, R221, PT ;  /* 0x000000dd0200720c */ /* 0x000fe20003f24070 */
[----:B------:R-:W-:Y:S01]  /*56c0*/  @!P6 IMAD.IADD R225, R225, 0x1, -R2 ;  /* 0x00000001e1e1e824 */ /* 0x000fe200078e0a02 */
[----:B------:R-:W-:Y:S01]  /*56d0*/  IABS R215, R5 ;  /* 0x0000000500d77213 */ /* 0x000fe20000000000 */
[----:B------:R-:W-:Y:S01]  /*56e0*/  @!P4 IMAD.MOV R223, RZ, RZ, -R223 ;  /* 0x000000ffffdfc224 */ /* 0x000fe200078e0adf */
[----:B------:R-:W-:Y:S01]  /*56f0*/  ISETP.GE.AND P6, PT, R20, RZ, PT ;  /* 0x000000ff1400720c */ /* 0x000fe20003fc6270 */
[----:B------:R-:W-:Y:S01]  /*5700*/  @!P3 IMAD.MOV R225, RZ, RZ, -R225 ;  /* 0x000000ffffe1b224 */ /* 0x000fe200078e0ae1 */
[----:B------:R-:W-:Y:S01]  /*5710*/  ISETP.GE.AND P3, PT, R5, RZ, PT ;  /* 0x000000ff0500720c */ /* 0x000fe20003f66270 */
[----:B------:R-:W-:-:S02]  /*5720*/  VIADD R5, R0, 0x70 ;  /* 0x0000007000057836 */ /* 0x000fc40000000000 */
[--C-:B------:R-:W-:Y:S02]  /*5730*/  @!P0 IMAD.IADD R219, R219, 0x1, -R2.reuse ;  /* 0x00000001dbdb8824 */ /* 0x100fe400078e0a02 */
[----:B------:R-:W-:Y:S01]  /*5740*/  IMAD R217, R2, R18, R217 ;  /* 0x0000001202d97224 */ /* 0x000fe200078e02d9 */
[----:B------:R-:W-:Y:S01]  /*5750*/  ISETP.GE.AND P4, PT, R5, RZ, PT ;  /* 0x000000ff0500720c */ /* 0x000fe20003f86270 */
[----:B------:R-:W-:Y:S01]  /*5760*/  @!P1 IMAD.IADD R221, R221, 0x1, -R2 ;  /* 0x00000001dddd9824 */ /* 0x000fe200078e0a02 */
[----:B------:R-:W-:Y:S01]  /*5770*/  IABS R213, R5 ;  /* 0x0000000500d57213 */ /* 0x000fe20000000000 */
[----:B------:R-:W-:Y:S01]  /*5780*/  IMAD.HI.U32 R5, R4, R215, RZ ;  /* 0x000000d704057227 */ /* 0x000fe200078e00ff */
[C---:B------:R-:W-:Y:S02]  /*5790*/  ISETP.GT.U32.AND P0, PT, R2.reuse, R219, PT ;  /* 0x000000db0200720c */ /* 0x040fe40003f04070 */
[----:B------:R-:W-:Y:S01]  /*57a0*/  ISETP.GT.U32.AND P1, PT, R2, R217, PT ;  /* 0x000000d90200720c */ /* 0x000fe20003f24070 */
[----:B------:R-:W-:-:S02]  /*57b0*/  IMAD.MOV R19, RZ, RZ, -R5 ;  /* 0x000000ffff137224 */ /* 0x000fc400078e0a05 */
[----:B------:R-:W-:-:S04]  /*57c0*/  IMAD.HI.U32 R5, R4, R213, RZ ;  /* 0x000000d504057227 */ /* 0x000fc800078e00ff */
[----:B------:R-:W-:Y:S02]  /*57d0*/  IMAD.MOV R5, RZ, RZ, -R5 ;  /* 0x000000ffff057224 */ /* 0x000fe400078e0a05 */
[----:B------:R-:W-:Y:S02]  /*57e0*/  IMAD R154, R3, UR12, RZ ;  /* 0x0000000c039a7c24 */ /* 0x000fe4000f8e02ff */
[--C-:B------:R-:W-:Y:S02]  /*57f0*/  @!P0 IMAD.IADD R219, R219, 0x1, -R2.reuse ;  /* 0x00000001dbdb8824 */ /* 0x100fe400078e0a02 */
[C---:B------:R-:W-:Y:S02]  /*5800*/  IMAD R213, R2.reuse, R5, R213 ;  /* 0x0000000502d57224 */ /* 0x040fe400078e02d5 */
[----:B------:R-:W-:Y:S02]  /*5810*/  @!P1 IMAD.IADD R217, R217, 0x1, -R2 ;  /* 0x00000001d9d99824 */ /* 0x000fe400078e0a02 */
[----:B------:R-:W-:Y:S01]  /*5820*/  @!P2 IMAD.MOV R219, RZ, RZ, -R219 ;  /* 0x000000ffffdba224 */ /* 0x000fe200078e0adb */
[----:B------:R-:W-:Y:S01]  /*5830*/  ISETP.GT.U32.AND P2, PT, R2, R213, PT ;  /* 0x000000d50200720c */ /* 0x000fe20003f44070 */
[----:B------:R-:W-:Y:S01]  /*5840*/  VIADD R5, R0, 0x72 ;  /* 0x0000007200057836 */ /* 0x000fe20000000000 */
[----:B------:R-:W-:Y:S01]  /*5850*/  ISETP.GT.U32.AND P1, PT, R2, R217, PT ;  /* 0x000000d90200720c */ /* 0x000fe20003f24070 */
[----:B------:R-:W-:-:S02]  /*5860*/  IMAD R153, R155, 0x2, R154 ;  /* 0x000000029b997824 */ /* 0x000fc400078e029a */
[----:B------:R-:W-:Y:S01]  /*5870*/  IMAD R215, R2, R19, R215 ;  /* 0x0000001302d77224 */ /* 0x000fe200078e02d7 */
[----:B------:R-:W-:Y:S01]  /*5880*/  IABS R209, R5 ;  /* 0x0000000500d17213 */ /* 0x000fe20000000000 */
[C---:B------:R-:W-:Y:S02]  /*5890*/  IMAD R152, R155.reuse, 0x2, R153 ;  /* 0x000000029b987824 */ /* 0x040fe400078e0299 */
[----:B------:R-:W-:Y:S01]  /*58a0*/  VIADD R20, R0, 0x73 ;  /* 0x0000007300147836 */ /* 0x000fe20000000000 */
[----:B------:R-:W-:Y:S01]  /*58b0*/  ISETP.GT.U32.AND P0, PT, R2, R215, PT ;  /* 0x000000d70200720c */ /* 0x000fe20003f04070 */
[----:B------:R-:W-:Y:S02]  /*58c0*/  IMAD R148, R155, 0x2, R152 ;  /* 0x000000029b947824 */ /* 0x000fe400078e0298 */
[--C-:B------:R-:W-:Y:S01]  /*58d0*/  @!P2 IMAD.IADD R213, R213, 0x1, -R2.reuse ;  /* 0x00000001d5d5a824 */ /* 0x100fe200078e0a02 */
[----:B------:R-:W-:Y:S01]  /*58e0*/  IABS R207, R20 ;  /* 0x0000001400cf7213 */ /* 0x000fe20000000000 */
[----:B------:R-:W-:Y:S01]  /*58f0*/  @!P1 IMAD.IADD R217, R217, 0x1, -R2 ;  /* 0x00000001d9d99824 */ /* 0x000fe200078e0a02 */
[----:B------:R-:W-:Y:S01]  /*5900*/  ISETP.GE.AND P1, PT, R5, RZ, PT ;  /* 0x000000ff0500720c */ /* 0x000fe20003f26270 */
[----:B------:R-:W-:Y:S01]  /*5910*/  IMAD.HI.U32 R5, R4, R209, RZ ;  /* 0x000000d104057227 */ /* 0x000fe200078e00ff */
[----:B------:R-:W-:-:S03]  /*5920*/  ISETP.GT.U32.AND P2, PT, R2, R213, PT ;  /* 0x000000d50200720c */ /* 0x000fc60003f44070 */
[----:B------:R-:W-:Y:S02]  /*5930*/  IMAD.MOV R19, RZ, RZ, -R5 ;  /* 0x000000ffff137224 */ /* 0x000fe400078e0a05 */
[C---:B------:R-:W-:Y:S02]  /*5940*/  IMAD R144, R155.reuse, 0x2, R148 ;  /* 0x000000029b907824 */ /* 0x040fe400078e0294 */
[----:B------:R-:W-:Y:S02]  /*5950*/  IMAD R209, R2, R19, R209 ;  /* 0x0000001302d17224 */ /* 0x000fe400078e02d1 */
[----:B------:R-:W-:Y:S02]  /*5960*/  IMAD R140, R155, 0x2, R144 ;  /* 0x000000029b8c7824 */ /* 0x000fe400078e0290 */
[----:B------:R-:W-:-:S04]  /*5970*/  IMAD.HI.U32 R5, R4, R207, RZ ;  /* 0x000000cf04057227 */ /* 0x000fc800078e00ff */
[----:B------:R-:W-:Y:S01]  /*5980*/  @!P2 IMAD.IADD R213, R213, 0x1, -R2 ;  /* 0x00000001d5d5a824 */ /* 0x000fe200078e0a02 */
[----:B------:R-:W-:Y:S01]  /*5990*/  ISETP.GT.U32.AND P2, PT, R2, R209, PT ;  /* 0x000000d10200720c */ /* 0x000fe20003f44070 */
[C---:B------:R-:W-:Y:S02]  /*59a0*/  IMAD R136, R155.reuse, 0x2, R140 ;  /* 0x000000029b887824 */ /* 0x040fe400078e028c */
[----:B------:R-:W-:Y:S02]  /*59b0*/  @!P4 IMAD.MOV R213, RZ, RZ, -R213 ;  /* 0x000000ffffd5c224 */ /* 0x000fe400078e0ad5 */
[C---:B------:R-:W-:Y:S02]  /*59c0*/  IMAD R132, R155.reuse, 0x2, R136 ;  /* 0x000000029b847824 */ /* 0x040fe400078e0288 */
[----:B------:R-:W-:Y:S02]  /*59d0*/  IMAD.MOV R5, RZ, RZ, -R5 ;  /* 0x000000ffff057224 */ /* 0x000fe400078e0a05 */
[----:B------:R-:W-:-:S02]  /*59e0*/  IMAD R128, R155, 0x2, R132 ;  /* 0x000000029b807824 */ /* 0x000fc400078e0284 */
[----:B------:R-:W-:Y:S02]  /*59f0*/  IMAD R207, R2, R5, R207 ;  /* 0x0000000502cf7224 */ /* 0x000fe400078e02cf */
[----:B------:R-:W-:Y:S02]  /*5a00*/  @!P2 IMAD.IADD R209, R209, 0x1, -R2 ;  /* 0x00000001d1d1a824 */ /* 0x000fe400078e0a02 */
[C---:B------:R-:W-:Y:S02]  /*5a10*/  IMAD R124, R155.reuse, 0x2, R128 ;  /* 0x000000029b7c7824 */ /* 0x040fe400078e0280 */
[----:B------:R-:W-:Y:S01]  /*5a20*/  VIADD R18, R0, 0x71 ;  /* 0x0000007100127836 */ /* 0x000fe20000000000 */
[----:B------:R-:W-:Y:S01]  /*5a30*/  ISETP.GT.U32.AND P4, PT, R2, R209, PT ;  /* 0x000000d10200720c */ /* 0x000fe20003f84070 */
[C---:B------:R-:W-:Y:S02]  /*5a40*/  IMAD R120, R155.reuse, 0x2, R124 ;  /* 0x000000029b787824 */ /* 0x040fe400078e027c */
[----:B------:R-:W-:Y:S01]  /*5a50*/  @!P5 IMAD.MOV R221, RZ, RZ, -R221 ;  /* 0x000000ffffddd224 */ /* 0x000fe200078e0add */
[----:B------:R-:W-:Y:S01]  /*5a60*/  IABS R211, R18 ;  /* 0x0000001200d37213 */ /* 0x000fe20000000000 */
[----:B------:R-:W-:Y:S01]  /*5a70*/  IMAD R116, R155, 0x2, R120 ;  /* 0x000000029b747824 */ /* 0x000fe200078e0278 */
[----:B------:R-:W-:Y:S01]  /*5a80*/  ISETP.GE.AND P5, PT, R18, RZ, PT ;  /* 0x000000ff1200720c */ /* 0x000fe20003fa6270 */
[----:B------:R-:W-:-:S02]  /*5a90*/  @!P0 IMAD.IADD R215, R215, 0x1, -R2 ;  /* 0x00000001d7d78824 */ /* 0x000fc400078e0a02 */
[----:B------:R-:W-:Y:S02]  /*5aa0*/  IMAD R112, R155, 0x2, R116 ;  /* 0x000000029b707824 */ /* 0x000fe400078e0274 */
[----:B------:R-:W-:Y:S01]  /*5ab0*/  IMAD.HI.U32 R18, R4, R211, RZ ;  /* 0x000000d304127227 */ /* 0x000fe200078e00ff */
[----:B------:R-:W-:-:S03]  /*5ac0*/  ISETP.GT.U32.AND P0, PT, R2, R215, PT ;  /* 0x000000d70200720c */ /* 0x000fc60003f04070 */
[----:B------:R-:W-:Y:S01]  /*5ad0*/  @!P4 IMAD.IADD R209, R209, 0x1, -R2 ;  /* 0x00000001d1d1c824 */ /* 0x000fe200078e0a02 */
[C---:B------:R-:W-:Y:S01]  /*5ae0*/  ISETP.GT.U32.AND P4, PT, R2.reuse, R207, PT ;  /* 0x000000cf0200720c */ /* 0x040fe20003f84070 */
[C---:B------:R-:W-:Y:S02]  /*5af0*/  IMAD R108, R155.reuse, 0x2, R112 ;  /* 0x000000029b6c7824 */ /* 0x040fe400078e0270 */
[----:B------:R-:W-:Y:S02]  /*5b00*/  IMAD.MOV R18, RZ, RZ, -R18 ;  /* 0x000000ffff127224 */ /* 0x000fe400078e0a12 */
[C---:B------:R-:W-:Y:S02]  /*5b10*/  IMAD R104, R155.reuse, 0x2, R108 ;  /* 0x000000029b687824 */ /* 0x040fe400078e026c */
[----:B------:R-:W-:Y:S02]  /*5b20*/  IMAD R211, R2, R18, R211 ;  /* 0x0000001202d37224 */ /* 0x000fe400078e02d3 */
[----:B------:R-:W-:-:S02]  /*5b30*/  IMAD R100, R155, 0x2, R104 ;  /* 0x000000029b647824 */ /* 0x000fc400078e0268 */
[----:B------:R-:W-:-:S04]  /*5b40*/  IMAD.HI.U32 R18, R4, R205, RZ ;  /* 0x000000cd04127227 */ /* 0x000fc800078e00ff */
[----:B------:R-:W-:Y:S02]  /*5b50*/  @!P4 IMAD.IADD R207, R207, 0x1, -R2 ;  /* 0x00000001cfcfc824 */ /* 0x000fe400078e0a02 */
[C---:B------:R-:W-:Y:S02]  /*5b60*/  IMAD R96, R155.reuse, 0x2, R100 ;  /* 0x000000029b607824 */ /* 0x040fe400078e0264 */
[----:B------:R-:W-:Y:S01]  /*5b70*/  IMAD.MOV R18, RZ, RZ, -R18 ;  /* 0x000000ffff127224 */ /* 0x000fe200078e0a12 */
[----:B------:R-:W-:Y:S01]  /*5b80*/  ISETP.GT.U32.AND P4, PT, R2, R207, PT ;  /* 0x000000cf0200720c */ /* 0x000fe20003f84070 */
[C---:B------:R-:W-:Y:S02]  /*5b90*/  IMAD R92, R155.reuse, 0x2, R96 ;  /* 0x000000029b5c7824 */ /* 0x040fe400078e0260 */
[----:B------:R-:W-:Y:S02]  /*5ba0*/  VIADD R5, R0, 0x75 ;  /* 0x0000007500057836 */ /* 0x000fe40000000000 */
[----:B------:R-:W-:-:S02]  /*5bb0*/  IMAD R88, R155, 0x2, R92 ;  /* 0x000000029b587824 */ /* 0x000fc400078e025c */
[----:B------:R-:W-:Y:S01]  /*5bc0*/  @!P6 IMAD.MOV R217, RZ, RZ, -R217 ;  /* 0x000000ffffd9e224 */ /* 0x000fe200078e0ad9 */
[C---:B------:R-:W-:Y:S01]  /*5bd0*/  ISETP.GT.U32.AND P6, PT, R2.reuse, R211, PT ;  /* 0x000000d30200720c */ /* 0x040fe20003fc4070 */
[C---:B------:R-:W-:Y:S01]  /*5be0*/  IMAD R205, R2.reuse, R18, R205 ;  /* 0x0000001202cd7224 */ /* 0x040fe200078e02cd */
[----:B------:R-:W-:Y:S01]  /*5bf0*/  IABS R203, R5 ;  /* 0x0000000500cb7213 */ /* 0x000fe20000000000 */
[----:B------:R-:W-:Y:S01]  /*5c00*/  IMAD R84, R155, 0x2, R88 ;  /* 0x000000029b547824 */ /* 0x000fe200078e0258 */
[----:B------:R-:W-:Y:S01]  /*5c10*/  ISETP.GE.AND P2, PT, R5, RZ, PT ;  /* 0x000000ff0500720c */ /* 0x000fe20003f46270 */
[----:B------:R-:W-:Y:S01]  /*5c20*/  @!P4 IMAD.IADD R207, R207, 0x1, -R2 ;  /* 0x00000001cfcfc824 */ /* 0x000fe200078e0a02 */
[----:B------:R-:W-:Y:S01]  /*5c30*/  ISETP.GT.U32.AND P4, PT, R2, R205, PT ;  /* 0x000000cd0200720c */ /* 0x000fe20003f84070 */
[----:B------:R-:W-:Y:S02]  /*5c40*/  IMAD R80, R155, 0x2, R84 ;  /* 0x000000029b507824 */ /* 0x000fe400078e0254 */
[----:B------:R-:W-:-:S04]  /*5c50*/  IMAD.HI.U32 R5, R4, R203, RZ ;  /* 0x000000cb04057227 */ /* 0x000fc800078e00ff */
[----:B------:R-:W-:Y:S01]  /*5c60*/  @!P0 IMAD.IADD R215, R215, 0x1, -R2 ;  /* 0x00000001d7d78824 */ /* 0x000fe200078e0a02 */
[----:B------:R-:W-:Y:S01]  /*5c70*/  ISETP.GE.AND P0, PT, R20, RZ, PT ;  /* 0x000000ff1400720c */ /* 0x000fe20003f06270 */
[C---:B------:R-:W-:Y:S02]  /*5c80*/  IMAD R76, R155.reuse, 0x2, R80 ;  /* 0x000000029b4c7824 */ /* 0x040fe400078e0250 */
[----:B------:R-:W-:Y:S02]  /*5c90*/  IMAD.MOV R20, RZ, RZ, -R5 ;  /* 0x000000ffff147224 */ /* 0x000fe400078e0a05 */
[----:B------:R-:W-:Y:S02]  /*5ca0*/  IMAD R72, R155, 0x2, R76 ;  /* 0x000000029b487824 */ /* 0x000fe400078e024c */
[----:B------:R-:W-:Y:S02]  /*5cb0*/  @!P6 IMAD.IADD R211, R211, 0x1, -R2 ;  /* 0x00000001d3d3e824 */ /* 0x000fe400078e0a02 */
[----:B------:R-:W-:-:S02]  /*5cc0*/  IMAD R203, R2, R20, R203 ;  /* 0x0000001402cb7224 */ /* 0x000fc400078e02cb */
[----:B------:R-:W-:Y:S01]  /*5cd0*/  IMAD R70, R155, 0x2, R72 ;  /* 0x000000029b467824 */ /* 0x000fe200078e0248 */
[C---:B------:R-:W-:Y:S01]  /*5ce0*/  ISETP.GT.U32.AND P6, PT, R2.reuse, R211, PT ;  /* 0x000000d30200720c */ /* 0x040fe20003fc4070 */
[----:B------:R-:W-:Y:S01]  /*5cf0*/  @!P4 IMAD.IADD R205, R205, 0x1, -R2 ;  /* 0x00000001cdcdc824 */ /* 0x000fe200078e0a02 */
[----:B------:R-:W-:Y:S01]  /*5d00*/  ISETP.GT.U32.AND P4, PT, R2, R203, PT ;  /* 0x000000cb0200720c */ /* 0x000fe20003f84070 */
[C---:B------:R-:W-:Y:S02]  /*5d10*/  VIADD R25, R0.reuse, 0x78 ;  /* 0x0000007800197836 */ /* 0x040fe40000000000 */
[C---:B------:R-:W-:Y:S02]  /*5d20*/  IMAD R68, R155.reuse, 0x2, R70 ;  /* 0x000000029b447824 */ /* 0x040fe400078e0246 */
[----:B------:R-:W-:Y:S01]  /*5d30*/  VIADD R23, R0, 0x77 ;  /* 0x0000007700177836 */ /* 0x000fe20000000000 */
[----:B------:R-:W-:Y:S01]  /*5d40*/  IABS R197, R25 ;  /* 0x0000001900c57213 */ /* 0x000fe20000000000 */
[----:B------:R-:W-:-:S02]  /*5d50*/  IMAD R66, R155, 0x2, R68 ;  /* 0x000000029b427824 */ /* 0x000fc400078e0244 */
[C---:B------:R-:W-:Y:S01]  /*5d60*/  VIADD R18, R0.reuse, 0x76 ;  /* 0x0000007600127836 */ /* 0x040fe20000000000 */
[----:B------:R-:W-:Y:S01]  /*5d70*/  IABS R45, R23 ;  /* 0x00000017002d7213 */ /* 0x000fe20000000000 */
[----:B------:R-:W-:Y:S02]  /*5d80*/  VIADD R27, R0, 0x79 ;  /* 0x00000079001b7836 */ /* 0x000fe40000000000 */
[----:B------:R-:W-:Y:S01]  /*5d90*/  IMAD.HI.U32 R5, R4, R197, RZ ;  /* 0x000000c504057227 */ /* 0x000fe200078e00ff */
[----:B------:R-:W-:Y:S02]  /*5da0*/  IABS R201, R18 ;  /* 0x0000001200c97213 */ /* 0x000fe40000000000 */
[----:B------:R-:W-:Y:S01]  /*5db0*/  IABS R193, R27 ;  /* 0x0000001b00c17213 */ /* 0x000fe20000000000 */
[----:B------:R-:W-:Y:S02]  /*5dc0*/  IMAD R64, R155, 0x2, R66 ;  /* 0x000000029b407824 */ /* 0x000fe400078e0242 */
[----:B------:R-:W-:Y:S01]  /*5dd0*/  @!P6 IMAD.IADD R211, R211, 0x1, -R2 ;  /* 0x00000001d3d3e824 */ /* 0x000fe200078e0a02 */
[----:B------:R-:W-:Y:S01]  /*5de0*/  ISETP.GE.AND P6, PT, R18, RZ, PT ;  /* 0x000000ff1200720c */ /* 0x000fe20003fc6270 */
[----:B------:R-:W-:-:S04]  /*5df0*/  IMAD.HI.U32 R19, R4, R45, RZ ;  /* 0x0000002d04137227 */ /* 0x000fc800078e00ff */
[----:B------:R-:W-:Y:S01]  /*5e00*/  @!P4 IMAD.IADD R203, R203, 0x1, -R2 ;  /* 0x00000001cbcbc824 */ /* 0x000fe200078e0a02 */
[C---:B------:R-:W-:Y:S01]  /*5e10*/  ISETP.GT.U32.AND P4, PT, R2.reuse, R205, PT ;  /* 0x000000cd0200720c */ /* 0x040fe20003f84070 */
[----:B------:R-:W-:Y:S02]  /*5e20*/  IMAD.MOV R5, RZ, RZ, -R5 ;  /* 0x000000ffff057224 */ /* 0x000fe400078e0a05 */
[----:B------:R-:W-:Y:S02]  /*5e30*/  IMAD R62, R155, 0x2, R64 ;  /* 0x000000029b3e7824 */ /* 0x000fe400078e0240 */
[----:B------:R-:W-:Y:S02]  /*5e40*/  IMAD.MOV R19, RZ, RZ, -R19 ;  /* 0x000000ffff137224 */ /* 0x000fe400078e0a13 */
[----:B------:R-:W-:Y:S01]  /*5e50*/  @!P5 IMAD.MOV R211, RZ, RZ, -R211 ;  /* 0x000000ffffd3d224 */ /* 0x000fe200078e0ad3 */
[C---:B------:R-:W-:Y:S01]  /*5e60*/  ISETP.GT.U32.AND P5, PT, R2.reuse, R203, PT ;  /* 0x000000cb0200720c */ /* 0x040fe20003fa4070 */
[----:B------:R-:W-:-:S02]  /*5e70*/  IMAD R197, R2, R5, R197 ;  /* 0x0000000502c57224 */ /* 0x000fc400078e02c5 */
[----:B------:R-:W-:Y:S02]  /*5e80*/  IMAD R60, R155, 0x2, R62 ;  /* 0x000000029b3c7824 */ /* 0x000fe400078e023e */
[----:B------:R-:W-:-:S04]  /*5e90*/  IMAD.HI.U32 R18, R4, R201, RZ ;  /* 0x000000c904127227 */ /* 0x000fc800078e00ff */
[----:B------:R-:W-:-:S04]  /*5ea0*/  IMAD.HI.U32 R5, R4, R193, RZ ;  /* 0x000000c104057227 */ /* 0x000fc800078e00ff */
[C---:B------:R-:W-:Y:S02]  /*5eb0*/  IMAD R45, R2.reuse, R19, R45 ;  /* 0x00000013022d7224 */ /* 0x040fe400078e022d */
[----:B------:R-:W-:Y:S02]  /*5ec0*/  IMAD R58, R155, 0x2, R60 ;  /* 0x000000029b3a7824 */ /* 0x000fe400078e023c */
[----:B------:R-:W-:Y:S02]  /*5ed0*/  IMAD.MOV R18, RZ, RZ, -R18 ;  /* 0x000000ffff127224 */ /* 0x000fe400078e0a12 */
[----:B------:R-:W-:Y:S02]  /*5ee0*/  IMAD.MOV R19, RZ, RZ, -R5 ;  /* 0x000000ffff137224 */ /* 0x000fe400078e0a05 */
[----:B------:R-:W-:Y:S01]  /*5ef0*/  @!P0 IMAD.MOV R207, RZ, RZ, -R207 ;  /* 0x000000ffffcf8224 */ /* 0x000fe200078e0acf */
[----:B------:R-:W-:Y:S01]  /*5f00*/  ISETP.GT.U32.AND P0, PT, R2, R45, PT ;  /* 0x0000002d0200720c */ /* 0x000fe20003f04070 */
[----:B------:R-:W-:-:S02]  /*5f10*/  VIADD R29, R0, 0x7a ;  /* 0x0000007a001d7836 */ /* 0x000fc40000000000 */
[----:B------:R-:W-:Y:S02]  /*5f20*/  IMAD R48, R155, 0x2, R58 ;  /* 0x000000029b307824 */ /* 0x000fe400078e023a */
[C---:B------:R-:W-:Y:S01]  /*5f30*/  IMAD R201, R2.reuse, R18, R201 ;  /* 0x0000001202c97224 */ /* 0x040fe200078e02c9 */
[----:B------:R-:W-:Y:S01]  /*5f40*/  IABS R161, R29 ;  /* 0x0000001d00a17213 */ /* 0x000fe20000000000 */
[C---:B------:R-:W-:Y:S02]  /*5f50*/  IMAD R193, R2.reuse, R19, R193 ;  /* 0x0000001302c17224 */ /* 0x040fe400078e02c1 */
[----:B------:R-:W-:Y:S01]  /*5f60*/  @!P4 IMAD.IADD R205, R205, 0x1, -R2 ;  /* 0x00000001cdcdc824 */ /* 0x000fe200078e0a02 */
[----:B------:R-:W-:Y:S01]  /*5f70*/  ISETP.GT.U32.AND P4, PT, R2, R197, PT ;  /* 0x000000c50200720c */ /* 0x000fe20003f84070 */
[----:B------:R-:W-:Y:S02]  /*5f80*/  VIADD R31, R0, 0x7b ;  /* 0x0000007b001f7836 */ /* 0x000fe40000000000 */
[----:B------:R-:W-:-:S02]  /*5f90*/  IMAD R46, R155, 0x2, R48 ;  /* 0x000000029b2e7824 */ /* 0x000fc400078e0230 */
[----:B------:R-:W-:Y:S01]  /*5fa0*/  @!P1 IMAD.MOV R209, RZ, RZ, -R209 ;  /* 0x000000ffffd19224 */ /* 0x000fe200078e0ad1 */
[C---:B------:R-:W-:Y:S01]  /*5fb0*/  ISETP.GT.U32.AND P1, PT, R2.reuse, R201, PT ;  /* 0x000000c90200720c */ /* 0x040fe20003f24070 */
[----:B------:R-:W-:Y:S01]  /*5fc0*/  @!P5 IMAD.IADD R203, R203, 0x1, -R2 ;  /* 0x00000001cbcbd824 */ /* 0x000fe200078e0a02 */
[----:B------:R-:W-:Y:S01]  /*5fd0*/  ISETP.GT.U32.AND P5, PT, R2, R193, PT ;  /* 0x000000c10200720c */ /* 0x000fe20003fa4070 */
[----:B------:R-:W-:Y:S01]  /*5fe0*/  IMAD R44, R155, 0x2, R46 ;  /* 0x000000029b2c7824 */ /* 0x000fe200078e022e */
[----:B------:R-:W-:Y:S01]  /*5ff0*/  IABS R159, R31 ;  /* 0x0000001f009f7213 */ /* 0x000fe20000000000 */
[----:B------:R-:W-:Y:S02]  /*6000*/  VIADD R33, R0, 0x7c ;  /* 0x0000007c00217836 */ /* 0x000fe40000000000 */
[----:B------:R-:W-:-:S03]  /*6010*/  IMAD.HI.U32 R18, R4, R161, RZ ;  /* 0x000000a104127227 */ /* 0x000fc600078e00ff */
[----:B------:R-:W-:Y:S01]  /*6020*/  IABS R49, R33 ;  /* 0x0000002100317213 */ /* 0x000fe20000000000 */
[----:B------:R-:W-:Y:S02]  /*6030*/  VIADD R35, R0, 0x7d ;  /* 0x0000007d00237836 */ /* 0x000fe40000000000 */
[----:B------:R-:W-:-:S03]  /*6040*/  IMAD.HI.U32 R5, R4, R159, RZ ;  /* 0x0000009f04057227 */ /* 0x000fc600078e00ff */
[----:B------:R-:W-:Y:S01]  /*6050*/  IABS R47, R35 ;  /* 0x00000023002f7213 */ /* 0x000fe20000000000 */
[----:B------:R-:W-:Y:S02]  /*6060*/  IMAD R42, R155, 0x2, R44 ;  /* 0x000000029b2a7824 */ /* 0x000fe400078e022c */
[----:B------:R-:W-:Y:S02]  /*6070*/  @!P0 IMAD.IADD R45, R45, 0x1, -R2 ;  /* 0x000000012d2d8824 */ /* 0x000fe400078e0a02 */
[----:B------:R-:W-:Y:S02]  /*6080*/  IMAD.MOV R18, RZ, RZ, -R18 ;  /* 0x000000ffff127224 */ /* 0x000fe400078e0a12 */
[----:B------:R-:W-:Y:S01]  /*6090*/  @!P4 IMAD.IADD R197, R197, 0x1, -R2 ;  /* 0x00000001c5c5c824 */ /* 0x000fe200078e0a02 */
[----:B------:R-:W-:Y:S01]  /*60a0*/  ISETP.GT.U32.AND P4, PT, R2, R45, PT ;  /* 0x0000002d0200720c */ /* 0x000fe20003f84070 */
[----:B------:R-:W-:Y:S02]  /*60b0*/  IMAD.MOV R5, RZ, RZ, -R5 ;  /* 0x000000ffff057224 */ /* 0x000fe400078e0a05 */
[----:B------:R-:W-:-:S02]  /*60c0*/  IMAD R40, R155, 0x2, R42 ;  /* 0x000000029b287824 */ /* 0x000fc400078e022a */
[----:B------:R-:W-:Y:S02]  /*60d0*/  IMAD R161, R2, R18, R161 ;  /* 0x0000001202a17224 */ /* 0x000fe400078e02a1 */
[----:B------:R-:W-:-:S04]  /*60e0*/  IMAD.HI.U32 R18, R4, R49, RZ ;  /* 0x0000003104127227 */ /* 0x000fc800078e00ff */
[--C-:B------:R-:W-:Y:S01]  /*60f0*/  @!P1 IMAD.IADD R201, R201, 0x1, -R2.reuse ;  /* 0x00000001c9c99824 */ /* 0x100fe200078e0a02 */
[C---:B------:R-:W-:Y:S01]  /*6100*/  ISETP.GT.U32.AND P1, PT, R2.reuse, R161, PT ;  /* 0x000000a10200720c */ /* 0x040fe20003f24070 */
[----:B------:R-:W-:Y:S01]  /*6110*/  @!P5 IMAD.IADD R193, R193, 0x1, -R2 ;  /* 0x00000001c1c1d824 */ /* 0x000fe200078e0a02 */
[C---:B------:R-:W-:Y:S01]  /*6120*/  ISETP.GT.U32.AND P5, PT, R2.reuse, R197, PT ;  /* 0x000000c50200720c */ /* 0x040fe20003fa4070 */
[C---:B------:R-:W-:Y:S01]  /*6130*/  IMAD R159, R2.reuse, R5, R159 ;  /* 0x00000005029f7224 */ /* 0x040fe200078e029f */
[----:B------:R-:W-:Y:S01]  /*6140*/  ISETP.GT.U32.AND P0, PT, R2, R201, PT ;  /* 0x000000c90200720c */ /* 0x000fe20003f04070 */
[----:B------:R-:W-:Y:S02]  /*6150*/  IMAD R38, R155, 0x2, R40 ;  /* 0x000000029b267824 */ /* 0x000fe400078e0228 */
[----:B------:R-:W-:-:S04]  /*6160*/  IMAD.HI.U32 R5, R4, R47, RZ ;  /* 0x0000002f04057227 */ /* 0x000fc800078e00ff */
[----:B------:R-:W-:Y:S02]  /*6170*/  IMAD.MOV R19, RZ, RZ, -R18 ;  /* 0x000000ffff137224 */ /* 0x000fe400078e0a12 */
[----:B------:R-:W-:Y:S02]  /*6180*/  VIADD R37, R0, 0x7e ;  /* 0x0000007e00257836 */ /* 0x000fe40000000000 */
[----:B------:R-:W-:Y:S02]  /*6190*/  IMAD R36, R155, 0x2, R38 ;  /* 0x000000029b247824 */ /* 0x000fe400078e0226 */
[----:B------:R-:W-:Y:S01]  /*61a0*/  IMAD.MOV R5, RZ, RZ, -R5 ;  /* 0x000000ffff057224 */ /* 0x000fe200078e0a05 */
[----:B------:R-:W-:Y:S01]  /*61b0*/  IABS R157, R37 ;  /* 0x00000025009d7213 */ /* 0x000fe20000000000 */
[----:B------:R-:W-:Y:S01]  /*61c0*/  @!P3 IMAD.MOV R215, RZ, RZ, -R215 ;  /* 0x000000ffffd7b224 */ /* 0x000fe200078e0ad7 */
[----:B------:R-:W-:Y:S01]  /*61d0*/  ISETP.GE.AND P3, PT, R21, RZ, PT ;  /* 0x000000ff1500720c */ /* 0x000fe20003f66270 */
[----:B------:R-:W-:-:S02]  /*61e0*/  IMAD R49, R2, R19, R49 ;  /* 0x0000001302317224 */ /* 0x000fc400078e0231 */
[----:B------:R-:W-:Y:S02]  /*61f0*/  IMAD R34, R155, 0x2, R36 ;  /* 0x000000029b227824 */ /* 0x000fe400078e0224 */
[C---:B------:R-:W-:Y:S02]  /*6200*/  IMAD R47, R2.reuse, R5, R47 ;  /* 0x00000005022f7224 */ /* 0x040fe400078e022f */
[----:B------:R-:W-:Y:S01]  /*6210*/  @!P4 IMAD.IADD R45, R45, 0x1, -R2 ;  /* 0x000000012d2dc824 */ /* 0x000fe200078e0a02 */
[C---:B------:R-:W-:Y:S01]  /*6220*/  ISETP.GT.U32.AND P4, PT, R2.reuse, R49, PT ;  /* 0x000000310200720c */ /* 0x040fe20003f84070 */
[----:B------:R-:W-:Y:S02]  /*6230*/  IMAD R18, R155, 0x2, R34 ;  /* 0x000000029b127824 */ /* 0x000fe400078e0222 */
[----:B------:R-:W-:Y:S01]  /*6240*/  @!P5 IMAD.IADD R197, R197, 0x1, -R2 ;  /* 0x00000001c5c5d824 */ /* 0x000fe200078e0a02 */
[----:B------:R-:W-:Y:S01]  /*6250*/  ISETP.GT.U32.AND P5, PT, R2, R47, PT ;  /* 0x0000002f0200720c */ /* 0x000fe20003fa4070 */
[----:B------:R-:W-:-:S04]  /*6260*/  IMAD.HI.U32 R19, R4, R157, RZ ;  /* 0x0000009d04137227 */ /* 0x000fc800078e00ff */
[----:B------:R-:W-:-:S04]  /*6270*/  IMAD.HI.U32 R4, R4, R39, RZ ;  /* 0x0000002704047227 */ /* 0x000fc800078e00ff */
[----:B------:R-:W-:Y:S02]  /*6280*/  IMAD R20, R155, 0x2, R18 ;  /* 0x000000029b147824 */ /* 0x000fe400078e0212 */
[----:B------:R-:W-:Y:S01]  /*6290*/  @!P0 IMAD.IADD R201, R201, 0x1, -R2 ;  /* 0x00000001c9c98824 */ /* 0x000fe200078e0a02 */
[C---:B------:R-:W-:Y:S01]  /*62a0*/  ISETP.GT.U32.AND P0, PT, R2.reuse, R159, PT ;  /* 0x0000009f0200720c */ /* 0x040fe20003f04070 */
[----:B------:R-:W-:Y:S02]  /*62b0*/  IMAD.MOV R4, RZ, RZ, -R4 ;  /* 0x000000ffff047224 */ /* 0x000fe400078e0a04 */
[----:B------:R-:W-:Y:S02]  /*62c0*/  IMAD R28, R155, 0x2, R20 ;  /* 0x000000029b1c7824 */ /* 0x000fe400078e0214 */
[----:B------:R-:W-:Y:S01]  /*62d0*/  @!P3 IMAD.MOV R205, RZ, RZ, -R205 ;  /* 0x000000ffffcdb224 */ /* 0x000fe200078e0acd */
[C---:B------:R-:W-:Y:S01]  /*62e0*/  ISETP.GT.U32.AND P3, PT, R2.reuse, R193, PT ;  /* 0x000000c10200720c */ /* 0x040fe20003f64070 */
[----:B------:R-:W-:-:S02]  /*62f0*/  IMAD R39, R2, R4, R39 ;  /* 0x0000000402277224 */ /* 0x000fc400078e0227 */
[----:B------:R-:W-:Y:S01]  /*6300*/  IMAD R26, R155, 0x2, R28 ;  /* 0x000000029b1a7824 */ /* 0x000fe200078e021c */
[----:B------:R-:W1:Y:S01]  /*6310*/  LDC R4, c[0x0][0x3a0] ;  /* 0x0000e800ff047b82 */ /* 0x000e620000000800 */
[--C-:B------:R-:W-:Y:S01]  /*6320*/  @!P4 IMAD.IADD R49, R49, 0x1, -R2.reuse ;  /* 0x000000013131c824 */ /* 0x100fe200078e0a02 */
[----:B------:R-:W-:Y:S01]  /*6330*/  ISETP.GE.AND P4, PT, R27, RZ, PT ;  /* 0x000000ff1b00720c */ /* 0x000fe20003f86270 */
[----:B------:R-:W-:Y:S01]  /*6340*/  @!P5 IMAD.IADD R47, R47, 0x1, -R2 ;  /* 0x000000012f2fd824 */ /* 0x000fe200078e0a02 */
[C---:B------:R-:W-:Y:S01]  /*6350*/  ISETP.GT.U32.AND P5, PT, R2.reuse, R39, PT ;  /* 0x000000270200720c */ /* 0x040fe20003fa4070 */
[----:B------:R-:W-:Y:S02]  /*6360*/  IMAD R22, R155, 0x2, R26 ;  /* 0x000000029b167824 */ /* 0x000fe400078e021a */
[--C-:B------:R-:W-:Y:S02]  /*6370*/  @!P1 IMAD.IADD R161, R161, 0x1, -R2.reuse ;  /* 0x00000001a1a19824 */ /* 0x100fe400078e0a02 */
[----:B------:R-:W-:Y:S01]  /*6380*/  @!P0 IMAD.IADD R159, R159, 0x1, -R2 ;  /* 0x000000019f9f8824 */ /* 0x000fe200078e0a02 */
[----:B------:R-:W-:Y:S01]  /*6390*/  ISETP.GE.AND P0, PT, R25, RZ, PT ;  /* 0x000000ff1900720c */ /* 0x000fe20003f06270 */
[----:B------:R-:W-:Y:S01]  /*63a0*/  IMAD.MOV R19, RZ, RZ, -R19 ;  /* 0x000000ffff137224 */ /* 0x000fe200078e0a13 */
[----:B------:R-:W-:Y:S01]  /*63b0*/  ISETP.GT.U32.AND P1, PT, R2, R161, PT ;  /* 0x000000a10200720c */ /* 0x000fe20003f24070 */
[----:B------:R-:W-:-:S02]  /*63c0*/  IMAD R24, R155, 0x2, R22 ;  /* 0x000000029b187824 */ /* 0x000fc400078e0216 */
[----:B------:R-:W-:Y:S02]  /*63d0*/  @!P3 IMAD.IADD R193, R193, 0x1, -R2 ;  /* 0x00000001c1c1b824 */ /* 0x000fe400078e0a02 */
[C---:B------:R-:W-:Y:S02]  /*63e0*/  IMAD R157, R2.reuse, R19, R157 ;  /* 0x00000013029d7224 */ /* 0x040fe400078e029d */
[----:B------:R-:W-:Y:S02]  /*63f0*/  IMAD R19, R155, 0x2, R24 ;  /* 0x000000029b137824 */ /* 0x000fe400078e0218 */
[----:B------:R-:W-:Y:S01]  /*6400*/  @!P4 IMAD.MOV R193, RZ, RZ, -R193 ;  /* 0x000000ffffc1c224 */ /* 0x000fe200078e0ac1 */
[----:B------:R-:W-:Y:S01]  /*6410*/  ISETP.NE.AND P4, PT, R11, RZ, PT ;  /* 0x000000ff0b00720c */ /* 0x000fe20003f85270 */
[----:B------:R-:W-:Y:S01]  /*6420*/  IMAD R21, R155, 0x2, R19 ;  /* 0x000000029b157824 */ /* 0x000fe200078e0213 */
[----:B------:R-:W-:Y:S01]  /*6430*/  ISETP.GT.U32.AND P3, PT, R2, R157, PT ;  /* 0x0000009d0200720c */ /* 0x000fe20003f64070 */
[--C-:B------:R-:W-:Y:S01]  /*6440*/  @!P5 IMAD.IADD R39, R39, 0x1, -R2.reuse ;  /* 0x000000012727d824 */ /* 0x100fe200078e0a02 */
[C---:B------:R-:W-:Y:S01]  /*6450*/  SEL R52, R50.reuse, R53, !P4 ;  /* 0x0000003532347207 */ /* 0x040fe20006000000 */
[----:B------:R-:W-:Y:S01]  /*6460*/  IMAD R30, R155, 0x2, R21 ;  /* 0x000000029b1e7824 */ /* 0x000fe200078e0215 */
[----:B------:R-:W-:Y:S01]  /*6470*/  SEL R53, R50, R55, !P4 ;  /* 0x0000003732357207 */ /* 0x000fe20006000000 */
[----:B------:R-:W-:Y:S01]  /*6480*/  @!P0 IMAD.MOV R197, RZ, RZ, -R197 ;  /* 0x000000ffffc58224 */ /* 0x000fe200078e0ac5 */
[----:B------:R-:W-:Y:S01]  /*6490*/  ISETP.GT.U32.AND P0, PT, R2, R39, PT ;  /* 0x000000270200720c */ /* 0x000fe20003f04070 */
[----:B------:R-:W-:Y:S01]  /*64a0*/  @!P1 IMAD.IADD R161, R161, 0x1, -R2 ;  /* 0x00000001a1a19824 */ /* 0x000fe200078e0a02 */
[C---:B------:R-:W-:Y:S01]  /*64b0*/  SEL R55, R50.reuse, R57, !P4 ;  /* 0x0000003932377207 */ /* 0x040fe20006000000 */
[----:B------:R-:W-:Y:S01]  /*64c0*/  IMAD R32, R155, 0x2, R30 ;  /* 0x000000029b207824 */ /* 0x000fe200078e021e */
[C---:B------:R-:W-:Y:S01]  /*64d0*/  SEL R57, R50.reuse, R59, !P4 ;  /* 0x0000003b32397207 */ /* 0x040fe20006000000 */
[----:B------:R-:W-:Y:S01]  /*64e0*/  @!P2 IMAD.MOV R203, RZ, RZ, -R203 ;  /* 0x000000ffffcba224 */ /* 0x000fe200078e0acb */
[C---:B------:R-:W-:Y:S01]  /*64f0*/  SEL R59, R50.reuse, R61, !P4 ;  /* 0x0000003d323b7207 */ /* 0x040fe20006000000 */
[----:B------:R-:W-:Y:S01]  /*6500*/  @!P6 IMAD.MOV R201, RZ, RZ, -R201 ;  /* 0x000000ffffc9e224 */ /* 0x000fe200078e0ac9 */
[----:B------:R-:W-:Y:S01]  /*6510*/  ISETP.GE.AND P1, PT, R23, RZ, PT ;  /* 0x000000ff1700720c */ /* 0x000fe20003f26270 */
[----:B------:R-:W-:Y:S01]  /*6520*/  IMAD R23, R155, 0x2, R32 ;  /* 0x000000029b177824 */ /* 0x000fe200078e0220 */
[----:B------:R-:W-:Y:S01]  /*6530*/  SEL R61, R50, R63, !P4 ;  /* 0x0000003f323d7207 */ /* 0x000fe20006000000 */
[--C-:B------:R-:W-:Y:S01]  /*6540*/  @!P3 IMAD.IADD R157, R157, 0x1, -R2.reuse ;  /* 0x000000019d9db824 */ /* 0x100fe200078e0a02 */
[----:B------:R-:W-:Y:S01]  /*6550*/  ISETP.GT.U32.AND P2, PT, R2, R159, PT ;  /* 0x0000009f0200720c */ /* 0x000fe20003f44070 */
[----:B------:R-:W-:Y:S01]  /*6560*/  IMAD R25, R155, 0x2, R23 ;  /* 0x000000029b197824 */ /* 0x000fe200078e0217 */
[C---:B------:R-:W-:Y:S01]  /*6570*/  SEL R63, R50.reuse, R65, !P4 ;  /* 0x00000041323f7207 */ /* 0x040fe20006000000 */
[--C-:B------:R-:W-:Y:S01]  /*6580*/  @!P0 IMAD.IADD R39, R39, 0x1, -R2.reuse ;  /* 0x0000000127278824 */ /* 0x100fe200078e0a02 */
[C---:B------:R-:W-:Y:S01]  /*6590*/  SEL R65, R50.reuse, R67, !P4 ;  /* 0x0000004332417207 */ /* 0x040fe20006000000 */
[----:B------:R-:W-:Y:S01]  /*65a0*/  IMAD R27, R155, 0x2, R25 ;  /* 0x000000029b1b7824 */ /* 0x000fe200078e0219 */
[----:B------:R-:W-:Y:S01]  /*65b0*/  SEL R67, R50, R69, !P4 ;  /* 0x0000004532437207 */ /* 0x000fe20006000000 */
[----:B------:R-:W-:Y:S01]  /*65c0*/  IMAD R5, R164, UR13, RZ ;  /* 0x0000000da4057c24 */ /* 0x000fe2000f8e02ff */
[C---:B------:R-:W-:Y:S01]  /*65d0*/  SEL R78, R50.reuse, R81, !P4 ;  /* 0x00000051324e7207 */ /* 0x040fe20006000000 */
[----:B------:R-:W-:Y:S01]  /*65e0*/  @!P1 IMAD.MOV R45, RZ, RZ, -R45 ;  /* 0x000000ffff2d9224 */ /* 0x000fe200078e0a2d */
[C---:B------:R-:W-:Y:S01]  /*65f0*/  SEL R69, R50.reuse, R73, !P4 ;  /* 0x0000004932457207 */ /* 0x040fe20006000000 */
[----:B------:R-:W-:Y:S01]  /*6600*/  IMAD.MOV.U32 R51, RZ, RZ, R39 ;  /* 0x000000ffff337224 */ /* 0x000fe200078e0027 */
[C---:B------:R-:W-:Y:S01]  /*6610*/  SEL R81, R50.reuse, R97, !P4 ;  /* 0x0000006132517207 */ /* 0x040fe20006000000 */
[--C-:B------:R-:W-:Y:S01]  /*6620*/  @!P2 IMAD.IADD R159, R159, 0x1, -R2.reuse ;  /* 0x000000019f9fa824 */ /* 0x100fe200078e0a02 */
[----:B------:R-:W-:Y:S01]  /*6630*/  SEL R73, R50, R85, !P4 ;  /* 0x0000005532497207 */ /* 0x000fe20006000000 */
[----:B------:R-:W-:Y:S01]  /*6640*/  IMAD R54, R54, UR4, RZ ;  /* 0x0000000436367c24 */ /* 0x000fe2000f8e02ff */
[----:B------:R-:W-:Y:S01]  /*6650*/  SEL R97, R50, R129, !P4 ;  /* 0x0000008132617207 */ /* 0x000fe20006000000 */
[----:B------:R-:W-:Y:S01]  /*6660*/  IMAD R52, R52, UR6, RZ ;  /* 0x0000000634347c24 */ /* 0x000fe2000f8e02ff */
[C---:B------:R-:W-:Y:S01]  /*6670*/  SEL R85, R50.reuse, R105, !P4 ;  /* 0x0000006932557207 */ /* 0x040fe20006000000 */
[----:B------:R-:W-:Y:S01]  /*6680*/  IMAD R53, R53, UR6, RZ ;  /* 0x0000000635357c24 */ /* 0x000fe2000f8e02ff */
[----:B------:R-:W-:Y:S01]  /*6690*/  SEL R129, R50, R56, !P4 ;  /* 0x0000003832817207 */ /* 0x000fe20006000000 */
[----:B------:R-:W-:Y:S01]  /*66a0*/  IMAD R55, R55, UR6, RZ ;  /* 0x0000000637377c24 */ /* 0x000fe2000f8e02ff */
[----:B------:R-:W-:Y:S01]  /*66b0*/  ISETP.GT.U32.AND P6, PT, R2, R47, PT ;  /* 0x0000002f0200720c */ /* 0x000fe20003fc4070 */
[----:B------:R-:W-:Y:S01]  /*66c0*/  IMAD R57, R57, UR6, RZ ;  /* 0x0000000639397c24 */ /* 0x000fe2000f8e02ff */
[C---:B------:R-:W-:Y:S01]  /*66d0*/  SEL R105, R50.reuse, R6, !P4 ;  /* 0x0000000632697207 */ /* 0x040fe20006000000 */
[----:B------:R-:W-:Y:S01]  /*66e0*/  IMAD R59, R59, UR6, RZ ;  /* 0x000000063b3b7c24 */ /* 0x000fe2000f8e02ff */
[C---:B------:R-:W-:Y:S01]  /*66f0*/  SEL R56, R50.reuse, R215, !P4 ;  /* 0x000000d732387207 */ /* 0x040fe20006000000 */
[----:B------:R-:W-:Y:S01]  /*6700*/  IMAD R61, R61, UR6, RZ ;  /* 0x000000063d3d7c24 */ /* 0x000fe2000f8e02ff */
[----:B------:R-:W-:Y:S01]  /*6710*/  SEL R6, R50, R213, !P4 ;  /* 0x000000d532067207 */ /* 0x000fe20006000000 */
[----:B------:R-:W-:Y:S01]  /*6720*/  IMAD R63, R63, UR6, RZ ;  /* 0x000000063f3f7c24 */ /* 0x000fe2000f8e02ff */
[----:B------:R-:W-:Y:S01]  /*6730*/  ISETP.GT.U32.AND P3, PT, R2, R49, PT ;  /* 0x000000310200720c */ /* 0x000fe20003f64070 */
[----:B------:R2:W-:Y:S01]  /*6740*/  STL [R1+0x120], R56 ;  /* 0x0001203801007387 */ /* 0x0005e20000100800 */
[----:B------:R-:W-:Y:S01]  /*6750*/  ISETP.GE.AND P0, PT, R0, RZ, PT ;  /* 0x000000ff0000720c */ /* 0x000fe20003f06270 */
[----:B------:R-:W-:Y:S01]  /*6760*/  IMAD R65, R65, UR6, RZ ;  /* 0x0000000641417c24 */ /* 0x000fe2000f8e02ff */
[----:B---3--:R-:W-:Y:S01]  /*6770*/  SEL R0, R50, R211, !P4 ;  /* 0x000000d332007207 */ /* 0x008fe20006000000 */
[----:B------:R3:W-:Y:S01]  /*6780*/  STL [R1+0x134], R6 ;  /* 0x0001340601007387 */ /* 0x0007e20000100800 */
[----:B------:R-:W-:Y:S01]  /*6790*/  ISETP.GE.AND P1, PT, R29, RZ, PT ;  /* 0x000000ff1d00720c */ /* 0x000fe20003f26270 */
[----:B------:R-:W-:Y:S01]  /*67a0*/  IMAD R29, R155, 0x2, R27 ;  /* 0x000000029b1d7824 */ /* 0x000fe200078e021b */
[----:B------:R-:W-:Y:S01]  /*67b0*/  ISETP.GT.U32.AND P5, PT, R2, R157, PT ;  /* 0x0000009d0200720c */ /* 0x000fe20003fa4070 */
[----:B------:R4:W-:Y:S01]  /*67c0*/  STL [R1+0x144], R0 ;  /* 0x0001440001007387 */ /* 0x0009e20000100800 */
[----:B------:R-:W-:Y:S01]  /*67d0*/  ISETP.GE.AND P2, PT, R31, RZ, PT ;  /* 0x000000ff1f00720c */ /* 0x000fe20003f46270 */
[--C-:B------:R-:W-:Y:S01]  /*67e0*/  @!P6 IMAD.IADD R47, R47, 0x1, -R2.reuse ;  /* 0x000000012f2fe824 */ /* 0x100fe200078e0a02 */
[C---:B--2---:R-:W-:Y:S01]  /*67f0*/  SEL R56, R50.reuse, R209, !P4 ;  /* 0x000000d132387207 */ /* 0x044fe20006000000 */
[----:B------:R-:W-:Y:S01]  /*6800*/  IMAD R31, R155, 0x2, R29 ;  /* 0x000000029b1f7824 */ /* 0x000fe200078e021d */
[----:B------:R-:W-:Y:S01]  /*6810*/  ISETP.GE.AND P6, PT, R35, RZ, PT ;  /* 0x000000ff2300720c */ /* 0x000fe20003fc6270 */
[--C-:B------:R-:W-:Y:S01]  /*6820*/  @!P3 IMAD.IADD R49, R49, 0x1, -R2.reuse ;  /* 0x000000013131b824 */ /* 0x100fe200078e0a02 */
[C---:B---3--:R-:W-:Y:S01]  /*6830*/  SEL R6, R50.reuse, R207, !P4 ;  /* 0x000000cf32067207 */ /* 0x048fe20006000000 */
[----:B------:R2:W-:Y:S01]  /*6840*/  STL [R1+0x154], R56 ;  /* 0x0001543801007387 */ /* 0x0005e20000100800 */
[----:B------:R-:W-:Y:S01]  /*6850*/  ISETP.GE.AND P3, PT, R33, RZ, PT ;  /* 0x000000ff2100720c */ /* 0x000fe20003f66270 */
[----:B------:R-:W-:Y:S01]  /*6860*/  IMAD R33, R155, 0x2, R31 ;  /* 0x000000029b217824 */ /* 0x000fe200078e021f */
[C---:B----4-:R-:W-:Y:S01]  /*6870*/  SEL R0, R50.reuse, R205, !P4 ;  /* 0x000000cd32007207 */ /* 0x050fe20006000000 */
[----:B------:R3:W-:Y:S01]  /*6880*/  STL [R1+0x164], R6 ;  /* 0x0001640601007387 */ /* 0x0007e20000100800 */
[----:B------:R-:W-:Y:S01]  /*6890*/  @!P1 IMAD.MOV R161, RZ, RZ, -R161 ;  /* 0x000000ffffa19224 */ /* 0x000fe200078e0aa1 */
[C---:B------:R-:W-:Y:S01]  /*68a0*/  SEL R86, R50.reuse, R101, !P4 ;  /* 0x0000006532567207 */ /* 0x040fe20006000000 */
[----:B------:R-:W-:Y:S01]  /*68b0*/  @!P5 IMAD.IADD R157, R157, 0x1, -R2 ;  /* 0x000000019d9dd824 */ /* 0x000fe200078e0a02 */
[----:B------:R4:W-:Y:S01]  /*68c0*/  STL [R1+0x174], R0 ;  /* 0x0001740001007387 */ /* 0x0009e20000100800 */
[----:B------:R-:W-:Y:S01]  /*68d0*/  IMAD R35, R155, 0x2, R33 ;  /* 0x000000029b237824 */ /* 0x000fe200078e0221 */
[C---:B--2---:R-:W-:Y:S01]  /*68e0*/  SEL R56, R50.reuse, R203, !P4 ;  /* 0x000000cb32387207 */ /* 0x044fe20006000000 */
[----:B------:R-:W-:Y:S01]  /*68f0*/  @!P2 IMAD.MOV R159, RZ, RZ, -R159 ;  /* 0x000000ffff9fa224 */ /* 0x000fe200078e0a9f */
[----:B------:R-:W-:Y:S01]  /*6900*/  ISETP.GE.AND P5, PT, R37, RZ, PT ;  /* 0x000000ff2500720c */ /* 0x000fe20003fa6270 */
[----:B------:R-:W-:Y:S01]  /*6910*/  IMAD R37, R155, 0x2, R35 ;  /* 0x000000029b257824 */ /* 0x000fe200078e0223 */
[C---:B---3--:R-:W-:Y:S01]  /*6920*/  SEL R6, R50.reuse, R201, !P4 ;  /* 0x000000c932067207 */ /* 0x048fe20006000000 */
[----:B------:R2:W-:Y:S01]  /*6930*/  STL [R1+0x184], R56 ;  /* 0x0001843801007387 */ /* 0x0005e20000100800 */
[----:B------:R-:W-:Y:S01]  /*6940*/  @!P6 IMAD.MOV R47, RZ, RZ, -R47 ;  /* 0x000000ffff2fe224 */ /* 0x000fe200078e0a2f */
[----:B------:R-:W-:Y:S01]  /*6950*/  LEA R2, P1, R5, UR22, 0x2 ;  /* 0x0000001605027c11 */ /* 0x000fe2000f8210ff */
[----:B------:R-:W-:Y:S01]  /*6960*/  IMAD R39, R155, 0x2, R37 ;  /* 0x000000029b277824 */ /* 0x000fe200078e0225 */
[C---:B----4-:R-:W-:Y:S01]  /*6970*/  SEL R0, R50.reuse, R45, !P4 ;  /* 0x0000002d32007207 */ /* 0x050fe20006000000 */
[----:B------:R3:W-:Y:S01]  /*6980*/  STL [R1+0x194], R6 ;  /* 0x0001940601007387 */ /* 0x0007e20000100800 */
[----:B------:R-:W-:Y:S01]  /*6990*/  @!P3 IMAD.MOV R49, RZ, RZ, -R49 ;  /* 0x000000ffff31b224 */ /* 0x000fe200078e0a31 */
[----:B------:R-:W-:Y:S01]  /*69a0*/  LEA.HI.X.SX32 R5, R5, UR23, 0x2, P1 ;  /* 0x0000001705057c11 */ /* 0x000fe200088f16ff */
[----:B------:R-:W-:Y:S01]  /*69b0*/  @!P0 IMAD.MOV R51, RZ, RZ, -R51 ;  /* 0x000000ffff338224 */ /* 0x000fe200078e0a33 */
[----:B------:R4:W-:Y:S01]  /*69c0*/  STL [R1+0x1b0], R0 ;  /* 0x0001b00001007387 */ /* 0x0009e20000100800 */
[C---:B--2---:R-:W-:Y:S01]  /*69d0*/  SEL R56, R50.reuse, R193, !P4 ;  /* 0x000000c132387207 */ /* 0x044fe20006000000 */
[C---:B------:R-:W-:Y:S01]  /*69e0*/  IMAD R41, R155.reuse, 0x2, R39 ;  /* 0x000000029b297824 */ /* 0x040fe200078e0227 */
[C---:B------:R-:W-:Y:S01]  /*69f0*/  SEL R101, R50.reuse, R137, !P4 ;  /* 0x0000008932657207 */ /* 0x040fe20006000000 */
[----:B------:R-:W-:Y:S01]  /*6a00*/  @!P5 IMAD.MOV R157, RZ, RZ, -R157 ;  /* 0x000000ffff9dd224 */ /* 0x000fe200078e0a9d */
[C---:B------:R-:W-:Y:S01]  /*6a10*/  SEL R137, R50.reuse, R146, !P4 ;  /* 0x0000009232897207 */ /* 0x040fe20006000000 */
[----:B------:R-:W-:Y:S01]  /*6a20*/  IMAD R43, R155, 0x2, R41 ;  /* 0x000000029b2b7824 */ /* 0x000fe200078e0229 */
[C---:B---3--:R-:W-:Y:S01]  /*6a30*/  SEL R6, R50.reuse, R197, !P4 ;  /* 0x000000c532067207 */ /* 0x048fe20006000000 */
[----:B------:R-:W-:Y:S01]  /*6a40*/  IMAD R67, R67, UR6, RZ ;  /* 0x0000000643437c24 */ /* 0x000fe2000f8e02ff */
[C---:B------:R-:W-:Y:S01]  /*6a50*/  SEL R146, R50.reuse, R160, !P4 ;  /* 0x000000a032927207 */ /* 0x040fe20006000000 */
[----:B------:R-:W-:Y:S01]  /*6a60*/  IMAD R45, R155, 0x2, R43 ;  /* 0x000000029b2d7824 */ /* 0x000fe200078e022b */
[C---:B----4-:R-:W-:Y:S01]  /*6a70*/  SEL R0, R50.reuse, R161, !P4 ;  /* 0x000000a132007207 */ /* 0x050fe20006000000 */
[----:B------:R2:W-:Y:S01]  /*6a80*/  STL [R1+0x1b4], R6 ;  /* 0x0001b40601007387 */ /* 0x0005e20000100800 */
[C---:B------:R-:W-:Y:S01]  /*6a90*/  SEL R106, R50.reuse, R141, !P4 ;  /* 0x0000008d326a7207 */ /* 0x040fe20006000000 */
[----:B------:R-:W-:Y:S01]  /*6aa0*/  IMAD R69, R69, UR6, RZ ;  /* 0x0000000645457c24 */ /* 0x000fe2000f8e02ff */
[C---:B------:R-:W-:Y:S01]  /*6ab0*/  SEL R74, R50.reuse, R77, !P4 ;  /* 0x0000004d324a7207 */ /* 0x040fe20006000000 */
[----:B------:R3:W-:Y:S01]  /*6ac0*/  STL [R1+0x1cc], R56 ;  /* 0x0001cc3801007387 */ /* 0x0007e20000100800 */
[C---:B------:R-:W-:Y:S01]  /*6ad0*/  SEL R141, R50.reuse, R158, !P4 ;  /* 0x0000009e328d7207 */ /* 0x040fe20006000000 */
[----:B------:R-:W-:Y:S01]  /*6ae0*/  IMAD R73, R73, UR6, RZ ;  /* 0x0000000649497c24 */ /* 0x000fe2000f8e02ff */
[C---:B------:R-:W-:Y:S01]  /*6af0*/  SEL R77, R50.reuse, R89, !P4 ;  /* 0x00000059324d7207 */ /* 0x040fe20006000000 */
[----:B------:R4:W-:Y:S01]  /*6b00*/  STL [R1+0x1d4], R0 ;  /* 0x0001d40001007387 */ /* 0x0009e20000100800 */
[C---:B------:R-:W-:Y:S01]  /*6b10*/  SEL R82, R50.reuse, R93, !P4 ;  /* 0x0000005d32527207 */ /* 0x040fe20006000000 */
[----:B--2---:R-:W-:Y:S01]  /*6b20*/  IMAD R6, R155, 0x2, R45 ;  /* 0x000000029b067824 */ /* 0x004fe200078e022d */
[----:B------:R-:W-:Y:S01]  /*6b30*/  SEL R102, R50, R133, !P4 ;  /* 0x0000008532667207 */ /* 0x000fe20006000000 */
[----:B------:R-:W-:Y:S01]  /*6b40*/  IMAD R74, R74, UR6, RZ ;  /* 0x000000064a4a7c24 */ /* 0x000fe2000f8e02ff */
[----:B------:R-:W-:Y:S01]  /*6b50*/  SEL R90, R50, R113, !P4 ;  /* 0x00000071325a7207 */ /* 0x000fe20006000000 */
[----:B------:R-:W-:Y:S01]  /*6b60*/  IMAD R78, R78, UR6, RZ ;  /* 0x000000064e4e7c24 */ /* 0x000fe2000f8e02ff */
[C---:B---3--:R-:W-:Y:S01]  /*6b70*/  SEL R56, R50.reuse, R159, !P4 ;  /* 0x0000009f32387207 */ /* 0x048fe20006000000 */
[----:B------:R-:W-:Y:S01]  /*6b80*/  IMAD R77, R77, UR6, RZ ;  /* 0x000000064d4d7c24 */ /* 0x000fe2000f8e02ff */
[----:B------:R-:W-:Y:S01]  /*6b90*/  SEL R89, R50, R109, !P4 ;  /* 0x0000006d32597207 */ /* 0x000fe20006000000 */
[----:B------:R-:W-:Y:S01]  /*6ba0*/  IMAD R82, R82, UR6, RZ ;  /* 0x0000000652527c24 */ /* 0x000fe2000f8e02ff */
[C---:B----4-:R-:W-:Y:S01]  /*6bb0*/  SEL R0, R50.reuse, R49, !P4 ;  /* 0x0000003132007207 */ /* 0x050fe20006000000 */
[----:B------:R2:W-:Y:S01]  /*6bc0*/  STL [R1+0x1e4], R56 ;  /* 0x0001e43801007387 */ /* 0x0005e20000100800 */
[C---:B------:R-:W-:Y:S01]  /*6bd0*/  SEL R94, R50.reuse, R121, !P4 ;  /* 0x00000079325e7207 */ /* 0x040fe20006000000 */
[----:B------:R-:W-:Y:S01]  /*6be0*/  IMAD R49, R155, 0x2, R6 ;  /* 0x000000029b317824 */ /* 0x000fe200078e0206 */
[C---:B------:R-:W-:Y:S01]  /*6bf0*/  SEL R93, R50.reuse, R117, !P4 ;  /* 0x00000075325d7207 */ /* 0x040fe20006000000 */
[----:B------:R3:W-:Y:S01]  /*6c00*/  STL [R1+0x1f4], R0 ;  /* 0x0001f40001007387 */ /* 0x0007e20000100800 */
[C---:B------:R-:W-:Y:S01]  /*6c10*/  SEL R98, R50.reuse, R125, !P4 ;  /* 0x0000007d32627207 */ /* 0x040fe20006000000 */
[----:B------:R-:W-:Y:S01]  /*6c20*/  IMAD R81, R81, UR6, RZ ;  /* 0x0000000651517c24 */ /* 0x000fe2000f8e02ff */
[----:B------:R-:W-:Y:S01]  /*6c30*/  SEL R133, R50, R138, !P4 ;  /* 0x0000008a32857207 */ /* 0x000fe20006000000 */
[----:B------:R-:W-:Y:S01]  /*6c40*/  IMAD R86, R86, UR6, RZ ;  /* 0x0000000656567c24 */ /* 0x000fe2000f8e02ff */
[C---:B------:R-:W-:Y:S01]  /*6c50*/  SEL R109, R50.reuse, R8, !P4 ;  /* 0x00000008326d7207 */ /* 0x040fe20006000000 */
[----:B------:R-:W-:Y:S01]  /*6c60*/  IMAD R85, R85, UR6, RZ ;  /* 0x0000000655557c24 */ /* 0x000fe2000f8e02ff */
[----:B--2---:R-:W-:Y:S01]  /*6c70*/  SEL R56, R50, R47, !P4 ;  /* 0x0000002f32387207 */ /* 0x004fe20006000000 */
[----:B------:R-:W-:Y:S01]  /*6c80*/  IMAD R90, R90, UR6, RZ ;  /* 0x000000065a5a7c24 */ /* 0x000fe2000f8e02ff */
[----:B------:R-:W-:Y:S01]  /*6c90*/  LEA R47, P0, R54, UR20, 0x2 ;  /* 0x00000014362f7c11 */ /* 0x000fe2000f8010ff */
[----:B------:R-:W-:Y:S01]  /*6ca0*/  IMAD R89, R89, UR6, RZ ;  /* 0x0000000659597c24 */ /* 0x000fe2000f8e02ff */
[----:B---3--:R-:W-:Y:S01]  /*6cb0*/  SEL R0, R50, R157, !P4 ;  /* 0x0000009d32007207 */ /* 0x008fe20006000000 */
[----:B------:R2:W-:Y:S01]  /*6cc0*/  STL [R1+0x204], R56 ;  /* 0x0002043801007387 */ /* 0x0005e20000100800 */
[----:B------:R-:W-:Y:S01]  /*6cd0*/  LEA.HI.X.SX32 R54, R54, UR21, 0x2, P0 ;  /* 0x0000001536367c11 */ /* 0x000fe200080f16ff */
[----:B------:R-:W-:Y:S01]  /*6ce0*/  IMAD R94, R94, UR6, RZ ;  /* 0x000000065e5e7c24 */ /* 0x000fe2000f8e02ff */
[-C--:B------:R-:W-:Y:S01]  /*6cf0*/  LEA R202, P1, R154, R47.reuse, 0x2 ;  /* 0x0000002f9aca7211 */ /* 0x080fe200078210ff */
[----:B------:R-:W-:Y:S01]  /*6d00*/  STL [R1+0x5d0], R0 ;  /* 0x0005d00001007387 */ /* 0x000fe20000100800 */
[-C--:B------:R-:W-:Y:S01]  /*6d10*/  LEA R200, P6, R153, R47.reuse, 0x2 ;  /* 0x0000002f99c87211 */ /* 0x080fe200078c10ff */
[----:B------:R-:W-:Y:S01]  /*6d20*/  IMAD R93, R93, UR6, RZ ;  /* 0x000000065d5d7c24 */ /* 0x000fe2000f8e02ff */
[-C--:B------:R-:W-:Y:S01]  /*6d30*/  LEA R196, P0, R152, R47.reuse, 0x2 ;  /* 0x0000002f98c47211 */ /* 0x080fe200078010ff */
[----:B------:R-:W-:Y:S01]  /*6d40*/  IMAD R98, R98, UR6, RZ ;  /* 0x0000000662627c24 */ /* 0x000fe2000f8e02ff */
[-C--:B------:R-:W-:Y:S01]  /*6d50*/  LEA R160, P2, R148, R47.reuse, 0x2 ;  /* 0x0000002f94a07211 */ /* 0x080fe200078410ff */
[----:B------:R-:W-:Y:S01]  /*6d60*/  IMAD R97, R97, UR6, RZ ;  /* 0x0000000661617c24 */ /* 0x000fe2000f8e02ff */
[-C--:B------:R-:W-:Y:S01]  /*6d70*/  LEA.HI.X.SX32 R203, R154, R54.reuse, 0x2, P1 ;  /* 0x000000369acb7211 */ /* 0x080fe200008f16ff */
[----:B------:R-:W-:Y:S01]  /*6d80*/  IMAD R102, R102, UR6, RZ ;  /* 0x0000000666667c24 */ /* 0x000fe2000f8e02ff */
[-C--:B------:R-:W-:Y:S01]  /*6d90*/  LEA.HI.X.SX32 R201, R153, R54.reuse, 0x2, P6 ;  /* 0x0000003699c97211 */ /* 0x080fe200030f16ff */
[----:B------:R-:W-:Y:S01]  /*6da0*/  IMAD R101, R101, UR6, RZ ;  /* 0x0000000665657c24 */ /* 0x000fe2000f8e02ff */
[----:B------:R-:W-:Y:S01]  /*6db0*/  LEA R158, P5, R144, R47, 0x2 ;  /* 0x0000002f909e7211 */ /* 0x000fe200078a10ff */
[----:B------:R-:W-:Y:S01]  /*6dc0*/  STL.64 [R1+0x118], R202 ;  /* 0x000118ca01007387 */ /* 0x000fe20000100a00 */
[----:B------:R-:W-:Y:S01]  /*6dd0*/  LEA.HI.X.SX32 R197, R152, R54, 0x2, P0 ;  /* 0x0000003698c57211 */ /* 0x000fe200000f16ff */
[----:B------:R-:W-:Y:S01]  /*6de0*/  IMAD R106, R106, UR6, RZ ;  /* 0x000000066a6a7c24 */ /* 0x000fe2000f8e02ff */
[C---:B------:R-:W-:Y:S01]  /*6df0*/  SEL R113, R50.reuse, R10, !P4 ;  /* 0x0000000a32717207 */ /* 0x040fe20006000000 */
[----:B------:R3:W-:Y:S01]  /*6e00*/  STL.64 [R1+0x110], R200 ;  /* 0x000110c801007387 */ /* 0x0007e20000100a00 */
[C---:B------:R-:W-:Y:S01]  /*6e10*/  SEL R117, R50.reuse, R12, !P4 ;  /* 0x0000000c32757207 */ /* 0x040fe20006000000 */
[----:B------:R-:W-:Y:S01]  /*6e20*/  IMAD R105, R105, UR6, RZ ;  /* 0x0000000669697c24 */ /* 0x000fe2000f8e02ff */
[C---:B------:R-:W-:Y:S01]  /*6e30*/  SEL R121, R50.reuse, R14, !P4 ;  /* 0x0000000e32797207 */ /* 0x040fe20006000000 */
[----:B------:R4:W-:Y:S01]  /*6e40*/  STL.64 [R1+0x108], R196 ;  /* 0x000108c401007387 */ /* 0x0009e20000100a00 */
[C---:B------:R-:W-:Y:S01]  /*6e50*/  SEL R125, R50.reuse, R16, !P4 ;  /* 0x00000010327d7207 */ /* 0x040fe20006000000 */
[----:B------:R-:W-:Y:S01]  /*6e60*/  IMAD R109, R109, UR6, RZ ;  /* 0x000000066d6d7c24 */ /* 0x000fe2000f8e02ff */
[----:B------:R-:W-:Y:S01]  /*6e70*/  SEL R138, R50, R142, !P4 ;  /* 0x0000008e328a7207 */ /* 0x000fe20006000000 */
[----:B------:R-:W-:Y:S01]  /*6e80*/  IMAD R113, R113, UR6, RZ ;  /* 0x0000000671717c24 */ /* 0x000fe2000f8e02ff */
[----:B------:R-:W-:Y:S01]  /*6e90*/  LEA.HI.X.SX32 R161, R148, R54, 0x2, P2 ;  /* 0x0000003694a17211 */ /* 0x000fe200010f16ff */
[----:B------:R-:W-:Y:S01]  /*6ea0*/  IMAD R117, R117, UR6, RZ ;  /* 0x0000000675757c24 */ /* 0x000fe2000f8e02ff */
        /* <DEDUP_REMOVED lines=17> */
[----:B-1----:R-:W-:Y:S01]  /*6fc0*/  VIADD R156, R4, 0x7f ;  /* 0x0000007f049c7836 */ /* 0x002fe20000000000 */
[C---:B------:R-:W-:Y:S01]  /*6fd0*/  SEL R145, R50.reuse, R145, !P4 ;  /* 0x0000009132917207 */ /* 0x040fe20006000000 */
[----:B------:R-:W-:Y:S01]  /*6fe0*/  IMAD R125, R125, UR6, RZ ;  /* 0x000000067d7d7c24 */ /* 0x000fe2000f8e02ff */
[----:B------:R-:W-:Y:S01]  /*6ff0*/  SEL R150, R50, R150, !P4 ;  /* 0x0000009632967207 */ /* 0x000fe20006000000 */
[----:B------:R-:W-:Y:S01]  /*7000*/  IMAD R130, R130, UR6, RZ ;  /* 0x0000000682827c24 */ /* 0x000fe2000f8e02ff */
        /* <DEDUP_REMOVED lines=32> */
[C---:B------:R-:W-:Y:S01]  /*7210*/  SEL R184, R50.reuse, R237, !P4 ;  /* 0x000000ed32b87207 */ /* 0x040fe20006000000 */
        /* <DEDUP_REMOVED lines=14> */
[----:B------:R-:W-:Y:S01]  /*7300*/  USHF.L.U32 UR4, UR16, 0x15, URZ ;  /* 0x0000001510047899 */ /* 0x000fe200080006ff */
[C---:B------:R-:W-:Y:S01]  /*7310*/  SEL R83, R50.reuse, R83, !P4 ;  /* 0x0000005332537207 */ /* 0x040fe20006000000 */
[----:B------:R-:W1:Y:S01]  /*7320*/  LDCU.64 UR20, c[0x0][0x358] ;  /* 0x00006b00ff1477ac */ /* 0x000e620008000a00 */
[----:B------:R-:W-:-:S02]  /*7330*/  SEL R87, R50, R87, !P4 ;  /* 0x0000005732577207 */ /* 0x000fc40006000000 */
[C---:B------:R-:W-:Y:S02]  /*7340*/  SEL R91, R50.reuse, R91, !P4 ;  /* 0x0000005b325b7207 */ /* 0x040fe40006000000 */
[C---:B------:R-:W-:Y:S02]  /*7350*/  SEL R95, R50.reuse, R95, !P4 ;  /* 0x0000005f325f7207 */ /* 0x040fe40006000000 */
[C---:B------:R-:W-:Y:S02]  /*7360*/  SEL R99, R50.reuse, R99, !P4 ;  /* 0x0000006332637207 */ /* 0x040fe40006000000 */
[C---:B------:R-:W-:Y:S02]  /*7370*/  SEL R103, R50.reuse, R103, !P4 ;  /* 0x0000006732677207 */ /* 0x040fe40006000000 */
[C---:B------:R-:W-:Y:S02]  /*7380*/  SEL R107, R50.reuse, R107, !P4 ;  /* 0x0000006b326b7207 */ /* 0x040fe40006000000 */
        /* <DEDUP_REMOVED lines=30> */
[----:B------:R-:W-:Y:S01]  /*7570*/  SEL R234, R50, R217, !P4 ;  /* 0x000000d932ea7207 */ /* 0x000fe20006000000 */
[----:B------:R-:W-:Y:S01]  /*7580*/  IMAD R50, R155, 0x2, R49 ;  /* 0x000000029b327824 */ /* 0x000fe200078e0231 */
[-C--:B------:R-:W-:Y:S01]  /*7590*/  LEA R204, P4, R140, R47.reuse, 0x2 ;  /* 0x0000002f8ccc7211 */ /* 0x080fe200078810ff */
[----:B------:R-:W-:Y:S01]  /*75a0*/  IMAD R177, R177, UR6, RZ ;  /* 0x00000006b1b17c24 */ /* 0x000fe2000f8e02ff */
[----:B------:R-:W-:Y:S01]  /*75b0*/  LEA.HI.X.SX32 R159, R144, R54, 0x2, P5 ;  /* 0x00000036909f7211 */ /* 0x000fe200028f16ff */
[----:B--2---:R-:W-:Y:S01]  /*75c0*/  IMAD R56, R155, 0x2, R50 ;  /* 0x000000029b387824 */ /* 0x004fe200078e0232 */
[-C--:B---3--:R-:W-:Y:S01]  /*75d0*/  LEA R200, P1, R132, R47.reuse, 0x2 ;  /* 0x0000002f84c87211 */ /* 0x088fe200078210ff */
[----:B------:R-:W-:Y:S01]  /*75e0*/  IMAD R180, R180, UR6, RZ ;  /* 0x00000006b4b47c24 */ /* 0x000fe2000f8e02ff */
[-C--:B------:R-:W-:Y:S01]  /*75f0*/  LEA R202, P3, R136, R47.reuse, 0x2 ;  /* 0x0000002f88ca7211 */ /* 0x080fe200078610ff */
[----:B------:R2:W-:Y:S01]  /*7600*/  STL.64 [R1+0xf8], R158 ;  /* 0x0000f89e01007387 */ /* 0x0005e20000100a00 */
[-C--:B----4-:R-:W-:Y:S01]  /*7610*/  LEA R196, P0, R128, R47.reuse, 0x2 ;  /* 0x0000002f80c47211 */ /* 0x090fe200078010ff */
[----:B------:R-:W-:Y:S01]  /*7620*/  IMAD R181, R181, UR6, RZ ;  /* 0x00000006b5b57c24 */ /* 0x000fe2000f8e02ff */
[----:B------:R-:W-:-:S02]  /*7630*/  LEA R160, P2, R124, R47, 0x2 ;  /* 0x0000002f7ca07211 */ /* 0x000fc400078410ff */
[-C--:B------:R-:W-:Y:S02]  /*7640*/  LEA.HI.X.SX32 R205, R140, R54.reuse, 0x2, P4 ;  /* 0x000000368ccd7211 */ /* 0x080fe400020f16ff */
[-C--:B------:R-:W-:Y:S02]  /*7650*/  LEA.HI.X.SX32 R201, R132, R54.reuse, 0x2, P1 ;  /* 0x0000003684c97211 */ /* 0x080fe400008f16ff */
[-C--:B------:R-:W-:Y:S01]  /*7660*/  LEA.HI.X.SX32 R203, R136, R54.reuse, 0x2, P3 ;  /* 0x0000003688cb7211 */ /* 0x080fe200018f16ff */
[----:B------:R-:W-:Y:S01]  /*7670*/  STL.64 [R1+0xf0], R204 ;  /* 0x0000f0cc01007387 */ /* 0x000fe20000100a00 */
[-C--:B------:R-:W-:Y:S02]  /*7680*/  LEA R154, P4, R116, R47.reuse, 0x2 ;  /* 0x0000002f749a7211 */ /* 0x080fe400078810ff */
[----:B--2---:R-:W-:Y:S01]  /*7690*/  LEA R158, P5, R120, R47, 0x2 ;  /* 0x0000002f789e7211 */ /* 0x004fe200078a10ff */
[----:B------:R2:W-:Y:S01]  /*76a0*/  STL.64 [R1+0xe0], R200 ;  /* 0x0000e0c801007387 */ /* 0x0005e20000100a00 */
[----:B------:R-:W-:-:S02]  /*76b0*/  LEA.HI.X.SX32 R197, R128, R54, 0x2, P0 ;  /* 0x0000003680c57211 */ /* 0x000fc400000f16ff */
[-C--:B------:R-:W-:Y:S01]  /*76c0*/  LEA.HI.X.SX32 R161, R124, R54.reuse, 0x2, P2 ;  /* 0x000000367ca17211 */ /* 0x080fe200010f16ff */
[----:B------:R-:W-:Y:S01]  /*76d0*/  STL.64 [R1+0xe8], R202 ;  /* 0x0000e8ca01007387 */ /* 0x000fe20000100a00 */
[-C--:B------:R-:W-:Y:S02]  /*76e0*/  LEA R152, P3, R112, R47.reuse, 0x2 ;  /* 0x0000002f70987211 */ /* 0x080fe400078610ff */
[-C--:B------:R-:W-:Y:S01]  /*76f0*/  LEA.HI.X.SX32 R159, R120, R54.reuse, 0x2, P5 ;  /* 0x00000036789f7211 */ /* 0x080fe200028f16ff */
[----:B------:R3:W-:Y:S01]  /*7700*/  STL.64 [R1+0xd8], R196 ;  /* 0x0000d8c401007387 */ /* 0x0007e20000100a00 */
[-C--:B------:R-:W-:Y:S02]  /*7710*/  LEA.HI.X.SX32 R155, R116, R54.reuse, 0x2, P4 ;  /* 0x00000036749b7211 */ /* 0x080fe400020f16ff */
[----:B------:R-:W-:Y:S01]  /*7720*/  LEA.HI.X.SX32 R153, R112, R54, 0x2, P3 ;  /* 0x0000003670997211 */ /* 0x000fe200018f16ff */
[----:B------:R4:W-:Y:S01]  /*7730*/  STL.64 [R1+0xd0], R160 ;  /* 0x0000d0a001007387 */ /* 0x0009e20000100a00 */
[----:B--2---:R-:W-:-:S02]  /*7740*/  LEA R200, P1, R108, R47, 0x2 ;  /* 0x0000002f6cc87211 */ /* 0x004fc400078210ff */
[----:B------:R-:W-:Y:S01]  /*7750*/  LOP3.LUT R0, R3, 0x22, RZ, 0xfc, !PT ;  /* 0x0000002203007812 */ /* 0x000fe200078efcff */
[----:B------:R2:W-:Y:S01]  /*7760*/  STL.64 [R1+0xc8], R158 ;  /* 0x0000c89e01007387 */ /* 0x0005e20000100a00 */
[----:B------:R-:W-:Y:S02]  /*7770*/  LEA.HI.X.SX32 R201, R108, R54, 0x2, P1 ;  /* 0x000000366cc97211 */ /* 0x000fe400008f16ff */
[-C--:B---3--:R-:W-:Y:S01]  /*7780*/  LEA R196, P0, R104, R47.reuse, 0x2 ;  /* 0x0000002f68c47211 */ /* 0x088fe200078010ff */
[----:B------:R3:W-:Y:S01]  /*7790*/  STL.64 [R1+0xc0], R154 ;  /* 0x0000c09a01007387 */ /* 0x0007e20000100a00 */
[----:B----4-:R-:W-:-:S03]  /*77a0*/  LEA R160, P2, R100, R47, 0x2 ;  /* 0x0000002f64a07211 */ /* 0x010fc600078410ff */
[----:B------:R4:W-:Y:S01]  /*77b0*/  STL.64 [R1+0xb8], R152 ;  /* 0x0000b89801007387 */ /* 0x0009e20000100a00 */
[-C--:B------:R-:W-:Y:S02]  /*77c0*/  LEA.HI.X.SX32 R197, R104, R54.reuse, 0x2, P0 ;  /* 0x0000003668c57211 */ /* 0x080fe400000f16ff */
[-C--:B--2---:R-:W-:Y:S01]  /*77d0*/  LEA R158, P5, R96, R47.reuse, 0x2 ;  /* 0x0000002f609e7211 */ /* 0x084fe200078a10ff */
[----:B------:R2:W-:Y:S01]  /*77e0*/  STL.64 [R1+0xb0], R200 ;  /* 0x0000b0c801007387 */ /* 0x0005e20000100a00 */
[-C--:B------:R-:W-:Y:S02]  /*77f0*/  LEA.HI.X.SX32 R161, R100, R54.reuse, 0x2, P2 ;  /* 0x0000003664a17211 */ /* 0x080fe400010f16ff */
[-C--:B------:R-:W-:Y:S01]  /*7800*/  LEA.HI.X.SX32 R159, R96, R54.reuse, 0x2, P5 ;  /* 0x00000036609f7211 */ /* 0x080fe200028f16ff */
[----:B------:R1:W-:Y:S01]  /*7810*/  STL.64 [R1+0xa8], R196 ;  /* 0x0000a8c401007387 */ /* 0x0003e20000100a00 */
[-C--:B---3--:R-:W-:Y:S02]  /*7820*/  LEA R154, P4, R92, R47.reuse, 0x2 ;  /* 0x0000002f5c9a7211 */ /* 0x088fe400078810ff */
[----:B----4-:R-:W-:Y:S01]  /*7830*/  LEA R152, P3, R88, R47, 0x2 ;  /* 0x0000002f58987211 */ /* 0x010fe200078610ff */
[----:B------:R3:W-:Y:S01]  /*7840*/  STL.64 [R1+0xa0], R160 ;  /* 0x0000a0a001007387 */ /* 0x0007e20000100a00 */
[----:B------:R-:W-:-:S02]  /*7850*/  LEA.HI.X.SX32 R155, R92, R54, 0x2, P4 ;  /* 0x000000365c9b7211 */ /* 0x000fc400020f16ff */
[-C--:B--2---:R-:W-:Y:S01]  /*7860*/  LEA R200, P1, R84, R47.reuse, 0x2 ;  /* 0x0000002f54c87211 */ /* 0x084fe200078210ff */
[----:B------:R2:W-:Y:S01]  /*7870*/  STL.64 [R1+0x98], R158 ;  /* 0x0000989e01007387 */ /* 0x0005e20000100a00 */
[-C--:B------:R-:W-:Y:S02]  /*7880*/  LEA.HI.X.SX32 R153, R88, R54.reuse, 0x2, P3 ;  /* 0x0000003658997211 */ /* 0x080fe400018f16ff */
[-C--:B-1----:R-:W-:Y:S01]  /*7890*/  LEA R196, P0, R80, R47.reuse, 0x2 ;  /* 0x0000002f50c47211 */ /* 0x082fe200078010ff */
[----:B------:R1:W-:Y:S01]  /*78a0*/  STL.64 [R1+0x90], R154 ;  /* 0x0000909a01007387 */ /* 0x0003e20000100a00 */
[-C--:B------:R-:W-:Y:S02]  /*78b0*/  LEA.HI.X.SX32 R201, R84, R54.reuse, 0x2, P1 ;  /* 0x0000003654c97211 */ /* 0x080fe400008f16ff */
[----:B------:R-:W-:Y:S01]  /*78c0*/  LEA.HI.X.SX32 R197, R80, R54, 0x2, P0 ;  /* 0x0000003650c57211 */ /* 0x000fe200000f16ff */
[----:B------:R4:W-:Y:S01]  /*78d0*/  STL.64 [R1+0x88], R152 ;  /* 0x0000889801007387 */ /* 0x0009e20000100a00 */
[----:B---3--:R-:W-:-:S02]  /*78e0*/  LEA R160, P2, R76, R47, 0x2 ;  /* 0x0000002f4ca07211 */ /* 0x008fc400078410ff */
[-C--:B--2---:R-:W-:Y:S01]  /*78f0*/  LEA R158, P5, R72, R47.reuse, 0x2 ;  /* 0x0000002f489e7211 */ /* 0x084fe200078a10ff */
[----:B------:R2:W-:Y:S01]  /*7900*/  STL.64 [R1+0x80], R200 ;  /* 0x000080c801007387 */ /* 0x0005e20000100a00 */
[-C--:B------:R-:W-:Y:S02]  /*7910*/  LEA.HI.X.SX32 R161, R76, R54.reuse, 0x2, P2 ;  /* 0x000000364ca17211 */ /* 0x080fe400010f16ff */
[-C--:B-1----:R-:W-:Y:S01]  /*7920*/  LEA R154, P4, R70, R47.reuse, 0x2 ;  /* 0x0000002f469a7211 */ /* 0x082fe200078810ff */
[----:B------:R1:W-:Y:S01]  /*7930*/  STL.64 [R1+0x78], R196 ;  /* 0x000078c401007387 */ /* 0x0003e20000100a00 */
[-C--:B------:R-:W-:Y:S02]  /*7940*/  LEA.HI.X.SX32 R159, R72, R54.reuse, 0x2, P5 ;  /* 0x00000036489f7211 */ /* 0x080fe400028f16ff */
[----:B----4-:R-:W-:Y:S01]  /*7950*/  LEA R152, P3, R68, R47, 0x2 ;  /* 0x0000002f44987211 */ /* 0x010fe200078610ff */
[----:B------:R3:W-:Y:S01]  /*7960*/  STL.64 [R1+0x70], R160 ;  /* 0x000070a001007387 */ /* 0x0007e20000100a00 */
[----:B------:R-:W-:-:S02]  /*7970*/  LEA.HI.X.SX32 R155, R70, R54, 0x2, P4 ;  /* 0x00000036469b7211 */ /* 0x000fc400020f16ff */
[-C--:B------:R-:W-:Y:S01]  /*7980*/  LEA.HI.X.SX32 R153, R68, R54.reuse, 0x2, P3 ;  /* 0x0000003644997211 */ /* 0x080fe200018f16ff */
[----:B------:R4:W-:Y:S01]  /*7990*/  STL.64 [R1+0x68], R158 ;  /* 0x0000689e01007387 */ /* 0x0009e20000100a00 */
[-C--:B--2---:R-:W-:Y:S02]  /*79a0*/  LEA R200, P1, R66, R47.reuse, 0x2 ;  /* 0x0000002f42c87211 */ /* 0x084fe400078210ff */
[-C--:B-1----:R-:W-:Y:S01]  /*79b0*/  LEA R196, P0, R64, R47.reuse, 0x2 ;  /* 0x0000002f40c47211 */ /* 0x082fe200078010ff */
[----:B------:R1:W-:Y:S01]  /*79c0*/  STL.64 [R1+0x60], R154 ;  /* 0x0000609a01007387 */ /* 0x0003e20000100a00 */
[-C--:B------:R-:W-:Y:S02]  /*79d0*/  LEA.HI.X.SX32 R201, R66, R54.reuse, 0x2, P1 ;  /* 0x0000003642c97211 */ /* 0x080fe400008f16ff */
[----:B---3--:R-:W-:Y:S01]  /*79e0*/  LEA R160, P2, R62, R47, 0x2 ;  /* 0x0000002f3ea07211 */ /* 0x008fe200078410ff */
[----:B------:R2:W-:Y:S01]  /*79f0*/  STL.64 [R1+0x58], R152 ;  /* 0x0000589801007387 */ /* 0x0005e20000100a00 */
[----:B------:R-:W-:-:S02]  /*7a00*/  LEA.HI.X.SX32 R197, R64, R54, 0x2, P0 ;  /* 0x0000003640c57211 */ /* 0x000fc400000f16ff */
[-C--:B----4-:R-:W-:Y:S01]  /*7a10*/  LEA R158, P5, R60, R47.reuse, 0x2 ;  /* 0x0000002f3c9e7211 */ /* 0x090fe200078a10ff */
[----:B------:R3:W-:Y:S01]  /*7a20*/  STL.64 [R1+0x50], R200 ;  /* 0x000050c801007387 */ /* 0x0007e20000100a00 */
[-C--:B------:R-:W-:Y:S02]  /*7a30*/  LEA.HI.X.SX32 R161, R62, R54.reuse, 0x2, P2 ;  /* 0x000000363ea17211 */ /* 0x080fe400010f16ff */
[-C--:B------:R-:W-:Y:S01]  /*7a40*/  LEA.HI.X.SX32 R159, R60, R54.reuse, 0x2, P5 ;  /* 0x000000363c9f7211 */ /* 0x080fe200028f16ff */
[----:B------:R4:W-:Y:S01]  /*7a50*/  STL.64 [R1+0x48], R196 ;  /* 0x000048c401007387 */ /* 0x0009e20000100a00 */
[-C--:B-1----:R-:W-:Y:S02]  /*7a60*/  LEA R154, P4, R58, R47.reuse, 0x2 ;  /* 0x0000002f3a9a7211 */ /* 0x082fe400078810ff */
[----:B--2---:R-:W-:Y:S01]  /*7a70*/  LEA R152, P3, R48, R47, 0x2 ;  /* 0x0000002f30987211 */ /* 0x004fe200078610ff */
[----:B------:R1:W-:Y:S01]  /*7a80*/  STL.64 [R1+0x40], R160 ;  /* 0x000040a001007387 */ /* 0x0003e20000100a00 */
[----:B------:R-:W-:-:S02]  /*7a90*/  LEA.HI.X.SX32 R155, R58, R54, 0x2, P4 ;  /* 0x000000363a9b7211 */ /* 0x000fc400020f16ff */
[-C--:B---3--:R-:W-:Y:S01]  /*7aa0*/  LEA R200, P1, R46, R47.reuse, 0x2 ;  /* 0x0000002f2ec87211 */ /* 0x088fe200078210ff */
[----:B------:R2:W-:Y:S01]  /*7ab0*/  STL.64 [R1+0x38], R158 ;  /* 0x0000389e01007387 */ /* 0x0005e20000100a00 */
[-C--:B------:R-:W-:Y:S02]  /*7ac0*/  LEA.HI.X.SX32 R153, R48, R54.reuse, 0x2, P3 ;  /* 0x0000003630997211 */ /* 0x080fe400018f16ff */
[-C--:B----4-:R-:W-:Y:S01]  /*7ad0*/  LEA R196, P0, R44, R47.reuse, 0x2 ;  /* 0x0000002f2cc47211 */ /* 0x090fe200078010ff */
[----:B------:R3:W-:Y:S01]  /*7ae0*/  STL.64 [R1+0x30], R154 ;  /* 0x0000309a01007387 */ /* 0x0007e20000100a00 */
[-C--:B------:R-:W-:Y:S02]  /*7af0*/  LEA.HI.X.SX32 R201, R46, R54.reuse, 0x2, P1 ;  /* 0x000000362ec97211 */ /* 0x080fe400008f16ff */
[----:B------:R-:W-:Y:S01]  /*7b00*/  LEA.HI.X.SX32 R197, R44, R54, 0x2, P0 ;  /* 0x000000362cc57211 */ /* 0x000fe200000f16ff */
[----:B------:R4:W-:Y:S01]  /*7b10*/  STL.64 [R1+0x28], R152 ;  /* 0x0000289801007387 */ /* 0x0009e20000100a00 */
[----:B-1----:R-:W-:-:S02]  /*7b20*/  LEA R160, P2, R42, R47, 0x2 ;  /* 0x0000002f2aa07211 */ /* 0x002fc400078410ff */
[-C--:B------:R-:W-:Y:S01]  /*7b30*/  LEA R250, P1, R34, R47.reuse, 0x2 ;  /* 0x0000002f22fa7211 */ /* 0x080fe200078210ff */
[----:B------:R-:W-:Y:S01]  /*7b40*/  STL.64 [R1+0x260], R200 ;  /* 0x000260c801007387 */ /* 0x000fe20000100a00 */
[-C--:B--2---:R-:W-:Y:S02]  /*7b50*/  LEA R158, P5, R40, R47.reuse, 0x2 ;  /* 0x0000002f289e7211 */ /* 0x084fe400078a10ff */
[-C--:B------:R-:W-:Y:S01]  /*7b60*/  LEA R248, P0, R18, R47.reuse, 0x2 ;  /* 0x0000002f12f87211 */ /* 0x080fe200078010ff */
[----:B------:R-:W-:Y:S01]  /*7b70*/  STL.64 [R1+0x20], R196 ;  /* 0x000020c401007387 */ /* 0x000fe20000100a00 */
[-C--:B---3--:R-:W-:Y:S02]  /*7b80*/  LEA R154, P4, R38, R47.reuse, 0x2 ;  /* 0x0000002f269a7211 */ /* 0x088fe400078810ff */
[----:B------:R-:W-:Y:S02]  /*7b90*/  LEA.HI.X.SX32 R161, R42, R54, 0x2, P2 ;  /* 0x000000362aa17211 */ /* 0x000fe400010f16ff */
[----:B----4-:R-:W-:-:S02]  /*7ba0*/  LEA R152, P3, R36, R47, 0x2 ;  /* 0x0000002f24987211 */ /* 0x010fc400078610ff */
[-C--:B------:R-:W-:Y:S01]  /*7bb0*/  LEA R246, P2, R20, R47.reuse, 0x2 ;  /* 0x0000002f14f67211 */ /* 0x080fe200078410ff */
[----:B------:R-:W-:Y:S01]  /*7bc0*/  STL.64 [R1+0x18], R160 ;  /* 0x000018a001007387 */ /* 0x000fe20000100a00 */
[-C--:B------:R-:W-:Y:S02]  /*7bd0*/  LEA.HI.X.SX32 R159, R40, R54.reuse, 0x2, P5 ;  /* 0x00000036289f7211 */ /* 0x080fe400028f16ff */
[-C--:B------:R-:W-:Y:S02]  /*7be0*/  LEA.HI.X.SX32 R155, R38, R54.reuse, 0x2, P4 ;  /* 0x00000036269b7211 */ /* 0x080fe400020f16ff */
[-C--:B------:R-:W-:Y:S01]  /*7bf0*/  LEA.HI.X.SX32 R251, R34, R54.reuse, 0x2, P1 ;  /* 0x0000003622fb7211 */ /* 0x080fe200008f16ff */
[----:B------:R-:W-:Y:S01]  /*7c00*/  STL.64 [R1+0x10], R158 ;  /* 0x0000109e01007387 */ /* 0x000fe20000100a00 */
[----:B------:R-:W-:Y:S02]  /*7c10*/  LEA.HI.X.SX32 R249, R18, R54, 0x2, P0 ;  /* 0x0000003612f97211 */ /* 0x000fe400000f16ff */
[-C--:B------:R-:W-:Y:S01]  /*7c20*/  LEA R244, P5, R28, R47.reuse, 0x2 ;  /* 0x0000002f1cf47211 */ /* 0x080fe200078a10ff */
[----:B------:R1:W-:Y:S01]  /*7c30*/  STL.64 [R1+0x8], R154 ;  /* 0x0000089a01007387 */ /* 0x0003e20000100a00 */
[----:B------:R-:W-:-:S02]  /*7c40*/  LEA R240, P4, R26, R47, 0x2 ;  /* 0x0000002f1af07211 */ /* 0x000fc400078810ff */
[-C--:B------:R-:W-:Y:S01]  /*7c50*/  LEA.HI.X.SX32 R153, R36, R54.reuse, 0x2, P3 ;  /* 0x0000003624997211 */ /* 0x080fe200018f16ff */
[----:B------:R-:W-:Y:S01]  /*7c60*/  STL.64 [R1+0x5b8], R250 ;  /* 0x0005b8fa01007387 */ /* 0x000fe20000100a00 */
[-C--:B------:R-:W-:Y:S02]  /*7c70*/  LEA R18, P0, R19, R47.reuse, 0x2 ;  /* 0x0000002f13127211 */ /* 0x080fe400078010ff */
[-C--:B------:R-:W-:Y:S01]  /*7c80*/  LEA.HI.X.SX32 R247, R20, R54.reuse, 0x2, P2 ;  /* 0x0000003614f77211 */ /* 0x080fe200010f16ff */
[----:B------:R2:W-:Y:S01]  /*7c90*/  STL.64 [R1], R152 ;  /* 0x0000009801007387 */ /* 0x0005e20000100a00 */
[----:B------:R-:W-:Y:S02]  /*7ca0*/  LEA R20, P2, R21, R47, 0x2 ;  /* 0x0000002f15147211 */ /* 0x000fe400078410ff */
[-C--:B------:R-:W-:Y:S01]  /*7cb0*/  LEA.HI.X.SX32 R245, R28, R54.reuse, 0x2, P5 ;  /* 0x000000361cf57211 */ /* 0x080fe200028f16ff */
[----:B------:R-:W-:Y:S01]  /*7cc0*/  STL.64 [R1+0x5c8], R248 ;  /* 0x0005c8f801007387 */ /* 0x000fe20000100a00 */
[----:B------:R-:W-:-:S02]  /*7cd0*/  LEA.HI.X.SX32 R241, R26, R54, 0x2, P4 ;  /* 0x000000361af17211 */ /* 0x000fc400020f16ff */
[-C--:B------:R-:W-:Y:S01]  /*7ce0*/  LEA.HI.X.SX32 R19, R19, R54.reuse, 0x2, P0 ;  /* 0x0000003613137211 */ /* 0x080fe200000f16ff */
[----:B------:R-:W-:Y:S01]  /*7cf0*/  STL [R1+0x5d4], R247 ;  /* 0x0005d4f701007387 */ /* 0x000fe20000100800 */
[-C--:B-1----:R-:W-:Y:S02]  /*7d00*/  LEA R154, P5, R30, R47.reuse, 0x2 ;  /* 0x0000002f1e9a7211 */ /* 0x082fe400078a10ff */
[----:B------:R-:W-:Y:S01]  /*7d10*/  LOP3.LUT R58, R3, 0x2, RZ, 0xfc, !PT ;  /* 0x00000002033a7812 */ /* 0x000fe200078efcff */
[----:B------:R-:W-:Y:S01]  /*7d20*/  STL.64 [R1+0x5d8], R244 ;  /* 0x0005d8f401007387 */ /* 0x000fe20000100a00 */
[-C--:B------:R-:W-:Y:S01]  /*7d30*/  LEA R26, P0, R27, R47.reuse, 0x2 ;  /* 0x0000002f1b1a7211 */ /* 0x080fe200078010ff */
[----:B------:R-:W-:Y:S01]  /*7d40*/  IMAD R194, R71, UR6, RZ ;  /* 0x0000000647c27c24 */ /* 0x000fe2000f8e02ff */
[-C--:B------:R-:W-:Y:S01]  /*7d50*/  LEA.HI.X.SX32 R21, R21, R54.reuse, 0x2, P2 ;  /* 0x0000003615157211 */ /* 0x080fe200010f16ff */
[----:B------:R-:W-:Y:S01]  /*7d60*/  STL.64 [R1+0x5e0], R240 ;  /* 0x0005e0f001007387 */ /* 0x000fe20000100a00 */
[-C--:B--2---:R-:W-:Y:S01]  /*7d70*/  LEA R152, P4, R32, R47.reuse, 0x2 ;  /* 0x0000002f20987211 */ /* 0x084fe200078810ff */
[----:B------:R-:W-:Y:S01]  /*7d80*/  IMAD R193, R75, UR6, RZ ;  /* 0x000000064bc17c24 */ /* 0x000fe2000f8e02ff */
[-C--:B------:R-:W-:Y:S01]  /*7d90*/  LEA R28, P2, R29, R47.reuse, 0x2 ;  /* 0x0000002f1d1c7211 */ /* 0x080fe200078410ff */
[----:B------:R-:W-:Y:S01]  /*7da0*/  IMAD R198, R79, UR6, RZ ;  /* 0x000000064fc67c24 */ /* 0x000fe2000f8e02ff */
[-C--:B------:R-:W-:Y:S01]  /*7db0*/  LEA.HI.X.SX32 R155, R30, R54.reuse, 0x2, P5 ;  /* 0x000000361e9b7211 */ /* 0x080fe200028f16ff */
[----:B------:R-:W-:Y:S01]  /*7dc0*/  IMAD R197, R83, UR6, RZ ;  /* 0x0000000653c57c24 */ /* 0x000fe2000f8e02ff */
[-C--:B------:R-:W-:Y:S01]  /*7dd0*/  LEA.HI.X.SX32 R27, R27, R54.reuse, 0x2, P0 ;  /* 0x000000361b1b7211 */ /* 0x080fe200000f16ff */
[----:B------:R-:W-:Y:S01]  /*7de0*/  IMAD R202, R87, UR6, RZ ;  /* 0x0000000657ca7c24 */ /* 0x000fe2000f8e02ff */
[-C--:B------:R-:W-:Y:S01]  /*7df0*/  LEA.HI.X.SX32 R153, R32, R54.reuse, 0x2, P4 ;  /* 0x0000003620997211 */ /* 0x080fe200020f16ff */
[----:B------:R1:W-:Y:S01]  /*7e00*/  STL.64 [R1+0x258], R154 ;  /* 0x0002589a01007387 */ /* 0x0003e20000100a00 */
[-C--:B------:R-:W-:Y:S01]  /*7e10*/  LEA R38, P0, R39, R47.reuse, 0x2 ;  /* 0x0000002f27267211 */ /* 0x080fe200078010ff */
[----:B------:R-:W-:Y:S01]  /*7e20*/  IMAD R201, R91, UR6, RZ ;  /* 0x000000065bc97c24 */ /* 0x000fe2000f8e02ff */
[-C--:B------:R-:W-:Y:S01]  /*7e30*/  LEA.HI.X.SX32 R29, R29, R54.reuse, 0x2, P2 ;  /* 0x000000361d1d7211 */ /* 0x080fe200010f16ff */
[----:B------:R2:W-:Y:S01]  /*7e40*/  STL.64 [R1+0x250], R152 ;  /* 0x0002509801007387 */ /* 0x0005e20000100a00 */
[-C--:B------:R-:W-:Y:S01]  /*7e50*/  LEA R40, P2, R41, R47.reuse, 0x2 ;  /* 0x0000002f29287211 */ /* 0x080fe200078410ff */
[----:B------:R-:W-:Y:S01]  /*7e60*/  IMAD R203, R95, UR6, RZ ;  /* 0x000000065fcb7c24 */ /* 0x000fe2000f8e02ff */
[-C--:B------:R-:W-:Y:S01]  /*7e70*/  LEA.HI.X.SX32 R39, R39, R54.reuse, 0x2, P0 ;  /* 0x0000003627277211 */ /* 0x080fe200000f16ff */
[----:B------:R-:W-:Y:S01]  /*7e80*/  IMAD R205, R99, UR6, RZ ;  /* 0x0000000663cd7c24 */ /* 0x000fe2000f8e02ff */
[-C--:B------:R-:W-:Y:S01]  /*7e90*/  LEA.HI.X.SX32 R41, R41, R54.reuse, 0x2, P2 ;  /* 0x0000003629297211 */ /* 0x080fe200010f16ff */
[----:B------:R-:W-:Y:S01]  /*7ea0*/  IMAD R207, R103, UR6, RZ ;  /* 0x0000000667cf7c24 */ /* 0x000fe2000f8e02ff */
[-C--:B------:R-:W-:Y:S01]  /*7eb0*/  LEA R238, P3, R22, R47.reuse, 0x2 ;  /* 0x0000002f16ee7211 */ /* 0x080fe200078610ff */
[----:B------:R-:W-:Y:S01]  /*7ec0*/  IMAD R209, R107, UR6, RZ ;  /* 0x000000066bd17c24 */ /* 0x000fe2000f8e02ff */
[-C--:B-1----:R-:W-:Y:S01]  /*7ed0*/  LEA R154, P0, R50, R47.reuse, 0x2 ;  /* 0x0000002f329a7211 */ /* 0x082fe200078010ff */
[----:B------:R-:W-:Y:S01]  /*7ee0*/  IMAD R211, R111, UR6, RZ ;  /* 0x000000066fd37c24 */ /* 0x000fe2000f8e02ff */
[-C--:B------:R-:W-:Y:S01]  /*7ef0*/  LEA R236, P1, R24, R47.reuse, 0x2 ;  /* 0x0000002f18ec7211 */ /* 0x080fe200078210ff */
[----:B------:R-:W-:Y:S01]  /*7f00*/  IMAD R213, R115, UR6, RZ ;  /* 0x0000000673d57c24 */ /* 0x000fe2000f8e02ff */
[-C--:B--2---:R-:W-:Y:S01]  /*7f10*/  LEA R152, P2, R56, R47.reuse, 0x2 ;  /* 0x0000002f38987211 */ /* 0x084fe200078410ff */
[----:B------:R-:W-:Y:S01]  /*7f20*/  IMAD R215, R119, UR6, RZ ;  /* 0x0000000677d77c24 */ /* 0x000fe2000f8e02ff */
[-C--:B------:R-:W-:Y:S01]  /*7f30*/  LEA.HI.X.SX32 R155, R50, R54.reuse, 0x2, P0 ;  /* 0x00000036329b7211 */ /* 0x080fe200000f16ff */
[----:B------:R-:W-:Y:S01]  /*7f40*/  IMAD R217, R123, UR6, RZ ;  /* 0x000000067bd97c24 */ /* 0x000fe2000f8e02ff */
[-C--:B------:R-:W-:Y:S01]  /*7f50*/  LEA.HI.X.SX32 R153, R56, R54.reuse, 0x2, P2 ;  /* 0x0000003638997211 */ /* 0x080fe200010f16ff */
[----:B------:R-:W-:Y:S01]  /*7f60*/  IMAD R219, R127, UR6, RZ ;  /* 0x000000067fdb7c24 */ /* 0x000fe2000f8e02ff */
[-C--:B------:R-:W-:Y:S01]  /*7f70*/  LEA.HI.X.SX32 R239, R22, R54.reuse, 0x2, P3 ;  /* 0x0000003616ef7211 */ /* 0x080fe200018f16ff */
[----:B------:R-:W-:Y:S01]  /*7f80*/  STL.64 [R1+0x248], R154 ;  /* 0x0002489a01007387 */ /* 0x000fe20000100a00 */
[-C--:B------:R-:W-:Y:S01]  /*7f90*/  LEA.HI.X.SX32 R237, R24, R54.reuse, 0x2, P1 ;  /* 0x0000003618ed7211 */ /* 0x080fe200008f16ff */
[----:B------:R-:W-:Y:S01]  /*7fa0*/  IMAD R221, R131, UR6, RZ ;  /* 0x0000000683dd7c24 */ /* 0x000fe2000f8e02ff */
[-C--:B------:R-:W-:Y:S01]  /*7fb0*/  LEA R22, P3, R23, R47.reuse, 0x2 ;  /* 0x0000002f17167211 */ /* 0x080fe200078610ff */
[----:B------:R1:W-:Y:S01]  /*7fc0*/  STL.64 [R1+0x240], R152 ;  /* 0x0002409801007387 */ /* 0x0003e20000100a00 */
[-C--:B------:R-:W-:Y:S01]  /*7fd0*/  LEA R24, P1, R25, R47.reuse, 0x2 ;  /* 0x0000002f19187211 */ /* 0x080fe200078210ff */
[----:B------:R-:W-:Y:S01]  /*7fe0*/  IMAD R223, R135, UR6, RZ ;  /* 0x0000000687df7c24 */ /* 0x000fe2000f8e02ff */
[-C--:B------:R-:W-:Y:S01]  /*7ff0*/  LEA.HI.X.SX32 R23, R23, R54.reuse, 0x2, P3 ;  /* 0x0000003617177211 */ /* 0x080fe200018f16ff */
[----:B------:R-:W2:Y:S01]  /*8000*/  LDL.LU R248, [R1+0x120] ;  /* 0x0001200001f87983 */ /* 0x000ea20000300800 */
[-C--:B------:R-:W-:Y:S01]  /*8010*/  LEA.HI.X.SX32 R25, R25, R54.reuse, 0x2, P1 ;  /* 0x0000003619197211 */ /* 0x080fe200008f16ff */
[----:B------:R-:W-:Y:S01]  /*8020*/  IMAD R225, R139, UR6, RZ ;  /* 0x000000068be17c24 */ /* 0x000fe2000f8e02ff */
[-C--:B------:R-:W-:Y:S01]  /*8030*/  LEA R34, P3, R35, R47.reuse, 0x2 ;  /* 0x0000002f23227211 */ /* 0x080fe200078610ff */
[----:B------:R-:W3:Y:S01]  /*8040*/  LDL.LU R250, [R1+0x134] ;  /* 0x0001340001fa7983 */ /* 0x000ee20000300800 */
[-C--:B------:R-:W-:Y:S01]  /*8050*/  LEA R36, P1, R37, R47.reuse, 0x2 ;  /* 0x0000002f25247211 */ /* 0x080fe200078210ff */
[----:B------:R-:W-:Y:S01]  /*8060*/  IMAD R227, R143, UR6, RZ ;  /* 0x000000068fe37c24 */ /* 0x000fe2000f8e02ff */
[-C--:B------:R-:W-:Y:S01]  /*8070*/  LEA R30, P5, R31, R47.reuse, 0x2 ;  /* 0x0000002f1f1e7211 */ /* 0x080fe200078a10ff */
[----:B------:R-:W-:Y:S01]  /*8080*/  IMAD R229, R147, UR6, RZ ;  /* 0x0000000693e57c24 */ /* 0x000fe2000f8e02ff */
[----:B------:R-:W-:Y:S01]  /*8090*/  LEA R32, P4, R33, R47, 0x2 ;  /* 0x0000002f21207211 */ /* 0x000fe200078810ff */
[----:B------:R-:W-:Y:S01]  /*80a0*/  IMAD.MOV.U32 R251, RZ, RZ, R162 ;  /* 0x000000fffffb7224 */ /* 0x000fe200078e00a2 */
[----:B------:R-:W-:-:S02]  /*80b0*/  LEA.HI.X.SX32 R35, R35, R54, 0x2, P3 ;  /* 0x0000003623237211 */ /* 0x000fc400018f16ff */
[-C--:B------:R-:W-:Y:S02]  /*80c0*/  LEA.HI.X.SX32 R37, R37, R54.reuse, 0x2, P1 ;  /* 0x0000003625257211 */ /* 0x080fe400008f16ff */
[-C--:B------:R-:W-:Y:S02]  /*80d0*/  LEA R46, P3, R6, R47.reuse, 0x2 ;  /* 0x0000002f062e7211 */ /* 0x080fe400078610ff */
[----:B------:R-:W-:Y:S02]  /*80e0*/  LEA R48, P1, R49, R47, 0x2 ;  /* 0x0000002f31307211 */ /* 0x000fe400078210ff */
[----:B------:R-:W-:Y:S02]  /*80f0*/  ISETP.GT.AND P0, PT, R156, 0x7f, PT ;  /* 0x0000007f9c00780c */ /* 0x000fe40003f04270 */
[-C--:B------:R-:W-:Y:S02]  /*8100*/  LEA.HI.X.SX32 R31, R31, R54.reuse, 0x2, P5 ;  /* 0x000000361f1f7211 */ /* 0x080fe400028f16ff */
[----:B------:R-:W-:-:S02]  /*8110*/  LEA.HI.X.SX32 R33, R33, R54, 0x2, P4 ;  /* 0x0000003621217211 */ /* 0x000fc400020f16ff */
[-C--:B------:R-:W-:Y:S02]  /*8120*/  LEA R42, P5, R43, R47.reuse, 0x2 ;  /* 0x0000002f2b2a7211 */ /* 0x080fe400078a10ff */
[----:B------:R-:W-:Y:S02]  /*8130*/  LEA R44, P4, R45, R47, 0x2 ;  /* 0x0000002f2d2c7211 */ /* 0x000fe400078810ff */
[-C--:B------:R-:W-:Y:S02]  /*8140*/  LEA.HI.X.SX32 R47, R6, R54.reuse, 0x2, P3 ;  /* 0x00000036062f7211 */ /* 0x080fe400018f16ff */
[----:B------:R-:W-:Y:S02]  /*8150*/  LEA.HI.X.SX32 R49, R49, R54, 0x2, P1 ;  /* 0x0000003631317211 */ /* 0x000fe400008f16ff */
[C---:B------:R-:W-:Y:S02]  /*8160*/  LOP3.LUT R50, R3.reuse, 0x20, RZ, 0xfc, !PT ;  /* 0x0000002003327812 */ /* 0x040fe400078efcff */
[----:B------:R-:W-:-:S02]  /*8170*/  ISETP.GE.AND P1, PT, R3, R4, PT ;  /* 0x000000040300720c */ /* 0x000fc40003f26270 */
[----:B------:R-:W-:Y:S02]  /*8180*/  SEL R6, RZ, 0x4, !P0 ;  /* 0x00000004ff067807 */ /* 0x000fe40004000000 */
[-C--:B------:R-:W-:Y:S02]  /*8190*/  ISETP.GE.AND P3, PT, R0, R4.reuse, PT ;  /* 0x000000040000720c */ /* 0x080fe40003f66270 */
[-C--:B------:R-:W-:Y:S02]  /*81a0*/  ISETP.GE.AND P0, PT, R58, R4.reuse, PT ;  /* 0x000000043a00720c */ /* 0x080fe40003f06270 */
[----:B------:R-:W-:Y:S02]  /*81b0*/  ISETP.GE.AND P2, PT, R50, R4, PT ;  /* 0x000000043200720c */ /* 0x000fe40003f46270 */
[C---:B------:R-:W-:Y:S02]  /*81c0*/  SEL R50, R6.reuse, RZ, !P1 ;  /* 0x000000ff06327207 */ /* 0x040fe40004800000 */
[----:B------:R-:W-:-:S02]  /*81d0*/  SEL R58, R6, RZ, !P3 ;  /* 0x000000ff063a7207 */ /* 0x000fc40005800000 */
[----:B-1----:R-:W-:Y:S02]  /*81e0*/  LEA R152, P3, R52, R2, 0x2 ;  /* 0x0000000234987211 */ /* 0x002fe400078610ff */
[-C--:B------:R-:W-:Y:S02]  /*81f0*/  LEA.HI.X.SX32 R43, R43, R54.reuse, 0x2, P5 ;  /* 0x000000362b2b7211 */ /* 0x080fe400028f16ff */
[----:B------:R-:W-:Y:S02]  /*8200*/  LEA.HI.X.SX32 R45, R45, R54, 0x2, P4 ;  /* 0x000000362d2d7211 */ /* 0x000fe400020f16ff */
[----:B------:R-:W-:Y:S02]  /*8210*/  ISETP.NE.U32.AND P6, PT, R50, RZ, PT ;  /* 0x000000ff3200720c */ /* 0x000fe40003fc5070 */
[----:B------:R-:W-:Y:S02]  /*8220*/  SEL R54, R6, RZ, !P0 ;  /* 0x000000ff06367207 */ /* 0x000fe40004000000 */
[----:B------:R-:W-:-:S02]  /*8230*/  LEA R50, P5, R51, R2, 0x2 ;  /* 0x0000000233327211 */ /* 0x000fc400078a10ff */
[-C--:B------:R-:W-:Y:S02]  /*8240*/  LEA.HI.X.SX32 R153, R52, R5.reuse, 0x2, P3 ;  /* 0x0000000534997211 */ /* 0x080fe400018f16ff */
[----:B------:R-:W-:Y:S02]  /*8250*/  SEL R56, R6, RZ, !P2 ;  /* 0x000000ff06387207 */ /* 0x000fe40005000000 */
[----:B------:R-:W-:Y:S02]  /*8260*/  LEA R52, P3, R53, R2, 0x2 ;  /* 0x0000000235347211 */ /* 0x000fe400078610ff */
[----:B------:R-:W-:Y:S02]  /*8270*/  ISETP.NE.U32.AND P2, PT, R54, RZ, PT ;  /* 0x000000ff3600720c */ /* 0x000fe40003f45070 */
[----:B------:R-:W-:Y:S02]  /*8280*/  LEA.HI.X.SX32 R51, R51, R5, 0x2, P5 ;  /* 0x0000000533337211 */ /* 0x000fe400028f16ff */
[----:B------:R-:W-:-:S02]  /*8290*/  ISETP.NE.U32.AND P1, PT, R56, RZ, PT ;  /* 0x000000ff3800720c */ /* 0x000fc40003f25070 */
[-C--:B------:R-:W-:Y:S02]  /*82a0*/  LEA R54, P5, R55, R2.reuse, 0x2 ;  /* 0x0000000237367211 */ /* 0x080fe400078a10ff */
[-C--:B------:R-:W-:Y:S02]  /*82b0*/  LEA.HI.X.SX32 R53, R53, R5.reuse, 0x2, P3 ;  /* 0x0000000535357211 */ /* 0x080fe400018f16ff */
[-C--:B------:R-:W-:Y:S02]  /*82c0*/  LEA R56, P3, R57, R2.reuse, 0x2 ;  /* 0x0000000239387211 */ /* 0x080fe400078610ff */
[----:B------:R-:W-:Y:S02]  /*82d0*/  ISETP.NE.U32.AND P4, PT, R58, RZ, PT ;  /* 0x000000ff3a00720c */ /* 0x000fe40003f85070 */
[----:B------:R-:W-:Y:S02]  /*82e0*/  LEA.HI.X.SX32 R55, R55, R5, 0x2, P5 ;  /* 0x0000000537377211 */ /* 0x000fe400028f16ff */
[----:B------:R-:W-:-:S02]  /*82f0*/  LEA R58, P5, R59, R2, 0x2 ;  /* 0x000000023b3a7211 */ /* 0x000fc400078a10ff */
[-C--:B------:R-:W-:Y:S02]  /*8300*/  LEA.HI.X.SX32 R57, R57, R5.reuse, 0x2, P3 ;  /* 0x0000000539397211 */ /* 0x080fe400018f16ff */
[-C--:B------:R-:W-:Y:S02]  /*8310*/  LEA R60, P3, R61, R2.reuse, 0x2 ;  /* 0x000000023d3c7211 */ /* 0x080fe400078610ff */
[-C--:B------:R-:W-:Y:S02]  /*8320*/  LEA.HI.X.SX32 R59, R59, R5.reuse, 0x2, P5 ;  /* 0x000000053b3b7211 */ /* 0x080fe400028f16ff */
[-C--:B------:R-:W-:Y:S02]  /*8330*/  LEA R62, P5, R63, R2.reuse, 0x2 ;  /* 0x000000023f3e7211 */ /* 0x080fe400078a10ff */
        /* <DEDUP_REMOVED lines=9> */
[CC--:B------:R-:W-:Y:S02]  /*83d0*/  LEA R72, P3, R73.reuse, R2.reuse, 0x2 ;  /* 0x0000000249487211 */ /* 0x0c0fe400078610ff */
        /* <DEDUP_REMOVED lines=73> */
[CC--:B------:R-:W-:Y:S02]  /*8870*/  LEA R146, P5, R150.reuse, R2.reuse, 0x2 ;  /* 0x0000000296927211 */ /* 0x0c0fe400078a10ff */
[-C--:B------:R-:W-:Y:S02]  /*8880*/  LEA.HI.X.SX32 R145, R145, R5.reuse, 0x2, P3 ;  /* 0x0000000591917211 */ /* 0x080fe400018f16ff */
[----:B------:R-:W-:Y:S01]  /*8890*/  LEA R148, P3, R149, R2, 0x2 ;  /* 0x0000000295947211 */ /* 0x000fe200078610ff */
[----:B------:R1:W-:Y:S01]  /*88a0*/  STL.64 [R1+0x238], R152 ;  /* 0x0002389801007387 */ /* 0x0003e20000100a00 */
[----:B------:R-:W-:-:S02]  /*88b0*/  LEA.HI.X.SX32 R147, R150, R5, 0x2, P5 ;  /* 0x0000000596937211 */ /* 0x000fc400028f16ff */
[-C--:B------:R-:W-:Y:S02]  /*88c0*/  LEA R150, P5, R151, R2.reuse, 0x2 ;  /* 0x0000000297967211 */ /* 0x080fe400078a10ff */
[-C--:B------:R-:W-:Y:S02]  /*88d0*/  LEA.HI.X.SX32 R149, R149, R5.reuse, 0x2, P3 ;  /* 0x0000000595957211 */ /* 0x080fe400018f16ff */
[----:B------:R-:W-:Y:S02]  /*88e0*/  LEA.HI.X.SX32 R151, R151, R5, 0x2, P5 ;  /* 0x0000000597977211 */ /* 0x000fe400028f16ff */
[----:B------:R-:W-:Y:S01]  /*88f0*/  ISETP.NE.U32.AND P0, PT, R164, RZ, PT ;  /* 0x000000ffa400720c */ /* 0x000fe20003f05070 */
[----:B------:R-:W-:Y:S01]  /*8900*/  IMAD R184, R184, UR6, RZ ;  /* 0x00000006b8b87c24 */ /* 0x000fe2000f8e02ff */
[----:B------:R-:W-:Y:S02]  /*8910*/  LOP3.LUT R0, R3, 0x40, RZ, 0xfc, !PT ;  /* 0x0000004003007812 */ /* 0x000fe400078efcff */
[----:B-1----:R-:W-:-:S02]  /*8920*/  LEA R152, P3, R16, R2, 0x2 ;  /* 0x0000000210987211 */ /* 0x002fc400078610ff */
[-C--:B------:R-:W-:Y:S02]  /*8930*/  LEA R154, P5, R14, R2.reuse, 0x2 ;  /* 0x000000020e9a7211 */ /* 0x080fe400078a10ff */
[-C--:B------:R-:W-:Y:S02]  /*8940*/  LEA.HI.X.SX32 R153, R16, R5.reuse, 0x2, P3 ;  /* 0x0000000510997211 */ /* 0x080fe400018f16ff */
[-C--:B------:R-:W-:Y:S02]  /*8950*/  LEA R156, P3, R12, R2.reuse, 0x2 ;  /* 0x000000020c9c7211 */ /* 0x080fe400078610ff */
[-C--:B------:R-:W-:Y:S02]  /*8960*/  LEA.HI.X.SX32 R155, R14, R5.reuse, 0x2, P5 ;  /* 0x000000050e9b7211 */ /* 0x080fe400028f16ff */
[----:B------:R-:W-:Y:S02]  /*8970*/  LEA R158, P5, R10, R2, 0x2 ;  /* 0x000000020a9e7211 */ /* 0x000fe400078a10ff */
[----:B------:R-:W-:-:S02]  /*8980*/  LEA.HI.X.SX32 R157, R12, R5, 0x2, P3 ;  /* 0x000000050c9d7211 */ /* 0x000fc400018f16ff */
        /* <DEDUP_REMOVED lines=16> */
[-C--:B------:R-:W-:Y:S01]  /*8a90*/  LEA R176, P3, R180, R2.reuse, 0x2 ;  /* 0x00000002b4b07211 */ /* 0x080fe200078610ff */
[----:B------:R-:W-:Y:S01]  /*8aa0*/  IMAD R11, R175, UR6, RZ ;  /* 0x00000006af0b7c24 */ /* 0x000fe2000f8e02ff */
[-C--:B------:R-:W-:Y:S01]  /*8ab0*/  LEA.HI.X.SX32 R175, R177, R5.reuse, 0x2, P5 ;  /* 0x00000005b1af7211 */ /* 0x080fe200028f16ff */
[----:B------:R-:W-:Y:S01]  /*8ac0*/  IMAD R185, R185, UR6, RZ ;  /* 0x00000006b9b97c24 */ /* 0x000fe2000f8e02ff */
        /* <DEDUP_REMOVED lines=14> */
[----:B------:R-:W-:Y:S01]  /*8bb0*/  LEA.HI.X.SX32 R183, R185, R5, 0x2, P5 ;  /* 0x00000005b9b77211 */ /* 0x000fe200028f16ff */
[----:B------:R-:W-:Y:S01]  /*8bc0*/  IMAD R233, R13, UR6, RZ ;  /* 0x000000060de97c24 */ /* 0x000fe2000f8e02ff */
[----:B------:R-:W-:-:S02]  /*8bd0*/  LEA R186, P5, R189, R2, 0x2 ;  /* 0x00000002bdba7211 */ /* 0x000fc400078a10ff */
[-C--:B------:R-:W-:Y:S01]  /*8be0*/  LEA.HI.X.SX32 R185, R188, R5.reuse, 0x2, P3 ;  /* 0x00000005bcb97211 */ /* 0x080fe200018f16ff */
[----:B------:R-:W-:Y:S01]  /*8bf0*/  IMAD R13, R8, UR6, RZ ;  /* 0x00000006080d7c24 */ /* 0x000fe2000f8e02ff */
[CC--:B------:R-:W-:Y:S01]  /*8c00*/  LEA R188, P3, R192.reuse, R2.reuse, 0x2 ;  /* 0x00000002c0bc7211 */ /* 0x0c0fe200078610ff */
[----:B------:R-:W-:Y:S01]  /*8c10*/  IMAD R8, R187, UR6, RZ ;  /* 0x00000006bb087c24 */ /* 0x000fe2000f8e02ff */
[-C--:B------:R-:W-:Y:S02]  /*8c20*/  LEA.HI.X.SX32 R187, R189, R5.reuse, 0x2, P5 ;  /* 0x00000005bdbb7211 */ /* 0x080fe400028f16ff */
[-C--:B------:R-:W-:Y:S02]  /*8c30*/  LEA.HI.X.SX32 R189, R192, R5.reuse, 0x2, P3 ;  /* 0x00000005c0bd7211 */ /* 0x080fe400018f16ff */
[CC--:B------:R-:W-:Y:S02]  /*8c40*/  LEA R190, P5, R194.reuse, R2.reuse, 0x2 ;  /* 0x00000002c2be7211 */ /* 0x0c0fe400078a10ff */
[----:B------:R-:W-:Y:S01]  /*8c50*/  LEA R192, P3, R193, R2, 0x2 ;  /* 0x00000002c1c07211 */ /* 0x000fe200078610ff */
[----:B------:R-:W-:Y:S01]  /*8c60*/  IMAD R10, R191, UR6, RZ ;  /* 0x00000006bf0a7c24 */ /* 0x000fe2000f8e02ff */
[----:B------:R-:W-:-:S02]  /*8c70*/  LEA.HI.X.SX32 R191, R194, R5, 0x2, P5 ;  /* 0x00000005c2bf7211 */ /* 0x000fc400028f16ff */
[-C--:B------:R-:W-:Y:S02]  /*8c80*/  LEA.HI.X.SX32 R193, R193, R5.reuse, 0x2, P3 ;  /* 0x00000005c1c17211 */ /* 0x080fe400018f16ff */
[CC--:B------:R-:W-:Y:S02]  /*8c90*/  LEA R194, P5, R198.reuse, R2.reuse, 0x2 ;  /* 0x00000002c6c27211 */ /* 0x0c0fe400078a10ff */
[-C--:B------:R-:W-:Y:S01]  /*8ca0*/  LEA R196, P3, R197, R2.reuse, 0x2 ;  /* 0x00000002c5c47211 */ /* 0x080fe200078610ff */
[----:B------:R-:W-:Y:S01]  /*8cb0*/  IMAD R12, R195, UR6, RZ ;  /* 0x00000006c30c7c24 */ /* 0x000fe2000f8e02ff */
[-C--:B------:R-:W-:Y:S02]  /*8cc0*/  LEA.HI.X.SX32 R195, R198, R5.reuse, 0x2, P5 ;  /* 0x00000005c6c37211 */ /* 0x080fe400028f16ff */
[----:B------:R-:W-:Y:S02]  /*8cd0*/  LEA.HI.X.SX32 R197, R197, R5, 0x2, P3 ;  /* 0x00000005c5c57211 */ /* 0x000fe400018f16ff */
[----:B------:R-:W-:-:S02]  /*8ce0*/  LEA R198, P5, R202, R2, 0x2 ;  /* 0x00000002cac67211 */ /* 0x000fc400078a10ff */
[-C--:B------:R-:W-:Y:S01]  /*8cf0*/  LEA R200, P3, R201, R2.reuse, 0x2 ;  /* 0x00000002c9c87211 */ /* 0x080fe200078610ff */
[----:B------:R-:W-:Y:S01]  /*8d00*/  IMAD R14, R199, UR6, RZ ;  /* 0x00000006c70e7c24 */ /* 0x000fe2000f8e02ff */
[-C--:B------:R-:W-:Y:S02]  /*8d10*/  LEA.HI.X.SX32 R199, R202, R5.reuse, 0x2, P5 ;  /* 0x00000005cac77211 */ /* 0x080fe400028f16ff */
[-C--:B------:R-:W-:Y:S02]  /*8d20*/  LEA.HI.X.SX32 R201, R201, R5.reuse, 0x2, P3 ;  /* 0x00000005c9c97211 */ /* 0x080fe400018f16ff */
[-C--:B------:R-:W-:Y:S02]  /*8d30*/  LEA R202, P5, R203, R2.reuse, 0x2 ;  /* 0x00000002cbca7211 */ /* 0x080fe400078a10ff */
[----:B------:R-:W-:Y:S01]  /*8d40*/  LEA R204, P3, R205, R2, 0x2 ;  /* 0x00000002cdcc7211 */ /* 0x000fe200078610ff */
[----:B------:R-:W-:Y:S01]  /*8d50*/  IMAD R231, R17, UR6, RZ ;  /* 0x0000000611e77c24 */ /* 0x000fe2000f8e02ff */
[-C--:B------:R-:W-:Y:S01]  /*8d60*/  LEA.HI.X.SX32 R203, R203, R5.reuse, 0x2, P5 ;  /* 0x00000005cbcb7211 */ /* 0x080fe200028f16ff */
[----:B------:R-:W-:Y:S01]  /*8d70*/  IMAD R17, R206, UR6, RZ ;  /* 0x00000006ce117c24 */ /* 0x000fe2000f8e02ff */
[----:B------:R-:W-:-:S02]  /*8d80*/  LEA.HI.X.SX32 R205, R205, R5, 0x2, P3 ;  /* 0x00000005cdcd7211 */ /* 0x000fc400018f16ff */
[-C--:B------:R-:W-:Y:S02]  /*8d90*/  LEA R206, P5, R207, R2.reuse, 0x2 ;  /* 0x00000002cfce7211 */ /* 0x080fe400078a10ff */
[-C--:B------:R-:W-:Y:S02]  /*8da0*/  LEA R208, P3, R209, R2.reuse, 0x2 ;  /* 0x00000002d1d07211 */ /* 0x080fe400078610ff */
[-C--:B------:R-:W-:Y:S02]  /*8db0*/  LEA.HI.X.SX32 R207, R207, R5.reuse, 0x2, P5 ;  /* 0x00000005cfcf7211 */ /* 0x080fe400028f16ff */
[----:B------:R-:W-:Y:S02]  /*8dc0*/  LEA.HI.X.SX32 R209, R209, R5, 0x2, P3 ;  /* 0x00000005d1d17211 */ /* 0x000fe400018f16ff */
[-C--:B------:R-:W-:Y:S02]  /*8dd0*/  LEA R210, P5, R211, R2.reuse, 0x2 ;  /* 0x00000002d3d27211 */ /* 0x080fe400078a10ff */
[----:B------:R-:W-:-:S02]  /*8de0*/  LEA R212, P3, R213, R2, 0x2 ;  /* 0x00000002d5d47211 */ /* 0x000fc400078610ff */
[-C--:B------:R-:W-:Y:S02]  /*8df0*/  LEA.HI.X.SX32 R211, R211, R5.reuse, 0x2, P5 ;  /* 0x00000005d3d37211 */ /* 0x080fe400028f16ff */
[-C--:B------:R-:W-:Y:S02]  /*8e00*/  LEA.HI.X.SX32 R213, R213, R5.reuse, 0x2, P3 ;  /* 0x00000005d5d57211 */ /* 0x080fe400018f16ff */
[-C--:B------:R-:W-:Y:S02]  /*8e10*/  LEA R214, P5, R215, R2.reuse, 0x2 ;  /* 0x00000002d7d67211 */ /* 0x080fe400078a10ff */
[----:B------:R-:W-:Y:S02]  /*8e20*/  LEA R216, P3, R217, R2, 0x2 ;  /* 0x00000002d9d87211 */ /* 0x000fe400078610ff */
[-C--:B------:R-:W-:Y:S02]  /*8e30*/  LEA.HI.X.SX32 R215, R215, R5.reuse, 0x2, P5 ;  /* 0x00000005d7d77211 */ /* 0x080fe400028f16ff */
[----:B------:R-:W-:-:S02]  /*8e40*/  LEA.HI.X.SX32 R217, R217, R5, 0x2, P3 ;  /* 0x00000005d9d97211 */ /* 0x000fc400018f16ff */
[-C--:B------:R-:W-:Y:S02]  /*8e50*/  LEA R218, P5, R219, R2.reuse, 0x2 ;  /* 0x00000002dbda7211 */ /* 0x080fe400078a10ff */
[-C--:B------:R-:W-:Y:S01]  /*8e60*/  LEA R220, P3, R221, R2.reuse, 0x2 ;  /* 0x00000002dddc7211 */ /* 0x080fe200078610ff */
[----:B------:R-:W-:Y:S01]  /*8e70*/  IMAD R249, R222, UR6, RZ ;  /* 0x00000006def97c24 */ /* 0x000fe2000f8e02ff */
[-C--:B------:R-:W-:Y:S02]  /*8e80*/  LEA.HI.X.SX32 R219, R219, R5.reuse, 0x2, P5 ;  /* 0x00000005dbdb7211 */ /* 0x080fe400028f16ff */
[-C--:B------:R-:W-:Y:S02]  /*8e90*/  LEA.HI.X.SX32 R221, R221, R5.reuse, 0x2, P3 ;  /* 0x00000005dddd7211 */ /* 0x080fe400018f16ff */
[-C--:B------:R-:W-:Y:S02]  /*8ea0*/  LEA R222, P5, R223, R2.reuse, 0x2 ;  /* 0x00000002dfde7211 */ /* 0x080fe400078a10ff */
[----:B------:R-:W-:Y:S01]  /*8eb0*/  LEA R224, P3, R225, R2, 0x2 ;  /* 0x00000002e1e07211 */ /* 0x000fe200078610ff */
[----:B------:R-:W-:Y:S01]  /*8ec0*/  IMAD R247, R226, UR6, RZ ;  /* 0x00000006e2f77c24 */ /* 0x000fe2000f8e02ff */
[----:B------:R-:W-:-:S02]  /*8ed0*/  LEA.HI.X.SX32 R223, R223, R5, 0x2, P5 ;  /* 0x00000005dfdf7211 */ /* 0x000fc400028f16ff */
[-C--:B------:R-:W-:Y:S02]  /*8ee0*/  LEA.HI.X.SX32 R225, R225, R5.reuse, 0x2, P3 ;  /* 0x00000005e1e17211 */ /* 0x080fe400018f16ff */
[-C--:B------:R-:W-:Y:S02]  /*8ef0*/  LEA R226, P5, R227, R2.reuse, 0x2 ;  /* 0x00000002e3e27211 */ /* 0x080fe400078a10ff */
        /* <DEDUP_REMOVED lines=14> */
[C---:B------:R-:W-:Y:S01]  /*8fe0*/  LEA R240, P5, R13.reuse, R2, 0x2 ;  /* 0x000000020df07211 */ /* 0x040fe200078a10ff */
[----:B------:R-:W4:Y:S01]  /*8ff0*/  LDL.LU R16, [R1+0x144] ;  /* 0x0001440001107983 */ /* 0x000f220000300800 */
[----:B--2---:R-:W-:Y:S02]  /*9000*/  IMAD R4, R248, UR6, RZ ;  /* 0x00000006f8047c24 */ /* 0x004fe4000f8e02ff */
[----:B------:R-:W-:Y:S01]  /*9010*/  LEA.HI.X.SX32 R241, R13, R5, 0x2, P5 ;  /* 0x000000050df17211 */ /* 0x000fe200028f16ff */
[----:B------:R1:W-:Y:S01]  /*9020*/  STL.64 [R1+0x128], R244 ;  /* 0x000128f401007387 */ /* 0x0003e20000100a00 */
[----:B---3--:R-:W-:-:S03]  /*9030*/  IMAD R248, R250, UR6, RZ ;  /* 0x00000006faf87c24 */ /* 0x008fc6000f8e02ff */
[----:B------:R-:W2:Y:S04]  /*9040*/  LDL.LU R250, [R1+0x184] ;  /* 0x0001840001fa7983 */ /* 0x000ea80000300800 */
[----:B------:R-:W3:Y:S01]  /*9050*/  LDL.LU R13, [R1+0x164] ;  /* 0x00016400010d7983 */ /* 0x000ee20000300800 */
[----:B-1----:R-:W-:-:S03]  /*9060*/  LEA R244, P3, R15, R2, 0x2 ;  /* 0x000000020ff47211 */ /* 0x002fc600078610ff */
[----:B------:R1:W-:Y:S01]  /*9070*/  STL.64 [R1+0x130], R240 ;  /* 0x000130f001007387 */ /* 0x0003e20000100a00 */
[----:B------:R-:W-:-:S03]  /*9080*/  LEA.HI.X.SX32 R245, R15, R5, 0x2, P3 ;  /* 0x000000050ff57211 */ /* 0x000fc600018f16ff */
[----:B------:R-:W2:Y:S01]  /*9090*/  LDL.LU R15, [R1+0x154] ;  /* 0x00015400010f7983 */ /* 0x000ea20000300800 */
[----:B-1----:R-:W-:-:S03]  /*90a0*/  LEA R240, P5, R11, R2, 0x2 ;  /* 0x000000020bf07211 */ /* 0x002fc600078a10ff */
[----:B------:R1:W-:Y:S01]  /*90b0*/  STL.64 [R1+0x138], R244 ;  /* 0x000138f401007387 */ /* 0x0003e20000100a00 */
[----:B------:R-:W-:-:S03]  /*90c0*/  LEA.HI.X.SX32 R241, R11, R5, 0x2, P5 ;  /* 0x000000050bf17211 */ /* 0x000fc600028f16ff */
[----:B------:R-:W2:Y:S01]  /*90d0*/  LDL.LU R11, [R1+0x174] ;  /* 0x00017400010b7983 */ /* 0x000ea20000300800 */
[----:B-1----:R-:W-:-:S03]  /*90e0*/  LEA R244, P3, R9, R2, 0x2 ;  /* 0x0000000209f47211 */ /* 0x002fc600078610ff */
[----:B------:R1:W-:Y:S01]  /*90f0*/  STL.64 [R1+0x140], R240 ;  /* 0x000140f001007387 */ /* 0x0003e20000100a00 */
[----:B------:R-:W-:-:S05]  /*9100*/  LEA.HI.X.SX32 R245, R9, R5, 0x2, P3 ;  /* 0x0000000509f57211 */ /* 0x000fca00018f16ff */
[----:B------:R1:W-:Y:S02]  /*9110*/  STL.64 [R1+0x148], R244 ;  /* 0x000148f401007387 */ /* 0x0003e40000100a00 */
[CC--:B-1----:R-:W-:Y:S02]  /*9120*/  LEA R240, P5, R7.reuse, R2.reuse, 0x2 ;  /* 0x0000000207f07211 */ /* 0x0c2fe400078a10ff */
[----:B------:R-:W3:Y:S02]  /*9130*/  LDL.LU R9, [R1+0x1b0] ;  /* 0x0001b00001097983 */ /* 0x000ee40000300800 */
[----:B------:R-:W-:Y:S02]  /*9140*/  LEA.HI.X.SX32 R241, R7, R5, 0x2, P5 ;  /* 0x0000000507f17211 */ /* 0x000fe400028f16ff */
[----:B------:R-:W-:-:S03]  /*9150*/  LEA R244, P3, R8, R2, 0x2 ;  /* 0x0000000208f47211 */ /* 0x000fc600078610ff */
[----:B------:R1:W-:Y:S01]  /*9160*/  STL.64 [R1+0x150], R240 ;  /* 0x000150f001007387 */ /* 0x0003e20000100a00 */
[----:B------:R-:W-:-:S05]  /*9170*/  LEA.HI.X.SX32 R245, R8, R5, 0x2, P3 ;  /* 0x0000000508f57211 */ /* 0x000fca00018f16ff */
[----:B------:R1:W-:Y:S02]  /*9180*/  STL.64 [R1+0x158], R244 ;  /* 0x000158f401007387 */ /* 0x0003e40000100a00 */
[CC--:B-1----:R-:W-:Y:S02]  /*9190*/  LEA R240, P5, R10.reuse, R2.reuse, 0x2 ;  /* 0x000000020af07211 */ /* 0x0c2fe400078a10ff */
[----:B------:R-:W3:Y:S02]  /*91a0*/  LDL.LU R8, [R1+0x1b4] ;  /* 0x0001b40001087983 */ /* 0x000ee40000300800 */
[----:B------:R-:W-:Y:S02]  /*91b0*/  LEA.HI.X.SX32 R241, R10, R5, 0x2, P5 ;  /* 0x000000050af17211 */ /* 0x000fe400028f16ff */
[----:B------:R-:W3:Y:S01]  /*91c0*/  LDL.LU R10, [R1+0x194] ;  /* 0x00019400010a7983 */ /* 0x000ee20000300800 */
[----:B------:R-:W-:-:S03]  /*91d0*/  LEA R244, P3, R12, R2, 0x2 ;  /* 0x000000020cf47211 */ /* 0x000fc600078610ff */
[----:B------:R1:W-:Y:S01]  /*91e0*/  STL.64 [R1+0x160], R240 ;  /* 0x000160f001007387 */ /* 0x0003e20000100a00 */
[----:B------:R-:W-:-:S03]  /*91f0*/  LEA.HI.X.SX32 R245, R12, R5, 0x2, P3 ;  /* 0x000000050cf57211 */ /* 0x000fc600018f16ff */
[----:B------:R-:W3:Y:S01]  /*9200*/  LDL.LU R7, [R1+0x1cc] ;  /* 0x0001cc0001077983 */ /* 0x000ee20000300800 */
[----:B------:R-:W-:-:S03]  /*9210*/  IMAD R242, R242, UR6, RZ ;  /* 0x00000006f2f27c24 */ /* 0x000fc6000f8e02ff */
[----:B------:R1:W-:Y:S02]  /*9220*/  STL.64 [R1+0x168], R244 ;  /* 0x000168f401007387 */ /* 0x0003e40000100a00 */
[----:B-1----:R-:W-:-:S04]  /*9230*/  LEA R240, P5, R14, R2, 0x2 ;  /* 0x000000020ef07211 */ /* 0x002fc800078a10ff */
[----:B------:R-:W-:Y:S02]  /*9240*/  LEA.HI.X.SX32 R241, R14, R5, 0x2, P5 ;  /* 0x000000050ef17211 */ /* 0x000fe400028f16ff */
[----:B------:R-:W-:-:S03]  /*9250*/  LEA R244, P3, R17, R2, 0x2 ;  /* 0x0000000211f47211 */ /* 0x000fc600078610ff */
[----:B------:R1:W-:Y:S01]  /*9260*/  STL.64 [R1+0x170], R240 ;  /* 0x000170f001007387 */ /* 0x0003e20000100a00 */
[----:B------:R-:W-:Y:S01]  /*9270*/  IMAD R243, R243, UR6, RZ ;  /* 0x00000006f3f37c24 */ /* 0x000fe2000f8e02ff */
[----:B------:R-:W-:Y:S01]  /*9280*/  LEA.HI.X.SX32 R245, R17, R5, 0x2, P3 ;  /* 0x0000000511f57211 */ /* 0x000fe200018f16ff */
[----:B------:R-:W-:Y:S01]  /*9290*/  IMAD R252, R252, UR6, RZ ;  /* 0x00000006fcfc7c24 */ /* 0x000fe2000f8e02ff */
[----:B------:R-:W3:Y:S01]  /*92a0*/  LDL.LU R14, [R1+0x1d4] ;  /* 0x0001d400010e7983 */ /* 0x000ee20000300800 */
[----:B-1----:R-:W-:-:S03]  /*92b0*/  LEA R240, P5, R242, R2, 0x2 ;  /* 0x00000002f2f07211 */ /* 0x002fc600078a10ff */
[----:B------:R1:W-:Y:S01]  /*92c0*/  STL.64 [R1+0x178], R244 ;  /* 0x000178f401007387 */ /* 0x0003e20000100a00 */
[----:B------:R-:W-:Y:S01]  /*92d0*/  LEA.HI.X.SX32 R241, R242, R5, 0x2, P5 ;  /* 0x00000005f2f17211 */ /* 0x000fe200028f16ff */
[----:B------:R-:W-:Y:S02]  /*92e0*/  IMAD.MOV.U32 R242, RZ, RZ, R251 ;  /* 0x000000fffff27224 */ /* 0x000fe400078e00fb */
[----:B------:R-:W-:Y:S01]  /*92f0*/  IMAD.MOV.U32 R251, RZ, RZ, R249 ;  /* 0x000000fffffb7224 */ /* 0x000fe200078e00f9 */
[----:B-1----:R-:W-:-:S03]  /*9300*/  LEA R244, P3, R243, R2, 0x2 ;  /* 0x00000002f3f47211 */ /* 0x002fc600078610ff */
[----:B------:R-:W-:Y:S01]  /*9310*/  IMAD.MOV.U32 R249, RZ, RZ, R251 ;  /* 0x000000fffff97224 */ /* 0x000fe200078e00fb */
[-C--:B------:R-:W-:Y:S01]  /*9320*/  LEA.HI.X.SX32 R245, R243, R5.reuse, 0x2, P3 ;  /* 0x00000005f3f57211 */ /* 0x080fe200018f16ff */
[----:B------:R-:W-:Y:S01]  /*9330*/  IMAD.MOV.U32 R243, RZ, RZ, R248 ;  /* 0x000000fffff37224 */ /* 0x000fe200078e00f8 */
[----:B------:R-:W-:Y:S01]  /*9340*/  LEA R248, P3, R251, R2, 0x2 ;  /* 0x00000002fbf87211 */ /* 0x000fe200078610ff */
[----:B------:R1:W-:Y:S03]  /*9350*/  STL.64 [R1+0x180], R240 ;  /* 0x000180f001007387 */ /* 0x0003e60000100a00 */
[----:B------:R-:W-:Y:S01]  /*9360*/  LEA.HI.X.SX32 R249, R249, R5, 0x2, P3 ;  /* 0x00000005f9f97211 */ /* 0x000fe200018f16ff */
[----:B-1----:R1:W5:Y:S04]  /*9370*/  LDL.LU.64 R240, [R1+0x5e0] ;  /* 0x0005e00001f07983 */ /* 0x0023680000300a00 */
[----:B------:R1:W-:Y:S04]  /*9380*/  STL.64 [R1+0x188], R244 ;  /* 0x000188f401007387 */ /* 0x0003e80000100a00 */
[----:B-1----:R1:W5:Y:S01]  /*9390*/  LDL.LU.64 R244, [R1+0x5d8] ;  /* 0x0005d80001f47983 */ /* 0x0023620000300a00 */
[----:B--2---:R-:W-:-:S02]  /*93a0*/  IMAD R12, R11, UR6, RZ ;  /* 0x000000060b0c7c24 */ /* 0x004fc4000f8e02ff */
[----:B------:R-:W-:Y:S01]  /*93b0*/  IMAD R11, R250, UR6, RZ ;  /* 0x00000006fa0b7c24 */ /* 0x000fe2000f8e02ff */
[----:B------:R-:W-:-:S04]  /*93c0*/  LEA R250, P5, R252, R2, 0x2 ;  /* 0x00000002fcfa7211 */ /* 0x000fc800078a10ff */
[----:B------:R-:W-:Y:S02]  /*93d0*/  LEA.HI.X.SX32 R251, R252, R5, 0x2, P5 ;  /* 0x00000005fcfb7211 */ /* 0x000fe400028f16ff */
[----:B------:R-:W2:Y:S04]  /*93e0*/  LDL.LU R252, [R1+0x1f4] ;  /* 0x0001f40001fc7983 */ /* 0x000ea80000300800 */
[----:B------:R1:W-:Y:S04]  /*93f0*/  STL.64 [R1+0x190], R250 ;  /* 0x000190fa01007387 */ /* 0x0003e80000100a00 */
[----:B------:R4:W-:Y:S01]  /*9400*/  STL.64 [R1+0x198], R248 ;  /* 0x000198f801007387 */ /* 0x0009e20000100a00 */
[----:B-1----:R-:W-:-:S04]  /*9410*/  LEA R250, P5, R247, R2, 0x2 ;  /* 0x00000002f7fa7211 */ /* 0x002fc800078a10ff */
[-C--:B------:R-:W-:Y:S01]  /*9420*/  LEA.HI.X.SX32 R251, R247, R5.reuse, 0x2, P5 ;  /* 0x00000005f7fb7211 */ /* 0x080fe200028f16ff */
[----:B----4-:R-:W-:Y:S01]  /*9430*/  IMAD.MOV.U32 R249, RZ, RZ, R243 ;  /* 0x000000fffff97224 */ /* 0x010fe200078e00f3 */
[C---:B------:R-:W-:Y:S01]  /*9440*/  LEA R248, P3, R0.reuse, R2, 0x2 ;  /* 0x0000000200f87211 */ /* 0x040fe200078610ff */
[----:B------:R-:W4:Y:S04]  /*9450*/  LDL.LU R243, [R1+0x204] ;  /* 0x0002040001f37983 */ /* 0x000f280000300800 */
[----:B------:R1:W5:Y:S04]  /*9460*/  LDL.LU R247, [R1+0x5d4] ;  /* 0x0005d40001f77983 */ /* 0x0003680000300800 */
[----:B------:R1:W-:Y:S02]  /*9470*/  STL.64 [R1+0x1a0], R250 ;  /* 0x0001a0fa01007387 */ /* 0x0003e40000100a00 */
[----:B-1----:R-:W-:Y:S01]  /*9480*/  IMAD.MOV.U32 R251, RZ, RZ, R249 ;  /* 0x000000fffffb7224 */ /* 0x002fe200078e00f9 */
[----:B------:R-:W-:-:S02]  /*9490*/  LEA.HI.X.SX32 R249, R0, R5, 0x2, P3 ;  /* 0x0000000500f97211 */ /* 0x000fc400018f16ff */
[CC--:B------:R-:W-:Y:S01]  /*94a0*/  LEA R250, P5, R3.reuse, R2.reuse, 0x2 ;  /* 0x0000000203fa7211 */ /* 0x0c0fe200078a10ff */
[----:B------:R-:W4:Y:S04]  /*94b0*/  LDL.LU R0, [R1+0x5d0] ;  /* 0x0005d00001007983 */ /* 0x000f280000300800 */
[----:B------:R1:W-:Y:S01]  /*94c0*/  STL.64 [R1+0x1a8], R248 ;  /* 0x0001a8f801007387 */ /* 0x0003e20000100a00 */
[----:B------:R-:W-:Y:S02]  /*94d0*/  IMAD R16, R16, UR6, RZ ;  /* 0x0000000610107c24 */ /* 0x000fe4000f8e02ff */
[----:B-1----:R-:W-:Y:S01]  /*94e0*/  IMAD.MOV.U32 R249, RZ, RZ, R251 ;  /* 0x000000fffff97224 */ /* 0x002fe200078e00fb */
[----:B------:R-:W-:Y:S02]  /*94f0*/  LEA.HI.X.SX32 R251, R3, R5, 0x2, P5 ;  /* 0x0000000503fb7211 */ /* 0x000fe400028f16ff */
[----:B------:R-:W-:-:S03]  /*9500*/  LEA R248, P3, R4, R2, 0x2 ;  /* 0x0000000204f87211 */ /* 0x000fc600078610ff */
[----:B------:R1:W-:Y:S02]  /*9510*/  STL.64 [R1+0x1b0], R250 ;  /* 0x0001b0fa01007387 */ /* 0x0003e40000100a00 */
[-C--:B-1----:R-:W-:Y:S01]  /*9520*/  LEA R250, P5, R249, R2.reuse, 0x2 ;  /* 0x00000002f9fa7211 */ /* 0x082fe200078a10ff */
[----:B------:R-:W-:Y:S01]  /*9530*/  IMAD.MOV.U32 R251, RZ, RZ, R249 ;  /* 0x000000fffffb7224 */ /* 0x000fe200078e00f9 */
[-C--:B------:R-:W-:Y:S01]  /*9540*/  LEA.HI.X.SX32 R249, R4, R5.reuse, 0x2, P3 ;  /* 0x0000000504f97211 */ /* 0x080fe200018f16ff */
[----:B------:R-:W-:Y:S02]  /*9550*/  IMAD R15, R15, UR6, RZ ;  /* 0x000000060f0f7c24 */ /* 0x000fe4000f8e02ff */
[----:B---3--:R-:W-:Y:S01]  /*9560*/  IMAD R13, R13, UR6, RZ ;  /* 0x000000060d0d7c24 */ /* 0x008fe2000f8e02ff */
[----:B------:R-:W-:Y:S01]  /*9570*/  LEA.HI.X.SX32 R251, R251, R5, 0x2, P5 ;  /* 0x00000005fbfb7211 */ /* 0x000fe200028f16ff */
[----:B------:R1:W-:Y:S01]  /*9580*/  STL.64 [R1+0x1b8], R248 ;  /* 0x0001b8f801007387 */ /* 0x0003e20000100a00 */
[----:B------:R-:W-:Y:S01]  /*9590*/  IMAD R10, R10, UR6, RZ ;  /* 0x000000060a0a7c24 */ /* 0x000fe2000f8e02ff */
[----:B------:R-:W3:Y:S02]  /*95a0*/  LDC R4, c[0x0][0x3a0] ;  /* 0x0000e800ff047b82 */ /* 0x000ee40000000800 */
[----:B------:R1:W-:Y:S02]  /*95b0*/  STL.64 [R1+0x1c0], R250 ;  /* 0x0001c0fa01007387 */ /* 0x0003e40000100a00 */
[----:B-1----:R-:W-:-:S04]  /*95c0*/  LEA R248, P3, R16, R2, 0x2 ;  /* 0x0000000210f87211 */ /* 0x002fc800078610ff */
[----:B------:R-:W-:Y:S02]  /*95d0*/  LEA.HI.X.SX32 R249, R16, R5, 0x2, P3 ;  /* 0x0000000510f97211 */ /* 0x000fe400018f16ff */
[----:B------:R-:W3:Y:S01]  /*95e0*/  LDL.LU R16, [R1+0x1e4] ;  /* 0x0001e40001107983 */ /* 0x000ee20000300800 */
[----:B------:R-:W-:-:S04]  /*95f0*/  LEA R250, P5, R15, R2, 0x2 ;  /* 0x000000020ffa7211 */ /* 0x000fc800078a10ff */
[-C--:B------:R-:W-:Y:S01]  /*9600*/  LEA.HI.X.SX32 R251, R15, R5.reuse, 0x2, P5 ;  /* 0x000000050ffb7211 */ /* 0x080fe200028f16ff */
[----:B------:R1:W-:Y:S04]  /*9610*/  STL.64 [R1+0x1c8], R248 ;  /* 0x0001c8f801007387 */ /* 0x0003e80000100a00 */
[----:B------:R1:W-:Y:S02]  /*9620*/  STL.64 [R1+0x1d0], R250 ;  /* 0x0001d0fa01007387 */ /* 0x0003e40000100a00 */
[CC--:B-1----:R-:W-:Y:S02]  /*9630*/  LEA R248, P3, R13.reuse, R2.reuse, 0x2 ;  /* 0x000000020df87211 */ /* 0x0c2fe400078610ff */
[----:B------:R-:W-:Y:S02]  /*9640*/  LEA R250, P5, R12, R2, 0x2 ;  /* 0x000000020cfa7211 */ /* 0x000fe400078a10ff */
[----:B------:R-:W-:-:S02]  /*9650*/  LEA.HI.X.SX32 R249, R13, R5, 0x2, P3 ;  /* 0x000000050df97211 */ /* 0x000fc400018f16ff */
[----:B------:R-:W-:-:S03]  /*9660*/  LEA.HI.X.SX32 R251, R12, R5, 0x2, P5 ;  /* 0x000000050cfb7211 */ /* 0x000fc600028f16ff */
[----:B------:R1:W-:Y:S01]  /*9670*/  STL.64 [R1+0x1d8], R248 ;  /* 0x0001d8f801007387 */ /* 0x0003e20000100a00 */
[----:B------:R-:W-:-:S03]  /*9680*/  IMAD R9, R9, UR6, RZ ;  /* 0x0000000609097c24 */ /* 0x000fc6000f8e02ff */
[----:B------:R1:W-:Y:S02]  /*9690*/  STL.64 [R1+0x1e0], R250 ;  /* 0x0001e0fa01007387 */ /* 0x0003e40000100a00 */
[CC--:B-1----:R-:W-:Y:S02]  /*96a0*/  LEA R248, P3, R11.reuse, R2.reuse, 0x2 ;  /* 0x000000020bf87211 */ /* 0x0c2fe400078610ff */
[----:B------:R-:W-:Y:S02]  /*96b0*/  LEA R250, P5, R10, R2, 0x2 ;  /* 0x000000020afa7211 */ /* 0x000fe400078a10ff */
[-C--:B------:R-:W-:Y:S01]  /*96c0*/  LEA.HI.X.SX32 R249, R11, R5.reuse, 0x2, P3 ;  /* 0x000000050bf97211 */ /* 0x080fe200018f16ff */
[----:B------:R-:W-:Y:S01]  /*96d0*/  IMAD R8, R8, UR6, RZ ;  /* 0x0000000608087c24 */ /* 0x000fe2000f8e02ff */
[----:B------:R-:W-:-:S03]  /*96e0*/  LEA.HI.X.SX32 R251, R10, R5, 0x2, P5 ;  /* 0x000000050afb7211 */ /* 0x000fc600028f16ff */
[----:B------:R1:W-:Y:S01]  /*96f0*/  STL.64 [R1+0x1e8], R248 ;  /* 0x0001e8f801007387 */ /* 0x0003e20000100a00 */
[----:B------:R-:W-:-:S03]  /*9700*/  IMAD R7, R7, UR6, RZ ;  /* 0x0000000607077c24 */ /* 0x000fc6000f8e02ff */
[----:B------:R1:W-:Y:S01]  /*9710*/  STL.64 [R1+0x1f0], R250 ;  /* 0x0001f0fa01007387 */ /* 0x0003e20000100a00 */
[----:B------:R-:W2:Y:S01]  /*9720*/  S2R R12, SR_TID.X ;  /* 0x00000000000c7919 */ /* 0x000ea20000002100 */
[CC--:B-1----:R-:W-:Y:S02]  /*9730*/  LEA R248, P3, R9.reuse, R2.reuse, 0x2 ;  /* 0x0000000209f87211 */ /* 0x0c2fe400078610ff */
[----:B------:R-:W-:Y:S02]  /*9740*/  LEA R250, P5, R8, R2, 0x2 ;  /* 0x0000000208fa7211 */ /* 0x000fe400078a10ff */
[-C--:B------:R-:W-:Y:S01]  /*9750*/  LEA.HI.X.SX32 R249, R9, R5.reuse, 0x2, P3 ;  /* 0x0000000509f97211 */ /* 0x080fe200018f16ff */
[----:B------:R-:W-:Y:S01]  /*9760*/  IMAD R14, R14, UR6, RZ ;  /* 0x000000060e0e7c24 */ /* 0x000fe2000f8e02ff */
[----:B------:R-:W-:-:S03]  /*9770*/  LEA.HI.X.SX32 R251, R8, R5, 0x2, P5 ;  /* 0x0000000508fb7211 */ /* 0x000fc600028f16ff */
[----:B------:R1:W-:Y:S04]  /*9780*/  STL.64 [R1+0x1f8], R248 ;  /* 0x0001f8f801007387 */ /* 0x0003e80000100a00 */
[----:B------:R1:W-:Y:S02]  /*9790*/  STL.64 [R1+0x200], R250 ;  /* 0x000200fa01007387 */ /* 0x0003e40000100a00 */
[CC--:B-1----:R-:W-:Y:S02]  /*97a0*/  LEA R248, P3, R7.reuse, R2.reuse, 0x2 ;  /* 0x0000000207f87211 */ /* 0x0c2fe400078610ff */
[C---:B------:R-:W-:Y:S02]  /*97b0*/  LEA R250, P5, R14.reuse, R2, 0x2 ;  /* 0x000000020efa7211 */ /* 0x040fe400078a10ff */
[-C--:B------:R-:W-:Y:S01]  /*97c0*/  LEA.HI.X.SX32 R249, R7, R5.reuse, 0x2, P3 ;  /* 0x0000000507f97211 */ /* 0x080fe200018f16ff */
[----:B------:R-:W1:Y:S01]  /*97d0*/  S2R R3, SR_TID.X ;  /* 0x0000000000037919 */ /* 0x000e620000002100 */
[----:B------:R-:W-:-:S03]  /*97e0*/  LEA.HI.X.SX32 R251, R14, R5, 0x2, P5 ;  /* 0x000000050efb7211 */ /* 0x000fc600028f16ff */
[----:B------:R1:W-:Y:S01]  /*97f0*/  STL.64 [R1+0x208], R248 ;  /* 0x000208f801007387 */ /* 0x0003e20000100a00 */
[----:B------:R-:W-:-:S03]  /*9800*/  IMAD.MOV.U32 R15, RZ, RZ, R17 ;  /* 0x000000ffff0f7224 */ /* 0x000fc600078e0011 */
[----:B-1----:R1:W5:Y:S01]  /*9810*/  LDL.LU.64 R248, [R1+0x5c8] ;  /* 0x0005c80001f87983 */ /* 0x0023620000300a00 */
[----:B------:R-:W-:-:S04]  /*9820*/  SHF.R.U32.HI R3, RZ, 0x6, R3 ;  /* 0x00000006ff037819 */ /* 0x000fc80000011603 */
[----:B------:R-:W-:Y:S01]  /*9830*/  SGXT.U32 R3, R3, 0x1 ;  /* 0x000000010303781a */ /* 0x000fe20000000000 */
[----:B------:R-:W-:Y:S01]  /*9840*/  ULOP3.LUT UR4, UR4, 0x600000, URZ, 0xc0, !UPT ;  /* 0x0060000004047892 */ /* 0x000fe2000f8ec0ff */
[----:B------:R-:W-:Y:S01]  /*9850*/  UMOV UR9, 0x1 ;  /* 0x0000000100097882 */ /* 0x000fe20000000000 */
[----:B--2---:R-:W-:Y:S02]  /*9860*/  IMAD R11, R252, UR6, RZ ;  /* 0x00000006fc0b7c24 */ /* 0x004fe4000f8e02ff */
[----:B----4-:R-:W-:Y:S02]  /*9870*/  IMAD R9, R243, UR6, RZ ;  /* 0x00000006f3097c24 */ /* 0x010fe4000f8e02ff */
[----:B------:R-:W-:Y:S02]  /*9880*/  IMAD R7, R0, UR6, RZ ;  /* 0x0000000600077c24 */ /* 0x000fe4000f8e02ff */
[----:B------:R1:W5:Y:S04]  /*9890*/  LDL.LU R0, [R1+0x5c0] ;  /* 0x0005c00001007983 */ /* 0x0003680000300800 */
[----:B------:R2:W-:Y:S04]  /*98a0*/  STL.64 [R1+0x210], R250 ;  /* 0x000210fa01007387 */ /* 0x0005e80000100a00 */
[----:B--2---:R1:W5:Y:S01]  /*98b0*/  LDL.LU.64 R250, [R1+0x5b8] ;  /* 0x0005b80001fa7983 */ /* 0x0043620000300a00 */
[----:B---3--:R-:W-:Y:S01]  /*98c0*/  IMAD R13, R16, UR6, RZ ;  /* 0x00000006100d7c24 */ /* 0x008fe2000f8e02ff */
[----:B------:R-:W-:Y:S04]  /*98d0*/  BAR.SYNC.DEFER_BLOCKING 0x0 ;  /* 0x0000000000007b1d */ /* 0x000fe80000010000 */
[----:B------:R-:W-:-:S05]  /*98e0*/  LEA R16, P3, R13, R2, 0x2 ;  /* 0x000000020d107211 */ /* 0x000fca00078610ff */
[----:B------:R2:W-:Y:S01]  /*98f0*/  STL [R1+0x218], R16 ;  /* 0x0002181001007387 */ /* 0x0005e20000100800 */
[----:B------:R-:W-:Y:S01]  /*9900*/  IMAD.MOV.U32 R14, RZ, RZ, R16 ;  /* 0x000000ffff0e7224 */ /* 0x000fe200078e0010 */
[----:B------:R-:W-:Y:S02]  /*9910*/  LEA.HI.X.SX32 R15, R13, R5, 0x2, P3 ;  /* 0x000000050d0f7211 */ /* 0x000fe400018f16ff */
[----:B--2---:R-:W-:-:S04]  /*9920*/  LEA R16, P5, R11, R2, 0x2 ;  /* 0x000000020b107211 */ /* 0x004fc800078a10ff */
[----:B------:R-:W-:Y:S01]  /*9930*/  LEA.HI.X.SX32 R17, R11, R5, 0x2, P5 ;  /* 0x000000050b117211 */ /* 0x000fe200028f16ff */
[----:B------:R2:W-:Y:S01]  /*9940*/  STL [R1+0x21c], R15 ;  /* 0x00021c0f01007387 */ /* 0x0005e20000100800 */
[----:B------:R-:W-:-:S03]  /*9950*/  LEA R14, P3, R9, R2, 0x2 ;  /* 0x00000002090e7211 */ /* 0x000fc600078610ff */
[----:B------:R3:W-:Y:S01]  /*9960*/  STL.64 [R1+0x220], R16 ;  /* 0x0002201001007387 */ /* 0x0007e20000100a00 */
[----:B--2---:R-:W-:Y:S02]  /*9970*/  LEA.HI.X.SX32 R15, R9, R5, 0x2, P3 ;  /* 0x00000005090f7211 */ /* 0x004fe400018f16ff */
[----:B---3--:R-:W-:Y:S02]  /*9980*/  LOP3.LUT R17, R12, 0x3f, RZ, 0xc0, !PT ;  /* 0x0000003f0c117812 */ /* 0x008fe400078ec0ff */
[----:B------:R-:W-:-:S04]  /*9990*/  LEA R12, P5, R7, R2, 0x2 ;  /* 0x00000002070c7211 */ /* 0x000fc800078a10ff */
[----:B------:R-:W-:Y:S01]  /*99a0*/  LEA.HI.X.SX32 R13, R7, R5, 0x2, P5 ;  /* 0x00000005070d7211 */ /* 0x000fe200028f16ff */
[----:B------:R1:W-:Y:S04]  /*99b0*/  STL.64 [R1+0x230], R14 ;  /* 0x0002300e01007387 */ /* 0x0003e80000100a00 */
[----:B------:R1:W-:Y:S01]  /*99c0*/  STL.64 [R1+0x228], R12 ;  /* 0x0002280c01007387 */ /* 0x0003e20000100a00 */
[----:B------:R-:W-:-:S04]  /*99d0*/  LOP3.LUT R243, R3, 0x40, RZ, 0xfc, !PT ;  /* 0x0000004003f37812 */ /* 0x000fc800078efcff */
[----:B------:R-:W-:Y:S01]  /*99e0*/  ISETP.GE.AND P3, PT, R243, R4, PT ;  /* 0x00000004f300720c */ /* 0x000fe20003f66270 */
[----:B------:R-:W-:-:S03]  /*99f0*/  IMAD R2, R17, 0x80, R242 ;  /* 0x0000008011027824 */ /* 0x000fc600078e02f2 */
[----:B------:R-:W-:Y:S01]  /*9a00*/  SEL R5, R6, RZ, !P3 ;  /* 0x000000ff06057207 */ /* 0x000fe20005800000 */
[----:B------:R-:W-:Y:S08]  /*9a10*/  BRA.U UP0, `(.L_x_5) ;  /* 0x0000000100187547 */ /* 0x000ff0000b800000 */
[----:B------:R-:W-:Y:S01]  /*9a20*/  ELECT P3, URZ, PT ;  /* 0x0000000000ff782f */ /* 0x000fe20003860000 */
[----:B------:R-:W-:Y:S01]  /*9a30*/  IMAD.MOV.U32 R7, RZ, RZ, 0x1 ;  /* 0x00000001ff077424 */ /* 0x000fe200078e00ff */
[----:B------:R-:W-:Y:S01]  /*9a40*/  UMOV UR6, 0x40 ;  /* 0x0000004000067882 */ /* 0x000fe20000000000 */
[----:B------:R-:W-:Y:S01]  /*9a50*/  UVIRTCOUNT.DEALLOC.SMPOOL 0x80 ;  /* 0x000000800000784c */ /* 0x000fe20000000000 */
[----:B------:R-:W-:-:S09]  /*9a60*/  ULEA UR6, UR5, UR6, 0x18 ;  /* 0x0000000605067291 */ /* 0x000fd2000f8ec0ff */
[----:B------:R2:W-:Y:S03]  /*9a70*/  @P3 STS.U8 [UR6], R7 ;  /* 0x00000007ff003988 */ /* 0x0005e60008000006 */
.L_x_5:
[----:B------:R-:W3:Y:S04]  /*9a80*/  LDL.64 R242, [R1+0x110] ;  /* 0x0001100001f27983 */ /* 0x000ee80000100a00 */
[----:B-1----:R-:W4:Y:S01]  /*9a90*/  LDL.64 R14, [R1+0x98] ;  /* 0x00009800010e7983 */ /* 0x002f220000100a00 */
[----:B------:R-:W-:Y:S01]  /*9aa0*/  UIADD3 UR19, UPT, UPT, UR8, UR4, URZ ;  /* 0x0000000408137290 */ /* 0x000fe2000fffe0ff */
[----:B------:R-:W-:Y:S02]  /*9ab0*/  VOTEU.ALL UP1, P0 ;  /* 0x0000000000ff7886 */ /* 0x000fe40000020000 */
[----:B------:R1:W-:Y:S01]  /*9ac0*/  STL.64 [R1+0x660], R192 ;  /* 0x000660c001007387 */ /* 0x0003e20000100a00 */
[----:B------:R-:W-:Y:S01]  /*9ad0*/  UIADD3 UR15, UPT, UPT, UR7, 0x60000, URZ ;  /* 0x00060000070f7890 */ /* 0x000fe2000fffe0ff */
[----:B------:R-:W-:Y:S01]  /*9ae0*/  LOP3.LUT R9, R3, 0x42, RZ, 0xfc, !PT ;  /* 0x0000004203097812 */ /* 0x000fe200078efcff */
[----:B------:R-:W-:Y:S01]  /*9af0*/  VOTEU.ALL UP2, P0 ;  /* 0x0000000000ff7886 */ /* 0x000fe20000040000 */
[----:B------:R-:W-:Y:S01]  /*9b00*/  ISETP.NE.U32.AND P5, PT, R5, RZ, PT ;  /* 0x000000ff0500720c */ /* 0x000fe20003fa5070 */
[----:B------:R-:W2:Y:S01]  /*9b10*/  LDCU UR14, c[0x0][0x3a0] ;  /* 0x00007400ff0e77ac */ /* 0x000ea20008000800 */
[----:B-1----:R-:W2:Y:S01]  /*9b20*/  LDL.64 R192, [R1+0x118] ;  /* 0x0001180001c07983 */ /* 0x002ea20000100a00 */
[----:B------:R-:W-:-:S04]  /*9b30*/  @!UP1 UIADD3 UR10, UPT, UPT, -UR9, 0x100000, URZ ;  /* 0x00100000090a9890 */ /* 0x000fc8000fffe1ff */
[----:B------:R-:W-:Y:S02]  /*9b40*/  @!UP1 USHF.L.U32 UR11, UR10, 0xb, URZ ;  /* 0x0000000b0a0b9899 */ /* 0x000fe400080006ff */
[----:B------:R-:W-:Y:S02]  /*9b50*/  @!UP1 USHF.L.U32 UR10, UR10, 0x1, URZ ;  /* 0x000000010a0a9899 */ /* 0x000fe400080006ff */
[----:B------:R-:W-:-:S04]  /*9b60*/  @!UP1 UIADD3 UR4, UPT, UPT, -UR9, 0x100000, URZ ;  /* 0x0010000009049890 */ /* 0x000fc8000fffe1ff */
[----:B------:R-:W-:Y:S02]  /*9b70*/  @!UP1 USHF.L.U32 UR5, UR4, 0xb, URZ ;  /* 0x0000000b04059899 */ /* 0x000fe400080006ff */
[----:B------:R-:W-:Y:S01]  /*9b80*/  @!UP1 USHF.L.U32 UR4, UR4, 0x1, URZ ;  /* 0x0000000104049899 */ /* 0x000fe200080006ff */
[----:B------:R-:W-:Y:S01]  /*9b90*/  STL.64 [R1+0x658], R208 ;  /* 0x000658d001007387 */ /* 0x000fe20000100a00 */
[----:B------:R-:W-:Y:S01]  /*9ba0*/  ISETP.GE.AND P3, PT, R9, R4, PT ;  /* 0x000000040900720c */ /* 0x000fe20003f66270 */
[----:B------:R-:W-:Y:S01]  /*9bb0*/  UMOV UR9, UR15 ;  /* 0x0000000f00097c82 */ /* 0x000fe20008000000 */
[C---:B--2---:R-:W-:Y:S01]  /*9bc0*/  LOP3.LUT R7, R3.reuse, 0x60, RZ, 0xfc, !PT ;  /* 0x0000006003077812 */ /* 0x044fe200078efcff */
[----:B------:R-:W-:Y:S01]  /*9bd0*/  STL.64 [R1+0x650], R224 ;  /* 0x000650e001007387 */ /* 0x000fe20000100a00 */
[----:B------:R-:W-:-:S03]  /*9be0*/  LOP3.LUT R8, R3, 0x62, RZ, 0xfc, !PT ;  /* 0x0000006203087812 */ /* 0x000fc600078efcff */
[----:B-----5:R1:W-:Y:S04]  /*9bf0*/  STL [R1+0x640], R0 ;  /* 0x0006400001007387 */ /* 0x0203e80000100800 */
[----:B------:R-:W2:Y:S04]  /*9c00*/  LDL.64 R16, [R1+0x90] ;  /* 0x0000900001107983 */ /* 0x000ea80000100a00 */
[----:B------:R-:W2:Y:S04]  /*9c10*/  LDL.64 R12, [R1+0x20] ;  /* 0x00002000010c7983 */ /* 0x000ea80000100a00 */
[----:B------:R-:W2:Y:S01]  /*9c20*/  LDL.64 R10, [R1+0x18] ;  /* 0x00001800010a7983 */ /* 0x000ea20000100a00 */
[----:B------:R-:W-:Y:S01]  /*9c30*/  VOTEU.ALL UP1, P0 ;  /* 0x0000000000ff7886 */ /* 0x000fe20000020000 */
[----:B-1----:R-:W-:Y:S01]  /*9c40*/  VIADD R0, R2, UR7 ;  /* 0x0000000702007c36 */ /* 0x002fe20008000000 */
[----:B------:R-:W-:Y:S01]  /*9c50*/  SEL R5, R6, RZ, !P3 ;  /* 0x000000ff06057207 */ /* 0x000fe20005800000 */
[----:B------:R-:W-:Y:S01]  /*9c60*/  STTM.16dp32bit_t0_t15.x64 tmem[UR19], RZ ;  /* 0x000000ff000079ed */ /* 0x000fe20008b00013 */
[----:B------:R-:W-:Y:S01]  /*9c70*/  STTM.16dp32bit_t16_t31.x64 tmem[UR19+0x40], RZ ;  /* 0x000040ff000079ed */ /* 0x000fe20008b20013 */
[----:B------:R-:W1:Y:S02]  /*9c80*/  FENCE.VIEW.ASYNC.T ;  /* 0x00000000000073c6 */ /* 0x000e640000000200 */
[----:B-1----:R-:W-:Y:S01]  /*9c90*/  BAR.SYNC.DEFER_BLOCKING 0x0 ;  /* 0x0000000000007b1d */ /* 0x002fe20000010000 */
[----:B------:R-:W-:-:S02]  /*9ca0*/  ISETP.GE.AND P3, PT, R8, R4, PT ;  /* 0x000000040800720c */ /* 0x000fc40003f66270 */
[----:B------:R-:W-:-:S03]  /*9cb0*/  LOP3.LUT R9, R3, 0x24, RZ, 0xfc, !PT ;  /* 0x0000002403097812 */ /* 0x000fc600078efcff */
[----:B------:R-:W-:Y:S04]  /*9cc0*/  STL [R1+0x4b8], R0 ;  /* 0x0004b80001007387 */ /* 0x000fe80000100800 */
[----:B------:R-:W2:Y:S04]  /*9cd0*/  LDL.64 R224, [R1+0x108] ;  /* 0x0001080001e07983 */ /* 0x000ea80000100a00 */
[----:B------:R-:W1:Y:S02]  /*9ce0*/  FENCE.VIEW.ASYNC.S ;  /* 0x00000000000073c6 */ /* 0x000e640000000000 */
[----:B-1----:R1:W1:Y:S02]  /*9cf0*/  @!UP1 SYNCS.EXCH.64 URZ, [UR9], UR10 ;  /* 0x0000000a09ff95b2 */ /* 0x0022640008000100 */
[----:B-1----:R-:W-:Y:S06]  /*9d00*/  BAR.SYNC.DEFER_BLOCKING 0x0 ;  /* 0x0000000000007b1d */ /* 0x002fec0000010000 */
[----:B------:R1:W1:Y:S02]  /*9d10*/  @!UP2 SYNCS.EXCH.64 URZ, [UR7+0x60008], UR4 ;  /* 0x0600080407ffa5b2 */ /* 0x0002640008000100 */
[----:B------:R-:W-:Y:S01]  /*9d20*/  @!PT LDS RZ, [RZ] ;  /* 0x00000000fffff984 */ /* 0x000fe20000000800 */
[----:B------:R-:W-:Y:S01]  /*9d30*/  @!PT LDS RZ, [RZ] ;  /* 0x00000000fffff984 */ /* 0x000fe20000000800 */
[----:B------:R-:W-:Y:S01]  /*9d40*/  @!PT LDS RZ, [RZ] ;  /* 0x00000000fffff984 */ /* 0x000fe20000000800 */
[----:B-1----:R-:W-:Y:S01]  /*9d50*/  LDGSTS.E [R0+0x40000], desc[UR20][R192.64], P6 ;  /* 0x40000000c0007fae */ /* 0x002fe2000b1a1014 */
[----:B------:R-:W-:-:S02]  /*9d60*/  ISETP.GE.AND P6, PT, R7, R4, PT ;  /* 0x000000040700720c */ /* 0x000fc40003fc6270 */
[----:B------:R-:W-:Y:S01]  /*9d70*/  LOP3.LUT R7, R3, 0x4, RZ, 0xfc, !PT ;  /* 0x0000000403077812 */ /* 0x000fe200078efcff */
[----:B---3--:R-:W-:Y:S01]  /*9d80*/  LDGSTS.E [R0+0x40008], desc[UR20][R242.64], P2 ;  /* 0x40008000f2007fae */ /* 0x008fe200091a1014 */
[----:B------:R-:W-:Y:S02]  /*9d90*/  ISETP.NE.U32.AND P2, PT, R5, RZ, PT ;  /* 0x000000ff0500720c */ /* 0x000fe40003f45070 */
[C---:B------:R-:W-:Y:S01]  /*9da0*/  SEL R8, R6.reuse, RZ, !P6 ;  /* 0x000000ff06087207 */ /* 0x040fe20007000000 */
[----:B----4-:R1:W-:Y:S01]  /*9db0*/  LDGSTS.E [R0+0x42000], desc[UR20][R14.64], P1 ;  /* 0x420000000e007fae */ /* 0x0103e200089a1014 */
[----:B------:R-:W-:Y:S02]  /*9dc0*/  ISETP.GE.AND P6, PT, R7, R4, PT ;  /* 0x000000040700720c */ /* 0x000fe40003fc6270 */
[----:B------:R-:W-:Y:S01]  /*9dd0*/  SEL R7, R6, RZ, !P3 ;  /* 0x000000ff06077207 */ /* 0x000fe20005800000 */
[----:B------:R-:W3:Y:S01]  /*9de0*/  LDL.64 R192, [R1+0x100] ;  /* 0x0001000001c07983 */ /* 0x000ee20000100a00 */
[----:B------:R-:W-:-:S02]  /*9df0*/  ISETP.NE.U32.AND P3, PT, R8, RZ, PT ;  /* 0x000000ff0800720c */ /* 0x000fc40003f65070 */
[----:B------:R-:W-:Y:S01]  /*9e00*/  SEL R5, R6, RZ, !P6 ;  /* 0x000000ff06057207 */ /* 0x000fe20007000000 */
[----:B--2---:R-:W-:Y:S01]  /*9e10*/  LDGSTS.E [R0+0x42008], desc[UR20][R16.64], P4 ;  /* 0x4200800010007fae */ /* 0x004fe2000a1a1014 */
[----:B------:R-:W-:Y:S02]  /*9e20*/  ISETP.NE.U32.AND P1, PT, R7, RZ, PT ;  /* 0x000000ff0700720c */ /* 0x000fe40003f25070 */
[----:B------:R-:W-:Y:S01]  /*9e30*/  ISETP.NE.U32.AND P6, PT, R5, RZ, PT ;  /* 0x000000ff0500720c */ /* 0x000fe20003fc5070 */
[----:B------:R-:W-:Y:S01]  /*9e40*/  LDGSTS.E [R0+0x44000], desc[UR20][R12.64], P5 ;  /* 0x440000000c007fae */ /* 0x000fe2000a9a1014 */
[C---:B-1----:R-:W-:Y:S02]  /*9e50*/  LOP3.LUT R14, R3.reuse, 0x6, RZ, 0xfc, !PT ;  /* 0x00000006030e7812 */ /* 0x042fe400078efcff */
[----:B------:R-:W-:Y:S01]  /*9e60*/  LOP3.LUT R8, R3, 0x26, RZ, 0xfc, !PT ;  /* 0x0000002603087812 */ /* 0x000fe200078efcff */
[----:B------:R1:W-:Y:S01]  /*9e70*/  LDGSTS.E [R0+0x44008], desc[UR20][R10.64], P2 ;  /* 0x440080000a007fae */ /* 0x0003e200091a1014 */
[----:B------:R-:W-:-:S03]  /*9e80*/  ISETP.GE.AND P4, PT, R14, R4, PT ;  /* 0x000000040e00720c */ /* 0x000fc60003f86270 */
[----:B------:R-:W2:Y:S04]  /*9e90*/  LDL.64 R14, [R1+0x88] ;  /* 0x00008800010e7983 */ /* 0x000ea80000100a00 */
[----:B------:R-:W4:Y:S01]  /*9ea0*/  LDL.64 R16, [R1+0x80] ;  /* 0x0000800001107983 */ /* 0x000f220000100a00 */
[----:B-1----:R-:W-:-:S03]  /*9eb0*/  LOP3.LUT R10, R2, 0x10, RZ, 0x3c, !PT ;  /* 0x00000010020a7812 */ /* 0x002fc600078e3cff */
[----:B------:R-:W4:Y:S04]  /*9ec0*/  LDL.64 R12, [R1+0x10] ;  /* 0x00001000010c7983 */ /* 0x000f280000100a00 */
[----:B------:R-:W-:Y:S01]  /*9ed0*/  STL.64 [R1+0x648], R22 ;  /* 0x0006481601007387 */ /* 0x000fe20000100a00 */
[----:B------:R-:W-:-:S03]  /*9ee0*/  VIADD R243, R10, UR7 ;  /* 0x000000070af37c36 */ /* 0x000fc60008000000 */
[----:B------:R1:W-:Y:S01]  /*9ef0*/  STL [R1+0x4ac], R10 ;  /* 0x0004ac0a01007387 */ /* 0x0003e20000100800 */
[----:B------:R-:W-:Y:S02]  /*9f00*/  ISETP.GE.AND P5, PT, R9, R4, PT ;  /* 0x000000040900720c */ /* 0x000fe40003fa6270 */
[----:B------:R-:W-:Y:S01]  /*9f10*/  LOP3.LUT R7, R3, 0x44, RZ, 0xfc, !PT ;  /* 0x0000004403077812 */ /* 0x000fe200078efcff */
[----:B------:R-:W-:Y:S01]  /*9f20*/  LDGSTS.E [R0+0x46000], desc[UR20][R22.64], P3 ;  /* 0x4600000016007fae */ /* 0x000fe200099a1014 */
[----:B------:R-:W-:-:S03]  /*9f30*/  SEL R5, R6, RZ, !P4 ;  /* 0x000000ff06057207 */ /* 0x000fc60006000000 */
[----:B-1----:R-:W4:Y:S01]  /*9f40*/  LDL.64 R10, [R1+0x8] ;  /* 0x00000800010a7983 */ /* 0x002f220000100a00 */
[-C--:B------:R-:W-:Y:S02]  /*9f50*/  ISETP.GE.AND P4, PT, R8, R4.reuse, PT ;  /* 0x000000040800720c */ /* 0x080fe40003f86270 */
[C---:B------:R-:W-:Y:S01]  /*9f60*/  SEL R8, R6.reuse, RZ, !P5 ;  /* 0x000000ff06087207 */ /* 0x040fe20006800000 */
[----:B------:R-:W-:Y:S01]  /*9f70*/  LDGSTS.E [R0+0x46008], desc[UR20][R24.64], P1 ;  /* 0x4600800018007fae */ /* 0x000fe200089a1014 */
[----:B------:R-:W-:Y:S02]  /*9f80*/  ISETP.NE.U32.AND P2, PT, R5, RZ, PT ;  /* 0x000000ff0500720c */ /* 0x000fe40003f45070 */
[----:B------:R-:W-:Y:S01]  /*9f90*/  ISETP.GE.AND P5, PT, R7, R4, PT ;  /* 0x000000040700720c */ /* 0x000fe20003fa6270 */
[----:B------:R-:W-:Y:S01]  /*9fa0*/  LDGSTS.E [R243+0x40000], desc[UR20][R224.64], P6 ;  /* 0x40000000e0f37fae */ /* 0x000fe2000b1a1014 */
[----:B------:R-:W-:Y:S02]  /*9fb0*/  LOP3.LUT R209, R3, 0x46, RZ, 0xfc, !PT ;  /* 0x0000004603d17812 */ /* 0x000fe400078efcff */
[----:B------:R-:W-:-:S02]  /*9fc0*/  SEL R5, R6, RZ, !P5 ;  /* 0x000000ff06057207 */ /* 0x000fc40006800000 */
[----:B------:R-:W-:Y:S02]  /*9fd0*/  SEL R7, R6, RZ, !P4 ;  /* 0x000000ff06077207 */ /* 0x000fe40006000000 */
[----:B------:R-:W-:Y:S02]  /*9fe0*/  ISETP.GE.AND P1, PT, R209, R4, PT ;  /* 0x00000004d100720c */ /* 0x000fe40003f26270 */
[----:B------:R-:W-:Y:S02]  /*9ff0*/  ISETP.NE.U32.AND P4, PT, R8, RZ, PT ;  /* 0x000000ff0800720c */ /* 0x000fe40003f85070 */
[----:B------:R-:W-:Y:S02]  /*a000*/  ISETP.NE.U32.AND P5, PT, R5, RZ, PT ;  /* 0x000000ff0500720c */ /* 0x000fe40003fa5070 */
[----:B------:R-:W-:Y:S02]  /*a010*/  SEL R5, R6, RZ, !P1 ;  /* 0x000000ff06057207 */ /* 0x000fe40004800000 */
[----:B------:R-:W-:Y:S01]  /*a020*/  ISETP.NE.U32.AND P3, PT, R7, RZ, PT ;  /* 0x000000ff0700720c */ /* 0x000fe20003f65070 */
[----:B---3--:R-:W-:Y:S01]  /*a030*/  LDGSTS.E [R243+0x40008], desc[UR20][R192.64], P2 ;  /* 0x40008000c0f37fae */ /* 0x008fe200091a1014 */
[----:B------:R-:W-:-:S03]  /*a040*/  ISETP.NE.U32.AND P2, PT, R5, RZ, PT ;  /* 0x000000ff0500720c */ /* 0x000fc60003f45070 */
[----:B------:R-:W3:Y:S04]  /*a050*/  LDL.64 R192, [R1+0xf8] ;  /* 0x0000f80001c07983 */ /* 0x000ee80000100a00 */
[----:B--2---:R1:W-:Y:S04]  /*a060*/  LDGSTS.E [R243+0x42000], desc[UR20][R14.64], P4 ;  /* 0x420000000ef37fae */ /* 0x0043e8000a1a1014 */
[----:B----4-:R-:W-:Y:S04]  /*a070*/  LDGSTS.E [R243+0x42008], desc[UR20][R16.64], P3 ;  /* 0x4200800010f37fae */ /* 0x010fe800099a1014 */
[----:B------:R-:W-:Y:S01]  /*a080*/  LDGSTS.E [R243+0x44000], desc[UR20][R12.64], P5 ;  /* 0x440000000cf37fae */ /* 0x000fe2000a9a1014 */
[----:B-1----:R-:W-:-:S03]  /*a090*/  LOP3.LUT R14, R3, 0xa, RZ, 0xfc, !PT ;  /* 0x0000000a030e7812 */ /* 0x002fc600078efcff */
[----:B------:R-:W2:Y:S01]  /*a0a0*/  LDL.64 R16, [R1+0xf0] ;  /* 0x0000f00001107983 */ /* 0x000ea20000100a00 */
[----:B------:R-:W-:-:S03]  /*a0b0*/  ISETP.GE.AND P3, PT, R14, R4, PT ;  /* 0x000000040e00720c */ /* 0x000fc60003f66270 */
[----:B------:R-:W4:Y:S04]  /*a0c0*/  LDL.64 R14, [R1+0x70] ;  /* 0x00007000010e7983 */ /* 0x000f280000100a00 */
[----:B------:R-:W4:Y:S04]  /*a0d0*/  LDL.64 R12, [R1+0x78] ;  /* 0x00007800010c7983 */ /* 0x000f280000100a00 */
[----:B------:R-:W-:Y:S04]  /*a0e0*/  LDGSTS.E [R243+0x44008], desc[UR20][R10.64], P2 ;  /* 0x440080000af37fae */ /* 0x000fe800091a1014 */
[----:B------:R-:W4:Y:S01]  /*a0f0*/  LDL.64 R10, [R1] ;  /* 0x00000000010a7983 */ /* 0x000f220000100a00 */
[----:B------:R-:W-:-:S02]  /*a100*/  LOP3.LUT R208, R3, 0x64, RZ, 0xfc, !PT ;  /* 0x0000006403d07812 */ /* 0x000fc400078efcff */
[C---:B------:R-:W-:Y:S02]  /*a110*/  LOP3.LUT R9, R3.reuse, 0x66, RZ, 0xfc, !PT ;  /* 0x0000006603097812 */ /* 0x040fe400078efcff */
[-C--:B------:R-:W-:Y:S02]  /*a120*/  ISETP.GE.AND P6, PT, R208, R4.reuse, PT ;  /* 0x00000004d000720c */ /* 0x080fe40003fc6270 */
[----:B------:R-:W-:Y:S02]  /*a130*/  LOP3.LUT R7, R3, 0x8, RZ, 0xfc, !PT ;  /* 0x0000000803077812 */ /* 0x000fe400078efcff */
[-C--:B------:R-:W-:Y:S02]  /*a140*/  ISETP.GE.AND P1, PT, R9, R4.reuse, PT ;  /* 0x000000040900720c */ /* 0x080fe40003f26270 */
[----:B------:R-:W-:Y:S02]  /*a150*/  SEL R8, R6, RZ, !P6 ;  /* 0x000000ff06087207 */ /* 0x000fe40007000000 */
[----:B------:R-:W-:-:S02]  /*a160*/  ISETP.GE.AND P6, PT, R7, R4, PT ;  /* 0x000000040700720c */ /* 0x000fc40003fc6270 */
[C---:B------:R-:W-:Y:S02]  /*a170*/  SEL R7, R6.reuse, RZ, !P1 ;  /* 0x000000ff06077207 */ /* 0x040fe40004800000 */
[C---:B------:R-:W-:Y:S02]  /*a180*/  LOP3.LUT R9, R3.reuse, 0x28, RZ, 0xfc, !PT ;  /* 0x0000002803097812 */ /* 0x040fe400078efcff */
[----:B------:R-:W-:Y:S02]  /*a190*/  SEL R5, R6, RZ, !P6 ;  /* 0x000000ff06057207 */ /* 0x000fe40007000000 */
[----:B------:R-:W-:Y:S02]  /*a1a0*/  ISETP.NE.U32.AND P1, PT, R8, RZ, PT ;  /* 0x000000ff0800720c */ /* 0x000fe40003f25070 */
[----:B------:R-:W-:Y:S02]  /*a1b0*/  LOP3.LUT R8, R3, 0x2a, RZ, 0xfc, !PT ;  /* 0x0000002a03087812 */ /* 0x000fe400078efcff */
[----:B------:R-:W-:-:S02]  /*a1c0*/  ISETP.NE.U32.AND P4, PT, R7, RZ, PT ;  /* 0x000000ff0700720c */ /* 0x000fc40003f85070 */
[-C--:B------:R-:W-:Y:S02]  /*a1d0*/  ISETP.GE.AND P5, PT, R9, R4.reuse, PT ;  /* 0x000000040900720c */ /* 0x080fe40003fa6270 */
[----:B------:R-:W-:Y:S02]  /*a1e0*/  ISETP.NE.U32.AND P6, PT, R5, RZ, PT ;  /* 0x000000ff0500720c */ /* 0x000fe40003fc5070 */
[----:B------:R-:W-:Y:S02]  /*a1f0*/  LOP3.LUT R7, R3, 0x48, RZ, 0xfc, !PT ;  /* 0x0000004803077812 */ /* 0x000fe400078efcff */
[----:B------:R-:W-:Y:S01]  /*a200*/  SEL R5, R6, RZ, !P3 ;  /* 0x000000ff06057207 */ /* 0x000fe20005800000 */
[----:B------:R-:W-:Y:S01]  /*a210*/  LDGSTS.E [R243+0x46000], desc[UR20][R26.64], P1 ;  /* 0x460000001af37fae */ /* 0x000fe200089a1014 */
[-C--:B------:R-:W-:Y:S02]  /*a220*/  ISETP.GE.AND P3, PT, R8, R4.reuse, PT ;  /* 0x000000040800720c */ /* 0x080fe40003f66270 */
[----:B------:R-:W-:Y:S01]  /*a230*/  SEL R8, R6, RZ, !P5 ;  /* 0x000000ff06087207 */ /* 0x000fe20006800000 */
[----:B------:R-:W-:Y:S01]  /*a240*/  LDGSTS.E [R243+0x46008], desc[UR20][R28.64], P4 ;  /* 0x460080001cf37fae */ /* 0x000fe2000a1a1014 */
[----:B------:R-:W-:-:S02]  /*a250*/  ISETP.GE.AND P5, PT, R7, R4, PT ;  /* 0x000000040700720c */ /* 0x000fc40003fa6270 */
[----:B------:R-:W-:Y:S02]  /*a260*/  ISETP.NE.U32.AND P2, PT, R5, RZ, PT ;  /* 0x000000ff0500720c */ /* 0x000fe40003f45070 */
[C---:B------:R-:W-:Y:S02]  /*a270*/  SEL R7, R6.reuse, RZ, !P3 ;  /* 0x000000ff06077207 */ /* 0x040fe40005800000 */
[----:B------:R-:W-:Y:S02]  /*a280*/  SEL R5, R6, RZ, !P5 ;  /* 0x000000ff06057207 */ /* 0x000fe40006800000 */
[----:B------:R-:W-:Y:S02]  /*a290*/  ISETP.NE.U32.AND P3, PT, R8, RZ, PT ;  /* 0x000000ff0800720c */ /* 0x000fe40003f65070 */
[----:B------:R-:W-:Y:S02]  /*a2a0*/  ISETP.NE.U32.AND P1, PT, R7, RZ, PT ;  /* 0x000000ff0700720c */ /* 0x000fe40003f25070 */
[----:B------:R-:W-:-:S02]  /*a2b0*/  LOP3.LUT R208, R2, 0x20, RZ, 0x3c, !PT ;  /* 0x0000002002d07812 */ /* 0x000fc400078e3cff */
[----:B------:R-:W-:-:S03]  /*a2c0*/  ISETP.NE.U32.AND P5, PT, R5, RZ, PT ;  /* 0x000000ff0500720c */ /* 0x000fc60003fa5070 */
[----:B------:R-:W-:Y:S01]  /*a2d0*/  VIADD R242, R208, UR7 ;  /* 0x00000007d0f27c36 */ /* 0x000fe20008000000 */
[----:B------:R-:W-:Y:S04]  /*a2e0*/  STL.64 [R1+0x630], R26 ;  /* 0x0006301a01007387 */ /* 0x000fe80000100a00 */
[----:B------:R-:W-:Y:S04]  /*a2f0*/  STL [R1+0x4a8], R208 ;  /* 0x0004a8d001007387 */ /* 0x000fe80000100800 */
[----:B------:R-:W-:Y:S04]  /*a300*/  STL.64 [R1+0x638], R28 ;  /* 0x0006381c01007387 */ /* 0x000fe80000100a00 */
[----:B---3--:R-:W-:Y:S04]  /*a310*/  LDGSTS.E [R242+0x40000], desc[UR20][R192.64], P6 ;  /* 0x40000000c0f27fae */ /* 0x008fe8000b1a1014 */
[----:B------:R-:W3:Y:S04]  /*a320*/  LDL.64 R192, [R1+0xe8] ;  /* 0x0000e80001c07983 */ /* 0x000ee80000100a00 */
[----:B--2---:R-:W-:Y:S04]  /*a330*/  LDGSTS.E [R242+0x40008], desc[UR20][R16.64], P2 ;  /* 0x4000800010f27fae */ /* 0x004fe800091a1014 */
[----:B----4-:R1:W-:Y:S04]  /*a340*/  LDGSTS.E [R242+0x42000], desc[UR20][R12.64], P3 ;  /* 0x420000000cf27fae */ /* 0x0103e800099a1014 */
[----:B------:R-:W-:Y:S01]  /*a350*/  LDGSTS.E [R242+0x42008], desc[UR20][R14.64], P1 ;  /* 0x420080000ef27fae */ /* 0x000fe200089a1014 */
[----:B-1----:R-:W-:-:S03]  /*a360*/  LOP3.LUT R12, R3, 0xe, RZ, 0xfc, !PT ;  /* 0x0000000e030c7812 */ /* 0x002fc600078efcff */
[----:B------:R-:W-:Y:S04]  /*a370*/  LDGSTS.E [R242+0x44000], desc[UR20][R10.64], P5 ;  /* 0x440000000af27fae */ /* 0x000fe8000a9a1014 */
[----:B------:R-:W2:Y:S01]  /*a380*/  LDL.64 R14, [R1+0xe0] ;  /* 0x0000e000010e7983 */ /* 0x000ea20000100a00 */
[----:B------:R-:W-:-:S03]  /*a390*/  ISETP.GE.AND P1, PT, R12, R4, PT ;  /* 0x000000040c00720c */ /* 0x000fc60003f26270 */
[----:B------:R-:W4:Y:S04]  /*a3a0*/  LDL.64 R10, [R1+0x68] ;  /* 0x00006800010a7983 */ /* 0x000f280000100a00 */
[----:B------:R-:W-:Y:S04]  /*a3b0*/  STL.64 [R1+0x628], R250 ;  /* 0x000628fa01007387 */ /* 0x000fe80000100a00 */
[----:B------:R-:W4:Y:S01]  /*a3c0*/  LDL.64 R12, [R1+0x60] ;  /* 0x00006000010c7983 */ /* 0x000f220000100a00 */
[C---:B------:R-:W-:Y:S02]  /*a3d0*/  LOP3.LUT R23, R3.reuse, 0x4a, RZ, 0xfc, !PT ;  /* 0x0000004a03177812 */ /* 0x040fe400078efcff */
[----:B------:R-:W-:-:S02]  /*a3e0*/  LOP3.LUT R22, R3, 0x68, RZ, 0xfc, !PT ;  /* 0x0000006803167812 */ /* 0x000fc400078efcff */
[-C--:B------:R-:W-:Y:S02]  /*a3f0*/  ISETP.GE.AND P4, PT, R23, R4.reuse, PT ;  /* 0x000000041700720c */ /* 0x080fe40003f86270 */
[----:B------:R-:W-:Y:S02]  /*a400*/  ISETP.GE.AND P6, PT, R22, R4, PT ;  /* 0x000000041600720c */ /* 0x000fe40003fc6270 */
[C---:B------:R-:W-:Y:S02]  /*a410*/  LOP3.LUT R9, R3.reuse, 0x6a, RZ, 0xfc, !PT ;  /* 0x0000006a03097812 */ /* 0x040fe400078efcff */
[----:B------:R-:W-:Y:S02]  /*a420*/  LOP3.LUT R7, R3, 0xc, RZ, 0xfc, !PT ;  /* 0x0000000c03077812 */ /* 0x000fe400078efcff */
[C---:B------:R-:W-:Y:S02]  /*a430*/  SEL R5, R6.reuse, RZ, !P4 ;  /* 0x000000ff06057207 */ /* 0x040fe40006000000 */
[----:B------:R-:W-:-:S02]  /*a440*/  SEL R8, R6, RZ, !P6 ;  /* 0x000000ff06087207 */ /* 0x000fc40007000000 */
[-C--:B------:R-:W-:Y:S02]  /*a450*/  ISETP.GE.AND P4, PT, R9, R4.reuse, PT ;  /* 0x000000040900720c */ /* 0x080fe40003f86270 */
[----:B------:R-:W-:Y:S02]  /*a460*/  ISETP.GE.AND P6, PT, R7, R4, PT ;  /* 0x000000040700720c */ /* 0x000fe40003fc6270 */
[----:B------:R-:W-:Y:S02]  /*a470*/  ISETP.NE.U32.AND P2, PT, R5, RZ, PT ;  /* 0x000000ff0500720c */ /* 0x000fe40003f45070 */
[----:B------:R-:W-:Y:S02]  /*a480*/  LOP3.LUT R9, R3, 0x2c, RZ, 0xfc, !PT ;  /* 0x0000002c03097812 */ /* 0x000fe400078efcff */
[C---:B------:R-:W-:Y:S02]  /*a490*/  SEL R7, R6.reuse, RZ, !P4 ;  /* 0x000000ff06077207 */ /* 0x040fe40006000000 */
[----:B------:R-:W-:-:S02]  /*a4a0*/  SEL R5, R6, RZ, !P6 ;  /* 0x000000ff06057207 */ /* 0x000fc40007000000 */
[----:B------:R-:W-:Y:S02]  /*a4b0*/  ISETP.NE.U32.AND P4, PT, R8, RZ, PT ;  /* 0x000000ff0800720c */ /* 0x000fe40003f85070 */
[----:B------:R-:W-:Y:S02]  /*a4c0*/  LOP3.LUT R8, R3, 0x2e, RZ, 0xfc, !PT ;  /* 0x0000002e03087812 */ /* 0x000fe400078efcff */
[----:B------:R-:W-:Y:S01]  /*a4d0*/  ISETP.GE.AND P5, PT, R9, R4, PT ;  /* 0x000000040900720c */ /* 0x000fe20003fa6270 */
[----:B------:R-:W-:Y:S01]  /*a4e0*/  LDGSTS.E [R242+0x44008], desc[UR20][R250.64], P2 ;  /* 0x44008000faf27fae */ /* 0x000fe200091a1014 */
[----:B------:R-:W-:Y:S02]  /*a4f0*/  ISETP.NE.U32.AND P3, PT, R7, RZ, PT ;  /* 0x000000ff0700720c */ /* 0x000fe40003f65070 */
[----:B------:R-:W-:Y:S02]  /*a500*/  ISETP.NE.U32.AND P6, PT, R5, RZ, PT ;  /* 0x000000ff0500720c */ /* 0x000fe40003fc5070 */
[----:B------:R-:W-:-:S02]  /*a510*/  LOP3.LUT R7, R3, 0x4c, RZ, 0xfc, !PT ;  /* 0x0000004c03077812 */ /* 0x000fc400078efcff */
[----:B------:R-:W-:Y:S01]  /*a520*/  SEL R5, R6, RZ, !P1 ;  /* 0x000000ff06057207 */ /* 0x000fe20004800000 */
[----:B------:R-:W-:Y:S01]  /*a530*/  LDGSTS.E [R242+0x46000], desc[UR20][R30.64], P4 ;  /* 0x460000001ef27fae */ /* 0x000fe2000a1a1014 */
[-C--:B------:R-:W-:Y:S02]  /*a540*/  ISETP.GE.AND P1, PT, R8, R4.reuse, PT ;  /* 0x000000040800720c */ /* 0x080fe40003f26270 */
[C---:B------:R-:W-:Y:S02]  /*a550*/  SEL R8, R6.reuse, RZ, !P5 ;  /* 0x000000ff06087207 */ /* 0x040fe40006800000 */
[----:B------:R-:W-:Y:S01]  /*a560*/  ISETP.GE.AND P5, PT, R7, R4, PT ;  /* 0x000000040700720c */ /* 0x000fe20003fa6270 */
[----:B------:R-:W-:Y:S01]  /*a570*/  LDGSTS.E [R242+0x46008], desc[UR20][R32.64], P3 ;  /* 0x4600800020f27fae */ /* 0x000fe200099a1014 */
[----:B------:R-:W-:Y:S02]  /*a580*/  ISETP.NE.U32.AND P2, PT, R5, RZ, PT ;  /* 0x000000ff0500720c */ /* 0x000fe40003f45070 */
[----:B------:R-:W-:-:S02]  /*a590*/  SEL R7, R6, RZ, !P1 ;  /* 0x000000ff06077207 */ /* 0x000fc40004800000 */
[----:B------:R-:W-:Y:S02]  /*a5a0*/  ISETP.NE.U32.AND P1, PT, R8, RZ, PT ;  /* 0x000000ff0800720c */ /* 0x000fe40003f25070 */
[----:B------:R-:W-:Y:S02]  /*a5b0*/  LOP3.LUT R17, R2, 0x30, RZ, 0x3c, !PT ;  /* 0x0000003002117812 */ /* 0x000fe400078e3cff */
[----:B------:R-:W-:-:S03]  /*a5c0*/  ISETP.NE.U32.AND P4, PT, R7, RZ, PT ;  /* 0x000000ff0700720c */ /* 0x000fc60003f85070 */
[----:B------:R1:W-:Y:S02]  /*a5d0*/  STL [R1+0x4a4], R17 ;  /* 0x0004a41101007387 */ /* 0x0003e40000100800 */
[----:B-1----:R-:W-:-:S05]  /*a5e0*/  VIADD R17, R17, UR7 ;  /* 0x0000000711117c36 */ /* 0x002fca0008000000 */
[----:B---3--:R-:W-:Y:S04]  /*a5f0*/  LDGSTS.E [R17+0x40000], desc[UR20][R192.64], P6 ;  /* 0x40000000c0117fae */ /* 0x008fe8000b1a1014 */
[----:B------:R-:W3:Y:S04]  /*a600*/  LDL.64 R192, [R1+0xd8] ;  /* 0x0000d80001c07983 */ /* 0x000ee80000100a00 */
[----:B--2---:R-:W-:Y:S04]  /*a610*/  LDGSTS.E [R17+0x40008], desc[UR20][R14.64], P2 ;  /* 0x400080000e117fae */ /* 0x004fe800091a1014 */
[----:B----4-:R1:W-:Y:S04]  /*a620*/  LDGSTS.E [R17+0x42000], desc[UR20][R10.64], P1 ;  /* 0x420000000a117fae */ /* 0x0103e800089a1014 */
[----:B------:R-:W2:Y:S04]  /*a630*/  LDL.64 R14, [R1+0xd0] ;  /* 0x0000d000010e7983 */ /* 0x000ea80000100a00 */
[----:B------:R-:W-:Y:S01]  /*a640*/  LDGSTS.E [R17+0x42008], desc[UR20][R12.64], P4 ;  /* 0x420080000c117fae */ /* 0x000fe2000a1a1014 */
[----:B-1----:R-:W-:-:S04]  /*a650*/  LOP3.LUT R10, R3, 0x12, RZ, 0xfc, !PT ;  /* 0x00000012030a7812 */ /* 0x002fc800078efcff */
[----:B------:R-:W-:Y:S02]  /*a660*/  ISETP.GE.AND P4, PT, R10, R4, PT ;  /* 0x000000040a00720c */ /* 0x000fe40003f86270 */
[----:B------:R-:W4:Y:S04]  /*a670*/  LDL.64 R10, [R1+0x58] ;  /* 0x00005800010a7983 */ /* 0x000f280000100a00 */
[----:B------:R-:W4:Y:S01]  /*a680*/  LDL.64 R12, [R1+0x50] ;  /* 0x00005000010c7983 */ /* 0x000f220000100a00 */
[C---:B------:R-:W-:Y:S02]  /*a690*/  LOP3.LUT R22, R3.reuse, 0x4e, RZ, 0xfc, !PT ;  /* 0x0000004e03167812 */ /* 0x040fe400078efcff */
[----:B------:R-:W-:Y:S02]  /*a6a0*/  SEL R5, R6, RZ, !P5 ;  /* 0x000000ff06057207 */ /* 0x000fe40006800000 */
[----:B------:R-:W-:-:S02]  /*a6b0*/  LOP3.LUT R16, R3, 0x6c, RZ, 0xfc, !PT ;  /* 0x0000006c03107812 */ /* 0x000fc400078efcff */
[-C--:B------:R-:W-:Y:S02]  /*a6c0*/  ISETP.GE.AND P3, PT, R22, R4.reuse, PT ;  /* 0x000000041600720c */ /* 0x080fe40003f66270 */
[----:B------:R-:W-:Y:S02]  /*a6d0*/  ISETP.NE.U32.AND P5, PT, R5, RZ, PT ;  /* 0x000000ff0500720c */ /* 0x000fe40003fa5070 */
[----:B------:R-:W-:Y:S02]  /*a6e0*/  ISETP.GE.AND P6, PT, R16, R4, PT ;  /* 0x000000041000720c */ /* 0x000fe40003fc6270 */
[C---:B------:R-:W-:Y:S02]  /*a6f0*/  LOP3.LUT R9, R3.reuse, 0x6e, RZ, 0xfc, !PT ;  /* 0x0000006e03097812 */ /* 0x040fe400078efcff */
[----:B------:R-:W-:Y:S02]  /*a700*/  LOP3.LUT R7, R3, 0x10, RZ, 0xfc, !PT ;  /* 0x0000001003077812 */ /* 0x000fe400078efcff */
[----:B------:R-:W-:-:S02]  /*a710*/  SEL R5, R6, RZ, !P3 ;  /* 0x000000ff06057207 */ /* 0x000fc40005800000 */
[C---:B------:R-:W-:Y:S02]  /*a720*/  SEL R8, R6.reuse, RZ, !P6 ;  /* 0x000000ff06087207 */ /* 0x040fe40007000000 */
[-C--:B------:R-:W-:Y:S01]  /*a730*/  ISETP.GE.AND P3, PT, R9, R4.reuse, PT ;  /* 0x000000040900720c */ /* 0x080fe20003f66270 */
[----:B------:R-:W-:Y:S01]  /*a740*/  LDGSTS.E [R17+0x44000], desc[UR20][R248.64], P5 ;  /* 0x44000000f8117fae */ /* 0x000fe2000a9a1014 */
[----:B------:R-:W-:Y:S02]  /*a750*/  ISETP.GE.AND P6, PT, R7, R4, PT ;  /* 0x000000040700720c */ /* 0x000fe40003fc6270 */
[----:B------:R-:W-:Y:S02]  /*a760*/  ISETP.NE.U32.AND P2, PT, R5, RZ, PT ;  /* 0x000000ff0500720c */ /* 0x000fe40003f45070 */
[----:B------:R-:W-:Y:S02]  /*a770*/  LOP3.LUT R9, R3, 0x30, RZ, 0xfc, !PT ;  /* 0x0000003003097812 */ /* 0x000fe400078efcff */
[----:B------:R-:W-:-:S02]  /*a780*/  SEL R7, R6, RZ, !P3 ;  /* 0x000000ff06077207 */ /* 0x000fc40005800000 */
[----:B------:R-:W-:Y:S02]  /*a790*/  SEL R5, R6, RZ, !P6 ;  /* 0x000000ff06057207 */ /* 0x000fe40007000000 */
[----:B------:R-:W-:Y:S02]  /*a7a0*/  ISETP.NE.U32.AND P3, PT, R8, RZ, PT ;  /* 0x000000ff0800720c */ /* 0x000fe40003f65070 */
[----:B------:R-:W-:Y:S02]  /*a7b0*/  LOP3.LUT R8, R3, 0x32, RZ, 0xfc, !PT ;  /* 0x0000003203087812 */ /* 0x000fe400078efcff */
[----:B------:R-:W-:Y:S01]  /*a7c0*/  ISETP.GE.AND P5, PT, R9, R4, PT ;  /* 0x000000040900720c */ /* 0x000fe20003fa6270 */
[----:B------:R-:W-:Y:S01]  /*a7d0*/  LDGSTS.E [R17+0x44008], desc[UR20][R246.64], P2 ;  /* 0x44008000f6117fae */ /* 0x000fe200091a1014 */
[----:B------:R-:W-:Y:S02]  /*a7e0*/  ISETP.NE.U32.AND P1, PT, R7, RZ, PT ;  /* 0x000000ff0700720c */ /* 0x000fe40003f25070 */
[----:B------:R-:W-:-:S02]  /*a7f0*/  ISETP.NE.U32.AND P6, PT, R5, RZ, PT ;  /* 0x000000ff0500720c */ /* 0x000fc40003fc5070 */
[----:B------:R-:W-:Y:S02]  /*a800*/  LOP3.LUT R7, R3, 0x50, RZ, 0xfc, !PT ;  /* 0x0000005003077812 */ /* 0x000fe400078efcff */
[----:B------:R-:W-:Y:S01]  /*a810*/  SEL R5, R6, RZ, !P4 ;  /* 0x000000ff06057207 */ /* 0x000fe20006000000 */
[----:B------:R-:W-:Y:S01]  /*a820*/  LDGSTS.E [R17+0x46000], desc[UR20][R34.64], P3 ;  /* 0x4600000022117fae */ /* 0x000fe200099a1014 */
[-C--:B------:R-:W-:Y:S02]  /*a830*/  ISETP.GE.AND P4, PT, R8, R4.reuse, PT ;  /* 0x000000040800720c */ /* 0x080fe40003f86270 */
[----:B------:R-:W-:Y:S02]  /*a840*/  SEL R8, R6, RZ, !P5 ;  /* 0x000000ff06087207 */ /* 0x000fe40006800000 */
[----:B------:R-:W-:Y:S01]  /*a850*/  ISETP.GE.AND P5, PT, R7, R4, PT ;  /* 0x000000040700720c */ /* 0x000fe20003fa6270 */
[----:B------:R-:W-:Y:S01]  /*a860*/  LDGSTS.E [R17+0x46008], desc[UR20][R36.64], P1 ;  /* 0x4600800024117fae */ /* 0x000fe200089a1014 */
[----:B------:R-:W-:-:S02]  /*a870*/  ISETP.NE.U32.AND P2, PT, R5, RZ, PT ;  /* 0x000000ff0500720c */ /* 0x000fc40003f45070 */
[----:B------:R-:W-:Y:S02]  /*a880*/  SEL R7, R6, RZ, !P4 ;  /* 0x000000ff06077207 */ /* 0x000fe40006000000 */
[----:B------:R-:W-:Y:S02]  /*a890*/  ISETP.NE.U32.AND P4, PT, R8, RZ, PT ;  /* 0x000000ff0800720c */ /* 0x000fe40003f85070 */
[----:B------:R-:W-:Y:S02]  /*a8a0*/  LOP3.LUT R16, R2, 0x40, RZ, 0x3c, !PT ;  /* 0x0000004002107812 */ /* 0x000fe400078e3cff */
[----:B------:R-:W-:-:S03]  /*a8b0*/  ISETP.NE.U32.AND P3, PT, R7, RZ, PT ;  /* 0x000000ff0700720c */ /* 0x000fc60003f65070 */
[----:B------:R1:W-:Y:S04]  /*a8c0*/  STL [R1+0x4a0], R16 ;  /* 0x0004a01001007387 */ /* 0x0003e80000100800 */
[----:B------:R-:W4:Y:S01]  /*a8d0*/  LDL.64 R208, [R1+0xc8] ;  /* 0x0000c80001d07983 */ /* 0x000f220000100a00 */
[----:B-1----:R-:W-:-:S05]  /*a8e0*/  VIADD R16, R16, UR7 ;  /* 0x0000000710107c36 */ /* 0x002fca0008000000 */
[----:B---3--:R-:W-:Y:S04]  /*a8f0*/  LDGSTS.E [R16+0x40000], desc[UR20][R192.64], P6 ;  /* 0x40000000c0107fae */ /* 0x008fe8000b1a1014 */
[----:B------:R-:W3:Y:S04]  /*a900*/  LDL.64 R192, [R1+0x40] ;  /* 0x0000400001c07983 */ /* 0x000ee80000100a00 */
[----:B--2---:R-:W-:Y:S04]  /*a910*/  LDGSTS.E [R16+0x40008], desc[UR20][R14.64], P2 ;  /* 0x400080000e107fae */ /* 0x004fe800091a1014 */
[----:B----4-:R1:W-:Y:S04]  /*a920*/  LDGSTS.E [R16+0x42000], desc[UR20][R10.64], P4 ;  /* 0x420000000a107fae */ /* 0x0103e8000a1a1014 */
[----:B------:R-:W-:Y:S01]  /*a930*/  LDGSTS.E [R16+0x42008], desc[UR20][R12.64], P3 ;  /* 0x420080000c107fae */ /* 0x000fe200099a1014 */
[----:B-1----:R-:W-:-:S04]  /*a940*/  LOP3.LUT R10, R3, 0x16, RZ, 0xfc, !PT ;  /* 0x00000016030a7812 */ /* 0x002fc800078efcff */
[----:B------:R-:W-:Y:S01]  /*a950*/  ISETP.GE.AND P3, PT, R10, R4, PT ;  /* 0x000000040a00720c */ /* 0x000fe20003f66270 */
[----:B------:R-:W2:Y:S04]  /*a960*/  LDL.64 R12, [R1+0xc0] ;  /* 0x0000c000010c7983 */ /* 0x000ea80000100a00 */
[----:B------:R-:W4:Y:S01]  /*a970*/  LDL.64 R10, [R1+0x48] ;  /* 0x00004800010a7983 */ /* 0x000f220000100a00 */
[C---:B------:R-:W-:Y:S02]  /*a980*/  LOP3.LUT R23, R3.reuse, 0x52, RZ, 0xfc, !PT ;  /* 0x0000005203177812 */ /* 0x040fe400078efcff */
[----:B------:R-:W-:Y:S02]  /*a990*/  SEL R5, R6, RZ, !P5 ;  /* 0x000000ff06057207 */ /* 0x000fe40006800000 */
[----:B------:R-:W-:-:S02]  /*a9a0*/  LOP3.LUT R22, R3, 0x70, RZ, 0xfc, !PT ;  /* 0x0000007003167812 */ /* 0x000fc400078efcff */
[-C--:B------:R-:W-:Y:S02]  /*a9b0*/  ISETP.GE.AND P1, PT, R23, R4.reuse, PT ;  /* 0x000000041700720c */ /* 0x080fe40003f26270 */
[----:B------:R-:W-:Y:S02]  /*a9c0*/  ISETP.NE.U32.AND P5, PT, R5, RZ, PT ;  /* 0x000000ff0500720c */ /* 0x000fe40003fa5070 */
[----:B------:R-:W-:Y:S02]  /*a9d0*/  ISETP.GE.AND P6, PT, R22, R4, PT ;  /* 0x000000041600720c */ /* 0x000fe40003fc6270 */
[----:B------:R-:W-:Y:S02]  /*a9e0*/  SEL R5, R6, RZ, !P1 ;  /* 0x000000ff06057207 */ /* 0x000fe40004800000 */
[C---:B------:R-:W-:Y:S02]  /*a9f0*/  LOP3.LUT R9, R3.reuse, 0x72, RZ, 0xfc, !PT ;  /* 0x0000007203097812 */ /* 0x040fe400078efcff */
[----:B------:R-:W-:-:S02]  /*aa00*/  LOP3.LUT R7, R3, 0x14, RZ, 0xfc, !PT ;  /* 0x0000001403077812 */ /* 0x000fc400078efcff */
[C---:B------:R-:W-:Y:S02]  /*aa10*/  SEL R8, R6.reuse, RZ, !P6 ;  /* 0x000000ff06087207 */ /* 0x040fe40007000000 */
[----:B------:R-:W-:Y:S01]  /*aa20*/  ISETP.NE.U32.AND P2, PT, R5, RZ, PT ;  /* 0x000000ff0500720c */ /* 0x000fe20003f45070 */
[----:B------:R-:W-:Y:S01]  /*aa30*/  LDGSTS.E [R16+0x44000], desc[UR20][R244.64], P5 ;  /* 0x44000000f4107fae */ /* 0x000fe2000a9a1014 */
[-C--:B------:R-:W-:Y:S02]  /*aa40*/  ISETP.GE.AND P1, PT, R9, R4.reuse, PT ;  /* 0x000000040900720c */ /* 0x080fe40003f26270 */
[----:B------:R-:W-:Y:S02]  /*aa50*/  ISETP.GE.AND P6, PT, R7, R4, PT ;  /* 0x000000040700720c */ /* 0x000fe40003fc6270 */
[----:B------:R-:W-:Y:S02]  /*aa60*/  LOP3.LUT R9, R3, 0x34, RZ, 0xfc, !PT ;  /* 0x0000003403097812 */ /* 0x000fe400078efcff */
[----:B------:R-:W-:-:S02]  /*aa70*/  SEL R7, R6, RZ, !P1 ;  /* 0x000000ff06077207 */ /* 0x000fc40004800000 */
[----:B------:R-:W-:Y:S02]  /*aa80*/  SEL R5, R6, RZ, !P6 ;  /* 0x000000ff06057207 */ /* 0x000fe40007000000 */
[----:B------:R-:W-:Y:S01]  /*aa90*/  ISETP.NE.U32.AND P1, PT, R8, RZ, PT ;  /* 0x000000ff0800720c */ /* 0x000fe20003f25070 */
[----:B------:R-:W-:Y:S01]  /*aaa0*/  LDGSTS.E [R16+0x44008], desc[UR20][R240.64], P2 ;  /* 0x44008000f0107fae */ /* 0x000fe200091a1014 */
[----:B------:R-:W-:Y:S02]  /*aab0*/  LOP3.LUT R8, R3, 0x36, RZ, 0xfc, !PT ;  /* 0x0000003603087812 */ /* 0x000fe400078efcff */
[----:B------:R-:W-:Y:S02]  /*aac0*/  ISETP.GE.AND P5, PT, R9, R4, PT ;  /* 0x000000040900720c */ /* 0x000fe40003fa6270 */
        /* <DEDUP_REMOVED lines=13> */
[----:B------:R-:W-:Y:S02]  /*aba0*/  SEL R5, R6, RZ, !P2 ;  /* 0x000000ff06057207 */ /* 0x000fe40005000000 */
[----:B------:R-:W-:Y:S01]  /*abb0*/  ISETP.NE.U32.AND P2, PT, R7, RZ, PT ;  /* 0x000000ff0700720c */ /* 0x000fe20003f45070 */
[----:B------:R1:W-:Y:S02]  /*abc0*/  STL [R1+0x49c], R15 ;  /* 0x00049c0f01007387 */ /* 0x0003e40000100800 */
[----:B-1----:R-:W-:-:S05]  /*abd0*/  VIADD R15, R15, UR7 ;  /* 0x000000070f0f7c36 */ /* 0x002fca0008000000 */
[----:B------:R-:W-:Y:S01]  /*abe0*/  LDGSTS.E [R15+0x40000], desc[UR20][R208.64], P6 ;  /* 0x40000000d00f7fae */ /* 0x000fe2000b1a1014 */
[----:B------:R-:W-:-:S03]  /*abf0*/  ISETP.NE.U32.AND P1, PT, R5, RZ, PT ;  /* 0x000000ff0500720c */ /* 0x000fc60003f25070 */
[----:B------:R-:W3:Y:S04]  /*ac00*/  LDL.64 R208, [R1+0xb8] ;  /* 0x0000b80001d07983 */ /* 0x000ee80000100a00 */
[----:B--2---:R1:W-:Y:S04]  /*ac10*/  LDGSTS.E [R15+0x40008], desc[UR20][R12.64], P5 ;  /* 0x400080000c0f7fae */ /* 0x0043e8000a9a1014 */
[----:B----4-:R2:W-:Y:S04]  /*ac20*/  LDGSTS.E [R15+0x42000], desc[UR20][R10.64], P3 ;  /* 0x420000000a0f7fae */ /* 0x0105e800099a1014 */
[----:B---3--:R-:W-:Y:S01]  /*ac30*/  LDGSTS.E [R15+0x42008], desc[UR20][R192.64], P2 ;  /* 0x42008000c00f7fae */ /* 0x008fe200091a1014 */
[----:B-1----:R-:W-:-:S03]  /*ac40*/  LOP3.LUT R12, R3, 0x38, RZ, 0xfc, !PT ;  /* 0x00000038030c7812 */ /* 0x002fc600078efcff */
[----:B------:R-:W-:Y:S01]  /*ac50*/  LDGSTS.E [R15+0x44000], desc[UR20][R238.64], P1 ;  /* 0x44000000ee0f7fae */ /* 0x000fe200089a1014 */
[----:B--2---:R-:W-:-:S03]  /*ac60*/  LOP3.LUT R10, R3, 0x1a, RZ, 0xfc, !PT ;  /* 0x0000001a030a7812 */ /* 0x004fc600078efcff */
[----:B------:R-:W2:Y:S01]  /*ac70*/  LDL.64 R192, [R1+0xb0] ;  /* 0x0000b00001c07983 */ /* 0x000ea20000100a00 */
[----:B------:R-:W-:-:S03]  /*ac80*/  ISETP.GE.AND P2, PT, R10, R4, PT ;  /* 0x000000040a00720c */ /* 0x000fc60003f46270 */
[----:B------:R-:W3:Y:S01]  /*ac90*/  LDL.64 R10, [R1+0x38] ;  /* 0x00003800010a7983 */ /* 0x000ee20000100a00 */
[----:B------:R-:W-:-:S03]  /*aca0*/  ISETP.GE.AND P1, PT, R12, R4, PT ;  /* 0x000000040c00720c */ /* 0x000fc60003f26270 */
[----:B------:R-:W4:Y:S01]  /*acb0*/  LDL.64 R12, [R1+0x30] ;  /* 0x00003000010c7983 */ /* 0x000f220000100a00 */
[C---:B------:R-:W-:Y:S02]  /*acc0*/  LOP3.LUT R22, R3.reuse, 0x56, RZ, 0xfc, !PT ;  /* 0x0000005603167812 */ /* 0x040fe400078efcff */
[C---:B------:R-:W-:Y:S02]  /*acd0*/  LOP3.LUT R14, R3.reuse, 0x74, RZ, 0xfc, !PT ;  /* 0x00000074030e7812 */ /* 0x040fe400078efcff */
[-C--:B------:R-:W-:Y:S02]  /*ace0*/  ISETP.GE.AND P4, PT, R22, R4.reuse, PT ;  /* 0x000000041600720c */ /* 0x080fe40003f86270 */
[C---:B------:R-:W-:Y:S02]  /*acf0*/  LOP3.LUT R9, R3.reuse, 0x76, RZ, 0xfc, !PT ;  /* 0x0000007603097812 */ /* 0x040fe400078efcff */
[----:B------:R-:W-:Y:S02]  /*ad00*/  ISETP.GE.AND P6, PT, R14, R4, PT ;  /* 0x000000040e00720c */ /* 0x000fe40003fc6270 */
[----:B------:R-:W-:-:S02]  /*ad10*/  LOP3.LUT R7, R3, 0x18, RZ, 0xfc, !PT ;  /* 0x0000001803077812 */ /* 0x000fc400078efcff */
[C---:B------:R-:W-:Y:S02]  /*ad20*/  SEL R5, R6.reuse, RZ, !P4 ;  /* 0x000000ff06057207 */ /* 0x040fe40006000000 */
[-C--:B------:R-:W-:Y:S02]  /*ad30*/  ISETP.GE.AND P4, PT, R9, R4.reuse, PT ;  /* 0x000000040900720c */ /* 0x080fe40003f86270 */
[C---:B------:R-:W-:Y:S02]  /*ad40*/  SEL R8, R6.reuse, RZ, !P6 ;  /* 0x000000ff06087207 */ /* 0x040fe40007000000 */
[----:B------:R-:W-:Y:S02]  /*ad50*/  ISETP.GE.AND P6, PT, R7, R4, PT ;  /* 0x000000040700720c */ /* 0x000fe40003fc6270 */
[----:B------:R-:W-:Y:S02]  /*ad60*/  ISETP.NE.U32.AND P5, PT, R5, RZ, PT ;  /* 0x000000ff0500720c */ /* 0x000fe40003fa5070 */
[----:B------:R-:W-:-:S02]  /*ad70*/  SEL R7, R6, RZ, !P4 ;  /* 0x000000ff06077207 */ /* 0x000fc40006000000 */
[----:B------:R-:W-:Y:S02]  /*ad80*/  SEL R5, R6, RZ, !P6 ;  /* 0x000000ff06057207 */ /* 0x000fe40007000000 */
[----:B------:R-:W-:Y:S02]  /*ad90*/  ISETP.NE.U32.AND P4, PT, R8, RZ, PT ;  /* 0x000000ff0800720c */ /* 0x000fe40003f85070 */
[----:B------:R-:W-:Y:S02]  /*ada0*/  ISETP.NE.U32.AND P3, PT, R7, RZ, PT ;  /* 0x000000ff0700720c */ /* 0x000fe40003f65070 */
[----:B------:R-:W-:Y:S02]  /*adb0*/  LOP3.LUT R8, R3, 0x3a, RZ, 0xfc, !PT ;  /* 0x0000003a03087812 */ /* 0x000fe400078efcff */
[----:B------:R-:W-:Y:S01]  /*adc0*/  ISETP.NE.U32.AND P6, PT, R5, RZ, PT ;  /* 0x000000ff0500720c */ /* 0x000fe20003fc5070 */
[----:B------:R-:W-:Y:S01]  /*add0*/  LDGSTS.E [R15+0x44008], desc[UR20][R236.64], P5 ;  /* 0x44008000ec0f7fae */ /* 0x000fe2000a9a1014 */
[----:B------:R-:W-:-:S02]  /*ade0*/  SEL R5, R6, RZ, !P2 ;  /* 0x000000ff06057207 */ /* 0x000fc40005000000 */
[-C--:B------:R-:W-:Y:S02]  /*adf0*/  ISETP.GE.AND P2, PT, R8, R4.reuse, PT ;  /* 0x000000040800720c */ /* 0x080fe40003f46270 */
[----:B------:R-:W-:Y:S01]  /*ae00*/  LOP3.LUT R9, R3, 0x58, RZ, 0xfc, !PT ;  /* 0x0000005803097812 */ /* 0x000fe200078efcff */
[----:B------:R-:W-:Y:S01]  /*ae10*/  LDGSTS.E [R15+0x46000], desc[UR20][R42.64], P4 ;  /* 0x460000002a0f7fae */ /* 0x000fe2000a1a1014 */
[C---:B------:R-:W-:Y:S02]  /*ae20*/  SEL R8, R6.reuse, RZ, !P1 ;  /* 0x000000ff06087207 */ /* 0x040fe40004800000 */
[----:B------:R-:W-:Y:S01]  /*ae30*/  ISETP.NE.U32.AND P1, PT, R5, RZ, PT ;  /* 0x000000ff0500720c */ /* 0x000fe20003f25070 */
[----:B------:R-:W-:Y:S01]  /*ae40*/  LDGSTS.E [R15+0x46008], desc[UR20][R44.64], P3 ;  /* 0x460080002c0f7fae */ /* 0x000fe200099a1014 */
[----:B------:R-:W-:Y:S02]  /*ae50*/  SEL R7, R6, RZ, !P2 ;  /* 0x000000ff06077207 */ /* 0x000fe40005000000 */
[----:B------:R-:W-:-:S02]  /*ae60*/  ISETP.GE.AND P5, PT, R9, R4, PT ;  /* 0x000000040900720c */ /* 0x000fc40003fa6270 */
[----:B------:R-:W-:Y:S02]  /*ae70*/  ISETP.NE.U32.AND P2, PT, R8, RZ, PT ;  /* 0x000000ff0800720c */ /* 0x000fe40003f45070 */
[----:B------:R-:W-:Y:S02]  /*ae80*/  LOP3.LUT R14, R3, 0x5a, RZ, 0xfc, !PT ;  /* 0x0000005a030e7812 */ /* 0x000fe400078efcff */
[----:B------:R-:W-:Y:S02]  /*ae90*/  LOP3.LUT R9, R2, 0x60, RZ, 0x3c, !PT ;  /* 0x0000006002097812 */ /* 0x000fe400078e3cff */
[----:B------:R-:W-:-:S03]  /*aea0*/  ISETP.GE.AND P3, PT, R14, R4, PT ;  /* 0x000000040e00720c */ /* 0x000fc60003f66270 */
[----:B------:R-:W-:Y:S01]  /*aeb0*/  VIADD R14, R9, UR7 ;  /* 0x00000007090e7c36 */ /* 0x000fe20008000000 */
[----:B------:R-:W-:Y:S01]  /*aec0*/  ISETP.NE.U32.AND P4, PT, R7, RZ, PT ;  /* 0x000000ff0700720c */ /* 0x000fe20003f85070 */
[----:B------:R-:W-:Y:S01]  /*aed0*/  STL [R1+0x498], R9 ;  /* 0x0004980901007387 */ /* 0x000fe20000100800 */
[----:B------:R-:W-:-:S03]  /*aee0*/  SEL R5, R6, RZ, !P5 ;  /* 0x000000ff06057207 */ /* 0x000fc60006800000 */
[----:B------:R-:W4:Y:S04]  /*aef0*/  LDL.64 R22, [R1+0xa0] ;  /* 0x0000a00001167983 */ /* 0x000f280000100a00 */
[----:B------:R-:W-:Y:S01]  /*af00*/  LDGSTS.E [R14+0x40000], desc[UR20][R208.64], P6 ;  /* 0x40000000d00e7fae */ /* 0x000fe2000b1a1014 */
[----:B------:R-:W-:Y:S02]  /*af10*/  ISETP.NE.U32.AND P5, PT, R5, RZ, PT ;  /* 0x000000ff0500720c */ /* 0x000fe40003fa5070 */
[----:B------:R-:W-:Y:S01]  /*af20*/  LOP3.LUT R5, R3, 0x78, RZ, 0xfc, !PT ;  /* 0x0000007803057812 */ /* 0x000fe200078efcff */
[----:B------:R-:W4:Y:S03]  /*af30*/  LDL.64 R224, [R1+0x28] ;  /* 0x0000280001e07983 */ /* 0x000f260000100a00 */
[----:B------:R-:W-:-:S02]  /*af40*/  ISETP.GE.AND P6, PT, R5, R4, PT ;  /* 0x000000040500720c */ /* 0x000fc40003fc6270 */
[----:B------:R-:W-:Y:S02]  /*af50*/  SEL R5, R6, RZ, !P3 ;  /* 0x000000ff06057207 */ /* 0x000fe40005800000 */
[----:B------:R-:W-:Y:S01]  /*af60*/  LOP3.LUT R7, R3, 0x7a, RZ, 0xfc, !PT ;  /* 0x0000007a03077812 */ /* 0x000fe200078efcff */
[----:B------:R-:W4:Y:S01]  /*af70*/  LDL.64 R208, [R1+0x258] ;  /* 0x0002580001d07983 */ /* 0x000f220000100a00 */
[----:B------:R-:W-:-:S03]  /*af80*/  ISETP.NE.U32.AND P3, PT, R5, RZ, PT ;  /* 0x000000ff0500720c */ /* 0x000fc60003f65070 */
[----:B--2---:R-:W-:Y:S04]  /*af90*/  LDGSTS.E [R14+0x40008], desc[UR20][R192.64], P1 ;  /* 0x40008000c00e7fae */ /* 0x004fe800089a1014 */
[----:B---3--:R-:W-:Y:S04]  /*afa0*/  LDGSTS.E [R14+0x42000], desc[UR20][R10.64], P2 ;  /* 0x420000000a0e7fae */ /* 0x008fe800091a1014 */
[----:B----4-:R-:W-:Y:S01]  /*afb0*/  LDGSTS.E [R14+0x42008], desc[UR20][R12.64], P4 ;  /* 0x420080000c0e7fae */ /* 0x010fe2000a1a1014 */
[----:B------:R-:W-:-:S03]  /*afc0*/  ISETP.GE.AND P1, PT, R7, R4, PT ;  /* 0x000000040700720c */ /* 0x000fc60003f26270 */
[----:B------:R-:W2:Y:S04]  /*afd0*/  LDL.64 R10, [R1+0xa8] ;  /* 0x0000a800010a7983 */ /* 0x000ea80000100a00 */
[----:B------:R-:W3:Y:S01]  /*afe0*/  LDL.64 R12, [R1+0x260] ;  /* 0x00026000010c7983 */ /* 0x000ee20000100a00 */
[----:B------:R-:W-:-:S03]  /*aff0*/  LOP3.LUT R7, R3, 0x1e, RZ, 0xfc, !PT ;  /* 0x0000001e03077812 */ /* 0x000fc600078efcff */
[----:B------:R-:W-:Y:S01]  /*b000*/  LDGSTS.E [R14+0x44000], desc[UR20][R18.64], P5 ;  /* 0x44000000120e7fae */ /* 0x000fe2000a9a1014 */
[-C--:B------:R-:W-:Y:S02]  /*b010*/  ISETP.GE.AND P4, PT, R7, R4.reuse, PT ;  /* 0x000000040700720c */ /* 0x080fe40003f86270 */
[----:B------:R-:W-:Y:S01]  /*b020*/  LOP3.LUT R7, R3, 0x3e, RZ, 0xfc, !PT ;  /* 0x0000003e03077812 */ /* 0x000fe200078efcff */
[----:B------:R-:W-:Y:S03]  /*b030*/  LDGSTS.E [R14+0x44008], desc[UR20][R20.64], P3 ;  /* 0x44008000140e7fae */ /* 0x000fe600099a1014 */
[----:B------:R-:W-:Y:S02]  /*b040*/  ISETP.GE.AND P3, PT, R7, R4, PT ;  /* 0x000000040700720c */ /* 0x000fe40003f66270 */
[----:B------:R-:W-:-:S05]  /*b050*/  LOP3.LUT R7, R2, 0x70, RZ, 0x3c, !PT ;  /* 0x0000007002077812 */ /* 0x000fca00078e3cff */
[----:B------:R1:W-:Y:S04]  /*b060*/  STL [R1+0x358], R7 ;  /* 0x0003580701007387 */ /* 0x0003e80000100800 */
[----:B------:R-:W4:Y:S01]  /*b070*/  LDL.64 R192, [R1+0x250] ;  /* 0x0002500001c07983 */ /* 0x000f220000100a00 */
[----:B------:R-:W-:-:S04]  /*b080*/  SEL R5, R6, RZ, !P6 ;  /* 0x000000ff06057207 */ /* 0x000fc80007000000 */
[----:B------:R-:W-:Y:S02]  /*b090*/  ISETP.NE.U32.AND P6, PT, R5, RZ, PT ;  /* 0x000000ff0500720c */ /* 0x000fe40003fc5070 */
[----:B------:R-:W-:-:S04]  /*b0a0*/  LOP3.LUT R5, R3, 0x1c, RZ, 0xfc, !PT ;  /* 0x0000001c03057812 */ /* 0x000fc800078efcff */
[----:B------:R-:W-:Y:S02]  /*b0b0*/  ISETP.GE.AND P2, PT, R5, R4, PT ;  /* 0x000000040500720c */ /* 0x000fe40003f46270 */
[----:B------:R-:W-:-:S04]  /*b0c0*/  SEL R5, R6, RZ, !P1 ;  /* 0x000000ff06057207 */ /* 0x000fc80004800000 */
[----:B------:R-:W-:Y:S01]  /*b0d0*/  ISETP.NE.U32.AND P1, PT, R5, RZ, PT ;  /* 0x000000ff0500720c */ /* 0x000fe20003f25070 */
[----:B------:R-:W-:Y:S01]  /*b0e0*/  LDGSTS.E [R14+0x46000], desc[UR20][R46.64], P6 ;  /* 0x460000002e0e7fae */ /* 0x000fe2000b1a1014 */
[----:B------:R-:W-:-:S04]  /*b0f0*/  SEL R5, R6, RZ, !P2 ;  /* 0x000000ff06057207 */ /* 0x000fc80005000000 */
[----:B------:R-:W-:Y:S02]  /*b100*/  ISETP.NE.U32.AND P2, PT, R5, RZ, PT ;  /* 0x000000ff0500720c */ /* 0x000fe40003f45070 */
[----:B------:R-:W-:-:S04]  /*b110*/  LOP3.LUT R5, R3, 0x3c, RZ, 0xfc, !PT ;  /* 0x0000003c03057812 */ /* 0x000fc800078efcff */
[----:B------:R-:W-:Y:S01]  /*b120*/  ISETP.GE.AND P5, PT, R5, R4, PT ;  /* 0x000000040500720c */ /* 0x000fe20003fa6270 */
[----:B------:R-:W-:Y:S01]  /*b130*/  LDGSTS.E [R14+0x46008], desc[UR20][R48.64], P1 ;  /* 0x46008000300e7fae */ /* 0x000fe200089a1014 */
[----:B------:R-:W-:-:S04]  /*b140*/  SEL R5, R6, RZ, !P4 ;  /* 0x000000ff06057207 */ /* 0x000fc80006000000 */
[----:B------:R-:W-:Y:S02]  /*b150*/  ISETP.NE.U32.AND P4, PT, R5, RZ, PT ;  /* 0x000000ff0500720c */ /* 0x000fe40003f85070 */
[----:B------:R-:W-:-:S04]  /*b160*/  SEL R5, R6, RZ, !P5 ;  /* 0x000000ff06057207 */ /* 0x000fc80006800000 */
[----:B------:R-:W-:Y:S02]  /*b170*/  ISETP.NE.U32.AND P5, PT, R5, RZ, PT ;  /* 0x000000ff0500720c */ /* 0x000fe40003fa5070 */
[----:B------:R-:W-:-:S04]  /*b180*/  LOP3.LUT R5, R3, 0x5c, RZ, 0xfc, !PT ;  /* 0x0000005c03057812 */ /* 0x000fc800078efcff */
[----:B------:R-:W-:Y:S02]  /*b190*/  ISETP.GE.AND P6, PT, R5, R4, PT ;  /* 0x000000040500720c */ /* 0x000fe40003fc6270 */
[----:B------:R-:W-:-:S04]  /*b1a0*/  SEL R5, R6, RZ, !P3 ;  /* 0x000000ff06057207 */ /* 0x000fc80005800000 */
[----:B------:R-:W-:Y:S02]  /*b1b0*/  ISETP.NE.U32.AND P3, PT, R5, RZ, PT ;  /* 0x000000ff0500720c */ /* 0x000fe40003f65070 */
[----:B------:R-:W-:-:S04]  /*b1c0*/  SEL R5, R6, RZ, !P6 ;  /* 0x000000ff06057207 */ /* 0x000fc80007000000 */
[----:B------:R-:W-:Y:S01]  /*b1d0*/  ISETP.NE.U32.AND P6, PT, R5, RZ, PT ;  /* 0x000000ff0500720c */ /* 0x000fe20003fc5070 */
[----:B------:R-:W-:Y:S01]  /*b1e0*/  VIADD R5, R7, UR7 ;  /* 0x0000000707057c36 */ /* 0x000fe20008000000 */
[C---:B------:R-:W-:Y:S02]  /*b1f0*/  LOP3.LUT R8, R3.reuse, 0x5e, RZ, 0xfc, !PT ;  /* 0x0000005e03087812 */ /* 0x040fe400078efcff */
[----:B-1----:R-:W-:Y:S02]  /*b200*/  LOP3.LUT R7, R3, 0x7c, RZ, 0xfc, !PT ;  /* 0x0000007c03077812 */ /* 0x002fe400078efcff */
[-C--:B------:R-:W-:Y:S01]  /*b210*/  ISETP.GE.AND P1, PT, R8, R4.reuse, PT ;  /* 0x000000040800720c */ /* 0x080fe20003f26270 */
[----:B------:R-:W1:Y:S01]  /*b220*/  S2R R9, SR_TID.X ;  /* 0x0000000000097919 */ /* 0x000e620000002100 */
[----:B--2---:R-:W-:Y:S04]  /*b230*/  LDGSTS.E [R5+0x40000], desc[UR20][R10.64], P2 ;  /* 0x400000000a057fae */ /* 0x004fe800091a1014 */
[----:B------:R-:W-:Y:S04]  /*b240*/  LDGSTS.E [R5+0x40008], desc[UR20][R22.64], P4 ;  /* 0x4000800016057fae */ /* 0x000fe8000a1a1014 */
[----:B------:R-:W-:Y:S04]  /*b250*/  LDGSTS.E [R5+0x42000], desc[UR20][R224.64], P5 ;  /* 0x42000000e0057fae */ /* 0x000fe8000a9a1014 */
[----:B------:R-:W2:Y:S04]  /*b260*/  LDL.64 R10, [R1+0x248] ;  /* 0x00024800010a7983 */ /* 0x000ea80000100a00 */
[----:B---3--:R-:W-:Y:S01]  /*b270*/  LDGSTS.E [R5+0x42008], desc[UR20][R12.64], P3 ;  /* 0x420080000c057fae */ /* 0x008fe200099a1014 */
[----:B------:R-:W-:-:S03]  /*b280*/  ISETP.GE.AND P2, PT, R7, R4, PT ;  /* 0x000000040700720c */ /* 0x000fc60003f46270 */
[----:B------:R-:W3:Y:S01]  /*b290*/  LDL.64 R12, [R1+0x240] ;  /* 0x00024000010c7983 */ /* 0x000ee20000100a00 */
[----:B------:R-:W-:-:S03]  /*b2a0*/  SEL R7, R6, RZ, !P1 ;  /* 0x000000ff06077207 */ /* 0x000fc60004800000 */
[----:B------:R-:W-:Y:S01]  /*b2b0*/  LDGSTS.E [R5+0x44000], desc[UR20][R208.64], P6 ;  /* 0x44000000d0057fae */ /* 0x000fe2000b1a1014 */
[----:B------:R-:W-:-:S03]  /*b2c0*/  ISETP.NE.U32.AND P1, PT, R7, RZ, PT ;  /* 0x000000ff0700720c */ /* 0x000fc60003f25070 */
[----:B------:R1:W-:Y:S04]  /*b2d0*/  STL.64 [R1+0x5b8], R2 ;  /* 0x0005b80201007387 */ /* 0x0003e80000100a00 */
[----:B------:R-:W3:Y:S04]  /*b2e0*/  LDL.64 R22, [R1+0x140] ;  /* 0x0001400001167983 */ /* 0x000ee80000100a00 */
[----:B------:R-:W3:Y:S04]  /*b2f0*/  LDL.64 R224, [R1+0x180] ;  /* 0x0001800001e07983 */ /* 0x000ee80000100a00 */
[----:B----4-:R-:W-:Y:S04]  /*b300*/  LDGSTS.E [R5+0x44008], desc[UR20][R192.64], P1 ;  /* 0x44008000c0057fae */ /* 0x010fe800089a1014 */
[----:B------:R-:W4:Y:S01]  /*b310*/  LDL.64 R208, [R1+0x1c0] ;  /* 0x0001c00001d07983 */ /* 0x000f220000100a00 */
[----:B------:R-:W-:-:S02]  /*b320*/  SEL R7, R6, RZ, !P2 ;  /* 0x000000ff06077207 */ /* 0x000fc40005000000 */
[----:B-1----:R-:W-:Y:S01]  /*b330*/  LOP3.LUT R9, R9, 0x7f, RZ, 0xc0, !PT ;  /* 0x0000007f09097812 */ /* 0x002fe200078ec0ff */
[----:B------:R-:W4:Y:S04]  /*b340*/  LDL.64 R28, [R1+0x148] ;  /* 0x00014800011c7983 */ /* 0x000f280000100a00 */
[----:B------:R-:W4:Y:S01]  /*b350*/  LDL.64 R192, [R1+0x200] ;  /* 0x0002000001c07983 */ /* 0x000f220000100a00 */
[----:B------:R-:W-:Y:S02]  /*b360*/  ISETP.NE.U32.AND P2, PT, R7, RZ, PT ;  /* 0x000000ff0700720c */ /* 0x000fe40003f45070 */
[----:B------:R-:W-:Y:S01]  /*b370*/  LOP3.LUT R7, R3, 0x7e, RZ, 0xfc, !PT ;  /* 0x0000007e03077812 */ /* 0x000fe200078efcff */
[----:B------:R-:W4:Y:S03]  /*b380*/  LDL.64 R26, [R1+0x188] ;  /* 0x00018800011a7983 */ /* 0x000f260000100a00 */
[-C--:B------:R-:W-:Y:S01]  /*b390*/  ISETP.GE.AND P5, PT, R7, R4.reuse, PT ;  /* 0x000000040700720c */ /* 0x080fe20003fa6270 */
[----:B------:R-:W-:Y:S01]  /*b3a0*/  VIADD R7, R4, 0xffffff80 ;  /* 0xffffff8004077836 */ /* 0x000fe20000000000 */
[----:B------:R-:W-:-:S02]  /*b3b0*/  ISETP.GE.AND P4, PT, R9, R4, PT ;  /* 0x000000040900720c */ /* 0x000fc40003f86270 */
[----:B------:R-:W-:Y:S02]  /*b3c0*/  SEL R4, R6, RZ, !P5 ;  /* 0x000000ff06047207 */ /* 0x000fe40006800000 */
[----:B------:R-:W-:Y:S02]  /*b3d0*/  ISETP.GE.AND P5, PT, R9, R7, PT ;  /* 0x000000070900720c */ /* 0x000fe40003fa6270 */
[----:B------:R-:W1:Y:S01]  /*b3e0*/  LDC R9, c[0x0][0x3a0] ;  /* 0x0000e800ff097b82 */ /* 0x000e620000000800 */
[----:B------:R-:W-:Y:S02]  /*b3f0*/  ISETP.NE.U32.AND P3, PT, R4, RZ, PT ;  /* 0x000000ff0400720c */ /* 0x000fe40003f65070 */
[----:B------:R-:W-:Y:S01]  /*b400*/  SEL R4, RZ, 0x4, P5 ;  /* 0x00000004ff047807 */ /* 0x000fe20002800000 */
[----:B-1----:R-:W-:-:S05]  /*b410*/  VIADD R9, R9, 0x7f ;  /* 0x0000007f09097836 */ /* 0x002fca0000000000 */
[----:B------:R-:W-:Y:S02]  /*b420*/  ISETP.GT.AND P5, PT, R9, 0xff, PT ;  /* 0x000000ff0900780c */ /* 0x000fe40003fa4270 */
[----:B------:R-:W1:Y:S01]  /*b430*/  S2R R9, SR_TID.X ;  /* 0x0000000000097919 */ /* 0x000e620000002100 */
[----:B------:R-:W-:Y:S02]  /*b440*/  ISETP.GE.AND P6, PT, R3, R7, PT ;  /* 0x000000070300720c */ /* 0x000fe40003fc6270 */
[----:B------:R-:W-:-:S04]  /*b450*/  SEL R4, R4, RZ, P5 ;  /* 0x000000ff04047207 */ /* 0x000fc80002800000 */
[----:B------:R-:W-:Y:S02]  /*b460*/  ISETP.NE.U32.AND P1, PT, R4, RZ, PT ;  /* 0x000000ff0400720c */ /* 0x000fe40003f25070 */
[----:B------:R-:W-:Y:S01]  /*b470*/  SEL R4, RZ, 0x4, P6 ;  /* 0x00000004ff047807 */ /* 0x000fe20003000000 */
[----:B------:R-:W1:Y:S02]  /*b480*/  S2R R3, SR_TID.X ;  /* 0x0000000000037919 */ /* 0x000e640000002100 */
[----:B-1----:R-:W-:-:S04]  /*b490*/  SHF.R.U32.HI R9, RZ, 0x6, R9 ;  /* 0x00000006ff097819 */ /* 0x002fc80000011609 */
[----:B------:R-:W-:-:S04]  /*b4a0*/  SGXT.U32 R9, R9, 0x1 ;  /* 0x000000010909781a */ /* 0x000fc80000000000 */
[----:B------:R-:W-:-:S04]  /*b4b0*/  LOP3.LUT R9, R9, 0x2, RZ, 0xfc, !PT ;  /* 0x0000000209097812 */ /* 0x000fc800078efcff */
[----:B------:R-:W-:Y:S02]  /*b4c0*/  ISETP.GE.AND P6, PT, R9, R7, PT ;  /* 0x000000070900720c */ /* 0x000fe40003fc6270 */
[----:B------:R-:W1:Y:S01]  /*b4d0*/  S2R R9, SR_TID.X ;  /* 0x0000000000097919 */ /* 0x000e620000002100 */
[----:B------:R-:W-:-:S04]  /*b4e0*/  SEL R6, R6, RZ, !P4 ;  /* 0x000000ff06067207 */ /* 0x000fc80006000000 */
[----:B------:R-:W-:Y:S02]  /*b4f0*/  ISETP.NE.U32.AND P4, PT, R6, RZ, PT ;  /* 0x000000ff0600720c */ /* 0x000fe40003f85070 */
[----:B------:R-:W-:Y:S02]  /*b500*/  SEL R6, R4, RZ, P5 ;  /* 0x000000ff04067207 */ /* 0x000fe40002800000 */
[----:B------:R-:W-:-:S04]  /*b510*/  SEL R4, RZ, 0x4, P6 ;  /* 0x00000004ff047807 */ /* 0x000fc80003000000 */
[----:B------:R-:W-:Y:S02]  /*b520*/  SEL R4, R4, RZ, P5 ;  /* 0x000000ff04047207 */ /* 0x000fe40002800000 */
[----:B------:R-:W-:Y:S02]  /*b530*/  ISETP.NE.U32.AND P6, PT, R6, RZ, PT ;  /* 0x000000ff0600720c */ /* 0x000fe40003fc5070 */
[C---:B------:R-:W-:Y:S01]  /*b540*/  LOP3.LUT R6, R3.reuse, 0x60, RZ, 0xc0, !PT ;  /* 0x0000006003067812 */ /* 0x040fe200078ec0ff */
[----:B--2---:R1:W-:Y:S01]  /*b550*/  LDGSTS.E [R5+0x46000], desc[UR20][R10.64], P2 ;  /* 0x460000000a057fae */ /* 0x0043e200091a1014 */
[----:B------:R-:W-:Y:S01]  /*b560*/  ISETP.NE.U32.AND P2, PT, R4, RZ, PT ;  /* 0x000000ff0400720c */ /* 0x000fe20003f45070 */
[----:B------:R-:W-:Y:S01]  /*b570*/  IMAD.SHL.U32 R4, R3, 0x4, RZ ;  /* 0x0000000403047824 */ /* 0x000fe200078e00ff */
[----:B-1----:R-:W-:-:S04]  /*b580*/  SHF.R.U32.HI R10, RZ, 0x6, R9 ;  /* 0x00000006ff0a7819 */ /* 0x002fc80000011609 */
[----:B------:R-:W-:Y:S01]  /*b590*/  SGXT.U32 R10, R10, 0x1 ;  /* 0x000000010a0a781a */ /* 0x000fe20000000000 */
[----:B---3--:R-:W-:Y:S01]  /*b5a0*/  LDGSTS.E [R5+0x46008], desc[UR20][R12.64], P3 ;  /* 0x460080000c057fae */ /* 0x008fe200099a1014 */
[----:B------:R-:W-:Y:S02]  /*b5b0*/  LOP3.LUT R4, R4, 0x7c, RZ, 0xc0, !PT ;  /* 0x0000007c04047812 */ /* 0x000fe400078ec0ff */
[----:B------:R-:W-:Y:S01]  /*b5c0*/  LOP3.LUT R10, R10, 0x20, RZ, 0xfc, !PT ;  /* 0x000000200a0a7812 */ /* 0x000fe200078efcff */
[----:B------:R-:W0:Y:S03]  /*b5d0*/  LDGDEPBAR ;  /* 0x00000000000079af */ /* 0x000e260000000000 */
[----:B------:R-:W-:Y:S01]  /*b5e0*/  ISETP.GE.AND P3, PT, R10, R7, PT ;  /* 0x000000070a00720c */ /* 0x000fe20003f66270 */
[----:B------:R-:W-:Y:S01]  /*b5f0*/  IMAD R4, R6, 0x200, R4 ;  /* 0x0000020006047824 */ /* 0x000fe200078e0204 */
[----:B------:R-:W2:Y:S02]  /*b600*/  LDL.64 R10, [R1+0x208] ;  /* 0x00020800010a7983 */ /* 0x000ea40000100a00 */
[----:B------:R-:W-:-:S02]  /*b610*/  SEL R6, RZ, 0x4, P3 ;  /* 0x00000004ff067807 */ /* 0x000fc40001800000 */
[----:B------:R-:W3:Y:S02]  /*b620*/  LDL.64 R12, [R1+0x1c8] ;  /* 0x0001c800010c7983 */ /* 0x000ee40000100a00 */
[----:B------:R-:W-:Y:S01]  /*b630*/  SEL R252, R6, RZ, P5 ;  /* 0x000000ff06fc7207 */ /* 0x000fe20002800000 */
[----:B------:R-:W-:-:S05]  /*b640*/  VIADD R6, R4, UR7 ;  /* 0x0000000704067c36 */ /* 0x000fca0008000000 */
[----:B------:R-:W-:Y:S04]  /*b650*/  LDGSTS.E [R6], desc[UR20][R50.64], P4 ;  /* 0x0000000032067fae */ /* 0x000fe8000a1a1014 */
[----:B------:R-:W-:Y:S04]  /*b660*/  LDGSTS.E [R6+0x400], desc[UR20][R66.64], P4 ;  /* 0x0040000042067fae */ /* 0x000fe8000a1a1014 */
        /* <DEDUP_REMOVED lines=12> */
[----:B----4-:R-:W-:Y:S04]  /*b730*/  LDGSTS.E [R6+0x3800], desc[UR20][R208.64], P4 ;  /* 0x03800000d0067fae */ /* 0x010fe8000a1a1014 */
[----:B------:R-:W4:Y:S04]  /*b740*/  LDL.64 R22, [R1+0x150] ;  /* 0x0001500001167983 */ /* 0x000f280000100a00 */
[----:B------:R-:W4:Y:S04]  /*b750*/  LDL.64 R224, [R1+0x190] ;  /* 0x0001900001e07983 */ /* 0x000f280000100a00 */
[----:B------:R-:W-:Y:S04]  /*b760*/  LDGSTS.E [R6+0x3c00], desc[UR20][R192.64], P4 ;  /* 0x03c00000c0067fae */ /* 0x000fe8000a1a1014 */
[----:B------:R-:W4:Y:S04]  /*b770*/  LDL.64 R208, [R1+0x1d0] ;  /* 0x0001d00001d07983 */ /* 0x000f280000100a00 */
[----:B------:R-:W4:Y:S01]  /*b780*/  LDL.64 R192, [R1+0x210] ;  /* 0x0002100001c07983 */ /* 0x000f220000100a00 */
[----:B------:R-:W-:-:S04]  /*b790*/  SHF.R.U32.HI R9, RZ, 0x6, R9 ;  /* 0x00000006ff097819 */ /* 0x000fc80000011609 */
[----:B------:R-:W-:Y:S02]  /*b7a0*/  SGXT.U32 R9, R9, 0x1 ;  /* 0x000000010909781a */ /* 0x000fe40000000000 */
[----:B------:R-:W-:Y:S02]  /*b7b0*/  LOP3.LUT R2, R4, 0x10, RZ, 0x3c, !PT ;  /* 0x0000001004027812 */ /* 0x000fe400078e3cff */
[----:B------:R-:W-:-:S04]  /*b7c0*/  LOP3.LUT R9, R9, 0x22, RZ, 0xfc, !PT ;  /* 0x0000002209097812 */ /* 0x000fc800078efcff */
[----:B------:R-:W-:Y:S01]  /*b7d0*/  ISETP.GE.AND P3, PT, R9, R7, PT ;  /* 0x000000070900720c */ /* 0x000fe20003f66270 */
[----:B------:R-:W-:-:S05]  /*b7e0*/  VIADD R7, R2, UR7 ;  /* 0x0000000702077c36 */ /* 0x000fca0008000000 */
        /* <DEDUP_REMOVED lines=9> */
[----:B------:R-:W-:Y:S01]  /*b880*/  LDGSTS.E [R7+0x2480], desc[UR20][R196.64], P4 ;  /* 0x02480000c4077fae */ /* 0x000fe2000a1a1014 */
[----:B------:R-:W-:-:S03]  /*b890*/  LOP3.LUT R2, R4, 0x20, RZ, 0x3c, !PT ;  /* 0x0000002004027812 */ /* 0x000fc600078e3cff */
[----:B------:R-:W-:Y:S04]  /*b8a0*/  LDGSTS.E [R7+0x2880], desc[UR20][R212.64], P4 ;  /* 0x02880000d4077fae */ /* 0x000fe8000a1a1014 */
[----:B------:R-:W-:Y:S04]  /*b8b0*/  LDGSTS.E [R7+0x2c80], desc[UR20][R228.64], P4 ;  /* 0x02c80000e4077fae */ /* 0x000fe8000a1a1014 */
[----:B------:R-:W-:Y:S04]  /*b8c0*/  LDGSTS.E [R7+0x3080], desc[UR20][R28.64], P4 ;  /* 0x030800001c077fae */ /* 0x000fe8000a1a1014 */
[----:B------:R-:W-:Y:S01]  /*b8d0*/  LDGSTS.E [R7+0x3480], desc[UR20][R26.64], P4 ;  /* 0x034800001a077fae */ /* 0x000fe2000a1a1014 */
[----:B------:R-:W-:-:S03]  /*b8e0*/  VIADD R8, R2, UR7 ;  /* 0x0000000702087c36 */ /* 0x000fc60008000000 */
[----:B------:R-:W4:Y:S04]  /*b8f0*/  LDL.64 R28, [R1+0x198] ;  /* 0x00019800011c7983 */ /* 0x000f280000100a00 */
[----:B------:R-:W4:Y:S04]  /*b900*/  LDL.64 R26, [R1+0x1d8] ;  /* 0x0001d800011a7983 */ /* 0x000f280000100a00 */
[----:B---3--:R-:W-:Y:S04]  /*b910*/  LDGSTS.E [R7+0x3880], desc[UR20][R12.64], P4 ;  /* 0x038800000c077fae */ /* 0x008fe8000a1a1014 */
[----:B--2---:R-:W-:Y:S04]  /*b920*/  LDGSTS.E [R7+0x3c80], desc[UR20][R10.64], P4 ;  /* 0x03c800000a077fae */ /* 0x004fe8000a1a1014 */
[----:B------:R-:W-:Y:S04]  /*b930*/  LDGSTS.E [R8+0x100], desc[UR20][R54.64], P4 ;  /* 0x0010000036087fae */ /* 0x000fe8000a1a1014 */
[----:B------:R-:W2:Y:S04]  /*b940*/  LDL.64 R12, [R1+0x218] ;  /* 0x00021800010c7983 */ /* 0x000ea80000100a00 */
[----:B------:R-:W3:Y:S04]  /*b950*/  LDL.64 R10, [R1+0x158] ;  /* 0x00015800010a7983 */ /* 0x000ee80000100a00 */
        /* <DEDUP_REMOVED lines=11> */
[----:B------:R1:W-:Y:S04]  /*ba10*/  STL.64 [R1+0x608], R6 ;  /* 0x0006080601007387 */ /* 0x0003e80000100a00 */
[----:B----4-:R-:W-:Y:S04]  /*ba20*/  LDGSTS.E [R8+0x3100], desc[UR20][R22.64], P4 ;  /* 0x0310000016087fae */ /* 0x010fe8000a1a1014 */
[----:B------:R-:W-:Y:S01]  /*ba30*/  LDGSTS.E [R8+0x3500], desc[UR20][R224.64], P4 ;  /* 0x03500000e0087fae */ /* 0x000fe2000a1a1014 */
[----:B------:R-:W-:-:S03]  /*ba40*/  LOP3.LUT R2, R4, 0x30, RZ, 0x3c, !PT ;  /* 0x0000003004027812 */ /* 0x000fc600078e3cff */
[----:B-1----:R-:W4:Y:S04]  /*ba50*/  LDL.64 R6, [R1+0x1a8] ;  /* 0x0001a80001067983 */ /* 0x002f280000100a00 */
[----:B------:R-:W4:Y:S04]  /*ba60*/  LDL.64 R22, [R1+0x160] ;  /* 0x0001600001167983 */ /* 0x000f280000100a00 */
[----:B------:R-:W-:Y:S04]  /*ba70*/  LDGSTS.E [R8+0x3900], desc[UR20][R208.64], P4 ;  /* 0x03900000d0087fae */ /* 0x000fe8000a1a1014 */
[----:B------:R-:W4:Y:S04]  /*ba80*/  LDL.64 R224, [R1+0x1a0] ;  /* 0x0001a00001e07983 */ /* 0x000f280000100a00 */
[----:B------:R-:W-:Y:S04]  /*ba90*/  LDGSTS.E [R8+0x3d00], desc[UR20][R192.64], P4 ;  /* 0x03d00000c0087fae */ /* 0x000fe8000a1a1014 */
[----:B------:R-:W4:Y:S04]  /*baa0*/  LDL.64 R208, [R1+0x1e0] ;  /* 0x0001e00001d07983 */ /* 0x000f280000100a00 */
[----:B------:R-:W4:Y:S04]  /*bab0*/  LDL.64 R250, [R1+0x1e8] ;  /* 0x0001e80001fa7983 */ /* 0x000f280000100a00 */
[----:B------:R-:W4:Y:S01]  /*bac0*/  LDL.64 R192, [R1+0x220] ;  /* 0x0002200001c07983 */ /* 0x000f220000100a00 */
[----:B------:R-:W-:-:S05]  /*bad0*/  VIADD R9, R2, UR7 ;  /* 0x0000000702097c36 */ /* 0x000fca0008000000 */
        /* <DEDUP_REMOVED lines=11> */
[----:B------:R-:W-:Y:S04]  /*bb90*/  LDGSTS.E [R9+0x2980], desc[UR20][R216.64], P4 ;  /* 0x02980000d8097fae */ /* 0x000fe8000a1a1014 */
[----:B------:R-:W-:Y:S04]  /*bba0*/  LDGSTS.E [R9+0x2d80], desc[UR20][R232.64], P4 ;  /* 0x02d80000e8097fae */ /* 0x000fe8000a1a1014 */
[----:B---3--:R1:W-:Y:S04]  /*bbb0*/  LDGSTS.E [R9+0x3180], desc[UR20][R10.64], P4 ;  /* 0x031800000a097fae */ /* 0x0083e8000a1a1014 */
[----:B------:R-:W-:Y:S04]  /*bbc0*/  LDGSTS.E [R9+0x3580], desc[UR20][R28.64], P4 ;  /* 0x035800001c097fae */ /* 0x000fe8000a1a1014 */
[----:B------:R-:W-:Y:S01]  /*bbd0*/  LDGSTS.E [R9+0x3980], desc[UR20][R26.64], P4 ;  /* 0x039800001a097fae */ /* 0x000fe2000a1a1014 */
[----:B-1----:R-:W-:-:S03]  /*bbe0*/  VIADD R10, R2, UR7 ;  /* 0x00000007020a7c36 */ /* 0x002fc60008000000 */
[----:B--2---:R-:W-:Y:S04]  /*bbf0*/  LDGSTS.E [R9+0x3d80], desc[UR20][R12.64], P4 ;  /* 0x03d800000c097fae */ /* 0x004fe8000a1a1014 */
[----:B------:R-:W2:Y:S04]  /*bc00*/  LDL.64 R28, [R1+0x230] ;  /* 0x00023000011c7983 */ /* 0x000ea80000100a00 */
[----:B------:R-:W-:Y:S04]  /*bc10*/  LDGSTS.E [R10+0x200], desc[UR20][R58.64], P4 ;  /* 0x002000003a0a7fae */ /* 0x000fe8000a1a1014 */
[----:B------:R-:W3:Y:S04]  /*bc20*/  LDL.64 R12, [R1+0x168] ;  /* 0x00016800010c7983 */ /* 0x000ee80000100a00 */
[----:B------:R1:W-:Y:S04]  /*bc30*/  STL.64 [R1+0x600], R8 ;  /* 0x0006000801007387 */ /* 0x0003e80000100a00 */
[----:B------:R-:W-:Y:S04]  /*bc40*/  LDGSTS.E [R10+0x600], desc[UR20][R74.64], P4 ;  /* 0x006000004a0a7fae */ /* 0x000fe8000a1a1014 */
[----:B------:R-:W-:Y:S04]  /*bc50*/  LDGSTS.E [R10+0xa00], desc[UR20][R90.64], P4 ;  /* 0x00a000005a0a7fae */ /* 0x000fe8000a1a1014 */
[----:B-1----:R-:W2:Y:S04]  /*bc60*/  LDL.64 R8, [R1+0x128] ;  /* 0x0001280001087983 */ /* 0x002ea80000100a00 */
        /* <DEDUP_REMOVED lines=10> */
[----:B------:R-:W-:Y:S04]  /*bd10*/  LDGSTS.E [R10+0x3600], desc[UR20][R224.64], P4 ;  /* 0x03600000e00a7fae */ /* 0x000fe8000a1a1014 */
[----:B------:R-:W-:Y:S04]  /*bd20*/  LDGSTS.E [R10+0x3a00], desc[UR20][R208.64], P4 ;  /* 0x03a00000d00a7fae */ /* 0x000fe8000a1a1014 */
[----:B------:R-:W-:Y:S04]  /*bd30*/  LDGSTS.E [R10+0x3e00], desc[UR20][R192.64], P4 ;  /* 0x03e00000c00a7fae */ /* 0x000fe8000a1a1014 */
[----:B------:R-:W4:Y:S04]  /*bd40*/  LDL.64 R224, [R1+0x1b0] ;  /* 0x0001b00001e07983 */ /* 0x000f280000100a00 */
[----:B------:R-:W4:Y:S04]  /*bd50*/  LDL.64 R208, [R1+0x170] ;  /* 0x0001700001d07983 */ /* 0x000f280000100a00 */
[----:B------:R-:W4:Y:S04]  /*bd60*/  LDL.64 R192, [R1+0x130] ;  /* 0x0001300001c07983 */ /* 0x000f280000100a00 */
[----:B------:R-:W4:Y:S04]  /*bd70*/  LDL.64 R26, [R1+0x1f0] ;  /* 0x0001f000011a7983 */ /* 0x000f280000100a00 */
[----:B------:R-:W4:Y:S01]  /*bd80*/  LDL.64 R22, [R1+0x228] ;  /* 0x0002280001167983 */ /* 0x000f220000100a00 */
[----:B------:R-:W-:-:S05]  /*bd90*/  LOP3.LUT R2, R4, 0x50, RZ, 0x3c, !PT ;  /* 0x0000005004027812 */ /* 0x000fca00078e3cff */
[----:B------:R-:W-:-:S05]  /*bda0*/  VIADD R11, R2, UR7 ;  /* 0x00000007020b7c36 */ /* 0x000fca0008000000 */
        /* <DEDUP_REMOVED lines=11> */
[----:B------:R-:W-:Y:S04]  /*be60*/  LDGSTS.E [R11+0x2a80], desc[UR20][R220.64], P4 ;  /* 0x02a80000dc0b7fae */ /* 0x000fe8000a1a1014 */
[----:B--2---:R-:W-:Y:S04]  /*be70*/  LDGSTS.E [R11+0x2e80], desc[UR20][R8.64], P4 ;  /* 0x02e80000080b7fae */ /* 0x004fe8000a1a1014 */
[----:B---3--:R1:W-:Y:S04]  /*be80*/  LDGSTS.E [R11+0x3280], desc[UR20][R12.64], P4 ;  /* 0x032800000c0b7fae */ /* 0x0083e8000a1a1014 */
[----:B------:R-:W-:Y:S04]  /*be90*/  LDGSTS.E [R11+0x3680], desc[UR20][R6.64], P4 ;  /* 0x03680000060b7fae */ /* 0x000fe8000a1a1014 */
[----:B------:R-:W-:Y:S01]  /*bea0*/  LDGSTS.E [R11+0x3a80], desc[UR20][R250.64], P4 ;  /* 0x03a80000fa0b7fae */ /* 0x000fe2000a1a1014 */
[----:B-1----:R-:W-:-:S03]  /*beb0*/  VIADD R12, R2, UR7 ;  /* 0x00000007020c7c36 */ /* 0x002fc60008000000 */
        /* <DEDUP_REMOVED lines=10> */
[----:B------:R-:W2:Y:S04]  /*bf60*/  LDL.64 R8, [R1+0x178] ;  /* 0x0001780001087983 */ /* 0x000ea80000100a00 */
[----:B------:R-:W3:Y:S04]  /*bf70*/  LDL.64 R250, [R1+0x1b8] ;  /* 0x0001b80001fa7983 */ /* 0x000ee80000100a00 */
[----:B------:R-:W2:Y:S04]  /*bf80*/  LDL.64 R28, [R1+0x1f8] ;  /* 0x0001f800011c7983 */ /* 0x000ea80000100a00 */
[----:B------:R-:W2:Y:S04]  /*bf90*/  LDL.64 R6, [R1+0x238] ;  /* 0x0002380001067983 */ /* 0x000ea80000100a00 */
[----:B------:R-:W-:Y:S04]  /*bfa0*/  LDGSTS.E [R12+0x2700], desc[UR20][R206.64], P4 ;  /* 0x02700000ce0c7fae */ /* 0x000fe8000a1a1014 */
[----:B------:R1:W-:Y:S04]  /*bfb0*/  STL.64 [R1+0x5f8], R10 ;  /* 0x0005f80a01007387 */ /* 0x0003e80000100a00 */
[----:B------:R-:W-:Y:S04]  /*bfc0*/  LDGSTS.E [R12+0x2b00], desc[UR20][R222.64], P4 ;  /* 0x02b00000de0c7fae */ /* 0x000fe8000a1a1014 */
[----:B----4-:R-:W-:Y:S04]  /*bfd0*/  LDGSTS.E [R12+0x2f00], desc[UR20][R192.64], P4 ;  /* 0x02f00000c00c7fae */ /* 0x010fe8000a1a1014 */
[----:B-1----:R-:W4:Y:S04]  /*bfe0*/  LDL.64 R10, [R1+0x138] ;  /* 0x00013800010a7983 */ /* 0x002f280000100a00 */
[----:B------:R-:W-:Y:S04]  /*bff0*/  LDGSTS.E [R12+0x3300], desc[UR20][R208.64], P4 ;  /* 0x03300000d00c7fae */ /* 0x000fe8000a1a1014 */
[----:B------:R-:W2:Y:S04]  /*c000*/  LDL.LU.64 R192, [R1+0x660] ;  /* 0x0006600001c07983 */ /* 0x000ea80000300a00 */
[----:B------:R-:W-:Y:S04]  /*c010*/  LDGSTS.E [R12+0x3700], desc[UR20][R224.64], P4 ;  /* 0x03700000e00c7fae */ /* 0x000fe8000a1a1014 */
[----:B------:R-:W3:Y:S04]  /*c020*/  LDL.LU.64 R208, [R1+0x658] ;  /* 0x0006580001d07983 */ /* 0x000ee80000300a00 */
[----:B------:R-:W-:Y:S04]  /*c030*/  LDGSTS.E [R12+0x3b00], desc[UR20][R26.64], P4 ;  /* 0x03b000001a0c7fae */ /* 0x000fe8000a1a1014 */
[----:B------:R-:W4:Y:S04]  /*c040*/  LDL.LU.64 R224, [R1+0x650] ;  /* 0x0006500001e07983 */ /* 0x000f280000300a00 */
[----:B------:R-:W-:Y:S04]  /*c050*/  LDGSTS.E [R12+0x3f00], desc[UR20][R22.64], P4 ;  /* 0x03f00000160c7fae */ /* 0x000fe8000a1a1014 */
[----:B------:R-:W4:Y:S04]  /*c060*/  LDL.LU.64 R22, [R1+0x118] ;  /* 0x0001180001167983 */ /* 0x000f280000300a00 */
[----:B------:R-:W4:Y:S01]  /*c070*/  LDL.LU.64 R26, [R1+0x110] ;  /* 0x00011000011a7983 */ /* 0x000f220000300a00 */
[----:B------:R-:W-:-:S05]  /*c080*/  LOP3.LUT R2, R4, 0x70, RZ, 0x3c, !PT ;  /* 0x0000007004027812 */ /* 0x000fca00078e3cff */
        /* <DEDUP_REMOVED lines=9> */
[----:B------:R-:W1:Y:S01]  /*c120*/  S2R R2, SR_TID.X ;  /* 0x0000000000027919 */ /* 0x000e620000002100 */
[----:B------:R-:W-:-:S02]  /*c130*/  USHF.L.U32 UR11, UR12, 0x7, URZ ;  /* 0x000000070c0b7899 */ /* 0x000fc400080006ff */
[----:B--2---:R-:W-:Y:S04]  /*c140*/  LDGSTS.E [R13+0x2380], desc[UR20][R192.64], P4 ;  /* 0x02380000c00d7fae */ /* 0x004fe8000a1a1014 */
[----:B---3--:R-:W-:Y:S04]  /*c150*/  LDGSTS.E [R13+0x2780], desc[UR20][R208.64], P4 ;  /* 0x02780000d00d7fae */ /* 0x008fe8000a1a1014 */
[----:B----4-:R-:W-:Y:S04]  /*c160*/  LDGSTS.E [R13+0x2b80], desc[UR20][R224.64], P4 ;  /* 0x02b80000e00d7fae */ /* 0x010fe8000a1a1014 */
[----:B------:R-:W-:Y:S04]  /*c170*/  LDGSTS.E [R13+0x2f80], desc[UR20][R10.64], P4 ;  /* 0x02f800000a0d7fae */ /* 0x000fe8000a1a1014 */
[----:B------:R-:W-:Y:S04]  /*c180*/  LDGSTS.E [R13+0x3380], desc[UR20][R8.64], P4 ;  /* 0x03380000080d7fae */ /* 0x000fe8000a1a1014 */
[----:B------:R-:W-:Y:S04]  /*c190*/  LDGSTS.E [R13+0x3780], desc[UR20][R250.64], P4 ;  /* 0x03780000fa0d7fae */ /* 0x000fe8000a1a1014 */
[----:B------:R-:W-:Y:S04]  /*c1a0*/  LDGSTS.E [R13+0x3b80], desc[UR20][R28.64], P4 ;  /* 0x03b800001c0d7fae */ /* 0x000fe8000a1a1014 */
[----:B------:R2:W-:Y:S04]  /*c1b0*/  LDGSTS.E [R13+0x3f80], desc[UR20][R6.64], P4 ;  /* 0x03f80000060d7fae */ /* 0x0005e8000a1a1014 */
[----:B------:R-:W3:Y:S04]  /*c1c0*/  LDL.LU.64 R28, [R1+0x98] ;  /* 0x00009800011c7983 */ /* 0x000ee80000300a00 */
[----:B------:R-:W4:Y:S01]  /*c1d0*/  LDL.LU.64 R250, [R1+0x90] ;  /* 0x0000900001fa7983 */ /* 0x000f220000300a00 */
[----:B--2---:R-:W2:Y:S01]  /*c1e0*/  LDC R6, c[0x0][0x3a0] ;  /* 0x0000e800ff067b82 */ /* 0x004ea20000000800 */
[----:B-1----:R-:W-:-:S02]  /*c1f0*/  SHF.R.U32.HI R2, RZ, 0x6, R2 ;  /* 0x00000006ff027819 */ /* 0x002fc40000011602 */
[----:B------:R-:W-:Y:S01]  /*c200*/  ISETP.NE.U32.AND P4, PT, R252, RZ, PT ;  /* 0x000000fffc00720c */ /* 0x000fe20003f85070 */
[----:B------:R-:W0:Y:S01]  /*c210*/  LDGDEPBAR ;  /* 0x00000000000079af */ /* 0x000e220000000000 */
[----:B------:R-:W-:Y:S02]  /*c220*/  SGXT.U32 R2, R2, 0x1 ;  /* 0x000000010202781a */ /* 0x000fe40000000000 */
[----:B------:R-:W-:Y:S02]  /*c230*/  SEL R252, RZ, 0x4, P3 ;  /* 0x00000004fffc7807 */ /* 0x000fe40001800000 */
[----:B------:R-:W-:Y:S02]  /*c240*/  LOP3.LUT R2, R2, 0x40, RZ, 0xfc, !PT ;  /* 0x0000004002027812 */ /* 0x000fe400078efcff */
[----:B------:R-:W-:Y:S01]  /*c250*/  SEL R252, R252, RZ, P5 ;  /* 0x000000fffcfc7207 */ /* 0x000fe20002800000 */
[----:B--2---:R-:W-:Y:S01]  /*c260*/  VIADD R6, R6, 0xffffff80 ;  /* 0xffffff8006067836 */ /* 0x004fe20000000000 */
[----:B------:R-:W-:Y:S04]  /*c270*/  BAR.SYNC.DEFER_BLOCKING 0x0 ;  /* 0x0000000000007b1d */ /* 0x000fe80000010000 */
[----:B------:R-:W-:-:S04]  /*c280*/  ISETP.GE.AND P3, PT, R2, R6, PT ;  /* 0x000000060200720c */ /* 0x000fc80003f66270 */
[----:B------:R-:W-:Y:S02]  /*c290*/  SEL R2, RZ, 0x4, P3 ;  /* 0x00000004ff027807 */ /* 0x000fe40001800000 */
[----:B------:R-:W-:Y:S01]  /*c2a0*/  ISETP.NE.U32.AND P3, PT, R252, RZ, PT ;  /* 0x000000fffc00720c */ /* 0x000fe20003f65070 */
[----:B------:R-:W-:Y:S01]  /*c2b0*/  IMAD.U32 R252, RZ, RZ, UR11 ;  /* 0x0000000bfffc7e24 */ /* 0x000fe2000f8e00ff */
[----:B------:R1:W-:Y:S04]  /*c2c0*/  STL.64 [R1+0x5f0], R12 ;  /* 0x0005f00c01007387 */ /* 0x0003e80000100a00 */
[----:B------:R-:W2:Y:S01]  /*c2d0*/  LDL.LU.64 R10, [R1+0x20] ;  /* 0x00002000010a7983 */ /* 0x000ea20000300a00 */
[----:B------:R-:W-:-:S03]  /*c2e0*/  IMAD.WIDE R22, R252, 0x4, R22 ;  /* 0x00000004fc167825 */ /* 0x000fc600078e0216 */
[----:B------:R-:W2:Y:S01]  /*c2f0*/  LDL.LU.64 R8, [R1+0x18] ;  /* 0x0000180001087983 */ /* 0x000ea20000300a00 */
[----:B-1----:R-:W-:Y:S01]  /*c300*/  IMAD.WIDE R12, R252, 0x4, R26 ;  /* 0x00000004fc0c7825 */ /* 0x002fe200078e021a */
[----:B------:R-:W-:Y:S01]  /*c310*/  SEL R2, R2, RZ, P5 ;  /* 0x000000ff02027207 */ /* 0x000fe20002800000 */
[----:B------:R-:W1:Y:S01]  /*c320*/  S2R R27, SR_TID.X ;  /* 0x00000000001b7919 */ /* 0x000e620000002100 */
[----:B------:R-:W-:Y:S01]  /*c330*/  @!PT LDS RZ, [RZ] ;  /* 0x00000000fffff984 */ /* 0x000fe20000000800 */
[----:B------:R-:W-:Y:S01]  /*c340*/  @!PT LDS RZ, [RZ] ;  /* 0x00000000fffff984 */ /* 0x000fe20000000800 */
[----:B------:R-:W-:Y:S01]  /*c350*/  @!PT LDS RZ, [RZ] ;  /* 0x00000000fffff984 */ /* 0x000fe20000000800 */
[----:B------:R-:W-:Y:S04]  /*c360*/  LDGSTS.E [R0+0x48000], desc[UR20][R22.64], P6 ;  /* 0x4800000016007fae */ /* 0x000fe8000b1a1014 */
[----:B------:R4:W-:Y:S01]  /*c370*/  LDGSTS.E [R0+0x48008], desc[UR20][R12.64], P2 ;  /* 0x480080000c007fae */ /* 0x0009e200091a1014 */
[----:B------:R-:W-:Y:S02]  /*c380*/  ISETP.NE.U32.AND P2, PT, R2, RZ, PT ;  /* 0x000000ff0200720c */ /* 0x000fe40003f45070 */
[----:B-1----:R-:W-:-:S02]  /*c390*/  SHF.R.U32.HI R26, RZ, 0x6, R27 ;  /* 0x00000006ff1a7819 */ /* 0x002fc4000001161b */
[----:B------:R-:W-:Y:S02]  /*c3a0*/  SHF.R.U32.HI R27, RZ, 0x6, R27 ;  /* 0x00000006ff1b7819 */ /* 0x000fe4000001161b */
[----:B------:R-:W-:Y:S02]  /*c3b0*/  SGXT.U32 R26, R26, 0x1 ;  /* 0x000000011a1a781a */ /* 0x000fe40000000000 */
[----:B------:R-:W-:Y:S02]  /*c3c0*/  SGXT.U32 R27, R27, 0x1 ;  /* 0x000000011b1b781a */ /* 0x000fe40000000000 */
[----:B------:R-:W-:Y:S02]  /*c3d0*/  LOP3.LUT R26, R26, 0x42, RZ, 0xfc, !PT ;  /* 0x000000421a1a7812 */ /* 0x000fe400078efcff */
[----:B------:R-:W-:Y:S02]  /*c3e0*/  LOP3.LUT R27, R27, 0x60, RZ, 0xfc, !PT ;  /* 0x000000601b1b7812 */ /* 0x000fe400078efcff */
[----:B------:R-:W-:-:S04]  /*c3f0*/  ISETP.GE.AND P6, PT, R26, R6, PT ;  /* 0x000000061a00720c */ /* 0x000fc80003fc6270 */
[----:B------:R-:W-:Y:S02]  /*c400*/  SEL R2, RZ, 0x4, P6 ;  /* 0x00000004ff027807 */ /* 0x000fe40003000000 */
[----:B------:R-:W-:Y:S02]  /*c410*/  ISETP.GE.AND P6, PT, R27, R6, PT ;  /* 0x000000061b00720c */ /* 0x000fe40003fc6270 */
[----:B------:R-:W1:Y:S01]  /*c420*/  S2R R27, SR_TID.X ;  /* 0x00000000001b7919 */ /* 0x000e620000002100 */
[----:B------:R-:W-:Y:S01]  /*c430*/  SEL R7, R2, RZ, P5 ;  /* 0x000000ff02077207 */ /* 0x000fe20002800000 */
[----:B------:R1:W-:Y:S01]  /*c440*/  STL.64 [R1+0x3c0], R22 ;  /* 0x0003c01601007387 */ /* 0x0003e20000100a00 */
[----:B------:R-:W-:-:S04]  /*c450*/  SEL R2, RZ, 0x4, P6 ;  /* 0x00000004ff027807 */ /* 0x000fc80003000000 */
[----:B------:R-:W-:Y:S01]  /*c460*/  SEL R2, R2, RZ, P5 ;  /* 0x000000ff02027207 */ /* 0x000fe20002800000 */
[----:B-1----:R-:W2:Y:S04]  /*c470*/  LDL.LU.64 R22, [R1+0x648] ;  /* 0x0006480001167983 */ /* 0x002ea80000300a00 */
[----:B------:R4:W-:Y:S01]  /*c480*/  STL.64 [R1+0x3b0], R12 ;  /* 0x0003b00c01007387 */ /* 0x0009e20000100a00 */
[--C-:B------:R-:W-:Y:S02]  /*c490*/  SHF.R.U32.HI R26, RZ, 0x6, R27.reuse ;  /* 0x00000006ff1a7819 */ /* 0x100fe4000001161b */
[----:B------:R-:W-:Y:S02]  /*c4a0*/  SHF.R.U32.HI R27, RZ, 0x6, R27 ;  /* 0x00000006ff1b7819 */ /* 0x000fe4000001161b */
[----:B------:R-:W-:-:S02]  /*c4b0*/  SGXT.U32 R26, R26, 0x1 ;  /* 0x000000011a1a781a */ /* 0x000fc40000000000 */
[----:B------:R-:W-:Y:S02]  /*c4c0*/  SGXT.U32 R27, R27, 0x1 ;  /* 0x000000011b1b781a */ /* 0x000fe40000000000 */
[----:B------:R-:W-:Y:S02]  /*c4d0*/  LOP3.LUT R26, R26, 0x62, RZ, 0xfc, !PT ;  /* 0x000000621a1a7812 */ /* 0x000fe400078efcff */
[----:B------:R-:W-:Y:S01]  /*c4e0*/  LOP3.LUT R27, R27, 0x4, RZ, 0xfc, !PT ;  /* 0x000000041b1b7812 */ /* 0x000fe200078efcff */
[----:B---3--:R-:W-:-:S04]  /*c4f0*/  IMAD.WIDE R28, R252, 0x4, R28 ;  /* 0x00000004fc1c7825 */ /* 0x008fc800078e021c */
[----:B----4-:R-:W-:Y:S01]  /*c500*/  IMAD.WIDE R12, R252, 0x4, R250 ;  /* 0x00000004fc0c7825 */ /* 0x010fe200078e02fa */
[----:B------:R-:W-:Y:S01]  /*c510*/  LDGSTS.E [R0+0x4a000], desc[UR20][R28.64], P4 ;  /* 0x4a0000001c007fae */ /* 0x000fe2000a1a1014 */
[----:B------:R-:W-:-:S03]  /*c520*/  ISETP.GE.AND P4, PT, R26, R6, PT ;  /* 0x000000061a00720c */ /* 0x000fc60003f86270 */
[----:B------:R1:W-:Y:S04]  /*c530*/  STL.64 [R1+0x388], R28 ;  /* 0x0003881c01007387 */ /* 0x0003e80000100a00 */
[----:B------:R-:W-:Y:S01]  /*c540*/  LDGSTS.E [R0+0x4a008], desc[UR20][R12.64], P3 ;  /* 0x4a0080000c007fae */ /* 0x000fe200099a1014 */
[----:B------:R-:W-:Y:S02]  /*c550*/  ISETP.NE.U32.AND P3, PT, R2, RZ, PT ;  /* 0x000000ff0200720c */ /* 0x000fe40003f65070 */
[----:B------:R-:W-:Y:S01]  /*c560*/  SEL R2, RZ, 0x4, P4 ;  /* 0x00000004ff027807 */ /* 0x000fe20002000000 */
[----:B------:R3:W-:Y:S01]  /*c570*/  STL.64 [R1+0x380], R12 ;  /* 0x0003800c01007387 */ /* 0x0007e20000100a00 */
[----:B------:R-:W-:-:S03]  /*c580*/  ISETP.GE.AND P4, PT, R27, R6, PT ;  /* 0x000000061b00720c */ /* 0x000fc60003f86270 */
[----:B-1----:R-:W4:Y:S04]  /*c590*/  LDL.LU.64 R28, [R1+0x108] ;  /* 0x00010800011c7983 */ /* 0x002f280000300a00 */
[----:B------:R-:W4:Y:S01]  /*c5a0*/  LDL.LU.64 R26, [R1+0x100] ;  /* 0x00010000011a7983 */ /* 0x000f220000300a00 */
[----:B------:R-:W-:Y:S01]  /*c5b0*/  ISETP.NE.U32.AND P6, PT, R7, RZ, PT ;  /* 0x000000ff0700720c */ /* 0x000fe20003fc5070 */
[----:B------:R-:W1:Y:S01]  /*c5c0*/  S2R R251, SR_TID.X ;  /* 0x0000000000fb7919 */ /* 0x000e620000002100 */
[----:B--2---:R-:W-:-:S04]  /*c5d0*/  IMAD.WIDE R10, R252, 0x4, R10 ;  /* 0x00000004fc0a7825 */ /* 0x004fc800078e020a */
[C---:B------:R-:W-:Y:S01]  /*c5e0*/  IMAD.WIDE R8, R252.reuse, 0x4, R8 ;  /* 0x00000004fc087825 */ /* 0x040fe200078e0208 */
[----:B------:R-:W-:Y:S04]  /*c5f0*/  STL.64 [R1+0x350], R10 ;  /* 0x0003500a01007387 */ /* 0x000fe80000100a00 */
[----:B------:R-:W-:Y:S04]  /*c600*/  LDGSTS.E [R0+0x4c000], desc[UR20][R10.64], P2 ;  /* 0x4c0000000a007fae */ /* 0x000fe800091a1014 */
[----:B------:R2:W-:Y:S04]  /*c610*/  STL.64 [R1+0x348], R8 ;  /* 0x0003480801007387 */ /* 0x0005e80000100a00 */
[----:B------:R2:W-:Y:S04]  /*c620*/  LDGSTS.E [R0+0x4c008], desc[UR20][R8.64], P6 ;  /* 0x4c00800008007fae */ /* 0x0005e8000b1a1014 */
[----:B---3--:R-:W3:Y:S01]  /*c630*/  LDL.LU.64 R12, [R1+0x80] ;  /* 0x00008000010c7983 */ /* 0x008ee20000300a00 */
[----:B--2---:R-:W-:-:S03]  /*c640*/  IMAD.WIDE R8, R252, 0x4, R24 ;  /* 0x00000004fc087825 */ /* 0x004fc600078e0218 */
[----:B------:R-:W2:Y:S01]  /*c650*/  LDL.LU.64 R24, [R1+0x88] ;  /* 0x0000880001187983 */ /* 0x000ea20000300a00 */
[--C-:B-1----:R-:W-:Y:S02]  /*c660*/  SHF.R.U32.HI R250, RZ, 0x6, R251.reuse ;  /* 0x00000006fffa7819 */ /* 0x102fe400000116fb */
[----:B------:R-:W-:Y:S02]  /*c670*/  SEL R7, R2, RZ, P5 ;  /* 0x000000ff02077207 */ /* 0x000fe40002800000 */
[----:B------:R-:W-:Y:S02]  /*c680*/  SGXT.U32 R250, R250, 0x1 ;  /* 0x00000001fafa781a */ /* 0x000fe40000000000 */
[----:B------:R-:W-:Y:S02]  /*c690*/  SEL R2, RZ, 0x4, P4 ;  /* 0x00000004ff027807 */ /* 0x000fe40002000000 */
[----:B------:R-:W-:Y:S02]  /*c6a0*/  SHF.R.U32.HI R251, RZ, 0x6, R251 ;  /* 0x00000006fffb7819 */ /* 0x000fe400000116fb */
[----:B------:R-:W-:-:S02]  /*c6b0*/  LOP3.LUT R250, R250, 0x6, RZ, 0xfc, !PT ;  /* 0x00000006fafa7812 */ /* 0x000fc400078efcff */
[----:B------:R-:W-:Y:S02]  /*c6c0*/  ISETP.NE.U32.AND P4, PT, R7, RZ, PT ;  /* 0x000000ff0700720c */ /* 0x000fe40003f85070 */
[----:B------:R-:W-:Y:S02]  /*c6d0*/  SEL R2, R2, RZ, P5 ;  /* 0x000000ff02027207 */ /* 0x000fe40002800000 */
[----:B------:R-:W-:Y:S02]  /*c6e0*/  SGXT.U32 R251, R251, 0x1 ;  /* 0x00000001fbfb781a */ /* 0x000fe40000000000 */
[----:B------:R-:W-:Y:S02]  /*c6f0*/  ISETP.GE.AND P2, PT, R250, R6, PT ;  /* 0x00000006fa00720c */ /* 0x000fe40003f46270 */
[----:B------:R-:W-:Y:S02]  /*c700*/  LOP3.LUT R251, R251, 0x24, RZ, 0xfc, !PT ;  /* 0x00000024fbfb7812 */ /* 0x000fe400078efcff */
[----:B------:R-:W-:-:S02]  /*c710*/  ISETP.NE.U32.AND P6, PT, R2, RZ, PT ;  /* 0x000000ff0200720c */ /* 0x000fc40003fc5070 */
[----:B------:R-:W-:Y:S02]  /*c720*/  SEL R2, RZ, 0x4, P2 ;  /* 0x00000004ff027807 */ /* 0x000fe40001000000 */
[----:B------:R-:W-:Y:S02]  /*c730*/  ISETP.GE.AND P2, PT, R251, R6, PT ;  /* 0x00000006fb00720c */ /* 0x000fe40003f46270 */
[----:B------:R-:W-:Y:S02]  /*c740*/  SEL R7, R2, RZ, P5 ;  /* 0x000000ff02077207 */ /* 0x000fe40002800000 */
[----:B------:R-:W-:Y:S02]  /*c750*/  SEL R2, RZ, 0x4, P2 ;  /* 0x00000004ff027807 */ /* 0x000fe40001000000 */
[----:B------:R-:W-:Y:S01]  /*c760*/  ISETP.NE.U32.AND P2, PT, R7, RZ, PT ;  /* 0x000000ff0700720c */ /* 0x000fe20003f45070 */
[----:B------:R-:W-:-:S05]  /*c770*/  IMAD.WIDE R10, R252, 0x4, R22 ;  /* 0x00000004fc0a7825 */ /* 0x000fca00078e0216 */
[----:B------:R1:W-:Y:S04]  /*c780*/  STL.64 [R1+0x330], R10 ;  /* 0x0003300a01007387 */ /* 0x0003e80000100a00 */
[----:B------:R1:W-:Y:S04]  /*c790*/  LDGSTS.E [R0+0x4e000], desc[UR20][R10.64], P3 ;  /* 0x4e0000000a007fae */ /* 0x0003e800099a1014 */
[----:B------:R1:W-:Y:S04]  /*c7a0*/  STL.64 [R1+0x328], R8 ;  /* 0x0003280801007387 */ /* 0x0003e80000100a00 */
[----:B------:R1:W-:Y:S04]  /*c7b0*/  LDGSTS.E [R0+0x4e008], desc[UR20][R8.64], P4 ;  /* 0x4e00800008007fae */ /* 0x0003e8000a1a1014 */
[----:B------:R-:W5:Y:S04]  /*c7c0*/  LDL.LU R0, [R1+0x640] ;  /* 0x0006400001007983 */ /* 0x000f680000300800 */
[----:B-1----:R-:W3:Y:S04]  /*c7d0*/  LDL.LU.64 R10, [R1+0x10] ;  /* 0x00001000010a7983 */ /* 0x002ee80000300a00 */
[----:B------:R-:W3:Y:S01]  /*c7e0*/  LDL.LU.64 R8, [R1+0x8] ;  /* 0x0000080001087983 */ /* 0x000ee20000300a00 */
[----:B------:R-:W1:Y:S01]  /*c7f0*/  S2R R251, SR_TID.X ;  /* 0x0000000000fb7919 */ /* 0x000e620000002100 */
[----:B------:R-:W-:Y:S01]  /*c800*/  SEL R22, R2, RZ, P5 ;  /* 0x000000ff02167207 */ /* 0x000fe20002800000 */
[----:B----4-:R-:W-:-:S04]  /*c810*/  IMAD.WIDE R28, R252, 0x4, R28 ;  /* 0x00000004fc1c7825 */ /* 0x010fc800078e021c */
[----:B------:R-:W-:Y:S01]  /*c820*/  IMAD.WIDE R26, R252, 0x4, R26 ;  /* 0x00000004fc1a7825 */ /* 0x000fe200078e021a */
[----:B------:R4:W-:Y:S04]  /*c830*/  STL.64 [R1+0x3a8], R28 ;  /* 0x0003a81c01007387 */ /* 0x0009e80000100a00 */
[----:B------:R-:W-:Y:S04]  /*c840*/  LDGSTS.E [R243+0x48000], desc[UR20][R28.64], P6 ;  /* 0x480000001cf37fae */ /* 0x000fe8000b1a1014 */
[----:B------:R-:W-:Y:S04]  /*c850*/  LDGSTS.E [R243+0x48008], desc[UR20][R26.64], P2 ;  /* 0x480080001af37fae */ /* 0x000fe800091a1014 */
[----:B----4-:R-:W4:Y:S04]  /*c860*/  LDL.LU.64 R28, [R1+0x638] ;  /* 0x00063800011c7983 */ /* 0x010f280000300a00 */
[----:B------:R1:W-:Y:S04]  /*c870*/  STL.64 [R1+0x3a0], R26 ;  /* 0x0003a01a01007387 */ /* 0x0003e80000100a00 */
[----:B-1----:R-:W4:Y:S01]  /*c880*/  LDL.LU.64 R26, [R1+0x630] ;  /* 0x00063000011a7983 */ /* 0x002f220000300a00 */
[----:B------:R-:W-:-:S02]  /*c890*/  SHF.R.U32.HI R250, RZ, 0x6, R251 ;  /* 0x00000006fffa7819 */ /* 0x000fc400000116fb */
[----:B------:R-:W-:Y:S02]  /*c8a0*/  SHF.R.U32.HI R251, RZ, 0x6, R251 ;  /* 0x00000006fffb7819 */ /* 0x000fe400000116fb */
[----:B------:R-:W-:Y:S02]  /*c8b0*/  SGXT.U32 R250, R250, 0x1 ;  /* 0x00000001fafa781a */ /* 0x000fe40000000000 */
[----:B------:R-:W-:Y:S02]  /*c8c0*/  SGXT.U32 R251, R251, 0x1 ;  /* 0x00000001fbfb781a */ /* 0x000fe40000000000 */
[----:B------:R-:W-:Y:S02]  /*c8d0*/  LOP3.LUT R250, R250, 0x26, RZ, 0xfc, !PT ;  /* 0x00000026fafa7812 */ /* 0x000fe400078efcff */
[----:B------:R-:W-:Y:S02]  /*c8e0*/  LOP3.LUT R251, R251, 0x44, RZ, 0xfc, !PT ;  /* 0x00000044fbfb7812 */ /* 0x000fe400078efcff */
[----:B------:R-:W-:-:S02]  /*c8f0*/  ISETP.GE.AND P3, PT, R250, R6, PT ;  /* 0x00000006fa00720c */ /* 0x000fc40003f66270 */
[----:B------:R-:W-:Y:S02]  /*c900*/  ISETP.NE.U32.AND P4, PT, R22, RZ, PT ;  /* 0x000000ff1600720c */ /* 0x000fe40003f85070 */
[----:B------:R-:W-:Y:S02]  /*c910*/  SEL R22, RZ, 0x4, P3 ;  /* 0x00000004ff167807 */ /* 0x000fe40001800000 */
[----:B------:R-:W-:Y:S02]  /*c920*/  ISETP.GE.AND P3, PT, R251, R6, PT ;  /* 0x00000006fb00720c */ /* 0x000fe40003f66270 */
[----:B------:R-:W1:Y:S01]  /*c930*/  S2R R251, SR_TID.X ;  /* 0x0000000000fb7919 */ /* 0x000e620000002100 */
[----:B------:R-:W-:Y:S02]  /*c940*/  SEL R23, R22, RZ, P5 ;  /* 0x000000ff16177207 */ /* 0x000fe40002800000 */
[----:B------:R-:W-:-:S04]  /*c950*/  SEL R22, RZ, 0x4, P3 ;  /* 0x00000004ff167807 */ /* 0x000fc80001800000 */
[----:B------:R-:W-:-:S04]  /*c960*/  SEL R22, R22, RZ, P5 ;  /* 0x000000ff16167207 */ /* 0x000fc80002800000 */
[----:B------:R-:W-:Y:S02]  /*c970*/  ISETP.NE.U32.AND P2, PT, R22, RZ, PT ;  /* 0x000000ff1600720c */ /* 0x000fe40003f45070 */
[--C-:B-1----:R-:W-:Y:S02]  /*c980*/  SHF.R.U32.HI R250, RZ, 0x6, R251.reuse ;  /* 0x00000006fffa7819 */ /* 0x102fe400000116fb */
[----:B------:R-:W-:Y:S02]  /*c990*/  SHF.R.U32.HI R251, RZ, 0x6, R251 ;  /* 0x00000006fffb7819 */ /* 0x000fe400000116fb */
[----:B------:R-:W-:Y:S02]  /*c9a0*/  SGXT.U32 R250, R250, 0x1 ;  /* 0x00000001fafa781a */ /* 0x000fe40000000000 */
[----:B------:R-:W-:Y:S02]  /*c9b0*/  SGXT.U32 R251, R251, 0x1 ;  /* 0x00000001fbfb781a */ /* 0x000fe40000000000 */
[----:B------:R-:W-:-:S02]  /*c9c0*/  LOP3.LUT R250, R250, 0x46, RZ, 0xfc, !PT ;  /* 0x00000046fafa7812 */ /* 0x000fc400078efcff */
[----:B------:R-:W-:Y:S02]  /*c9d0*/  LOP3.LUT R251, R251, 0x64, RZ, 0xfc, !PT ;  /* 0x00000064fbfb7812 */ /* 0x000fe400078efcff */
[----:B------:R-:W-:-:S04]  /*c9e0*/  ISETP.GE.AND P6, PT, R250, R6, PT ;  /* 0x00000006fa00720c */ /* 0x000fc80003fc6270 */
[----:B------:R-:W-:Y:S02]  /*c9f0*/  SEL R22, RZ, 0x4, P6 ;  /* 0x00000004ff167807 */ /* 0x000fe40003000000 */
[----:B------:R-:W-:Y:S02]  /*ca00*/  ISETP.GE.AND P6, PT, R251, R6, PT ;  /* 0x00000006fb00720c */ /* 0x000fe40003fc6270 */
[----:B------:R-:W1:Y:S01]  /*ca10*/  S2R R251, SR_TID.X ;  /* 0x0000000000fb7919 */ /* 0x000e620000002100 */
[----:B------:R-:W-:Y:S01]  /*ca20*/  ISETP.NE.U32.AND P3, PT, R23, RZ, PT ;  /* 0x000000ff1700720c */ /* 0x000fe20003f65070 */
[----:B--2---:R-:W-:Y:S01]  /*ca30*/  IMAD.WIDE R24, R252, 0x4, R24 ;  /* 0x00000004fc187825 */ /* 0x004fe200078e0218 */
[----:B------:R-:W-:Y:S02]  /*ca40*/  SEL R23, R22, RZ, P5 ;  /* 0x000000ff16177207 */ /* 0x000fe40002800000 */
[----:B------:R-:W-:Y:S01]  /*ca50*/  SEL R22, RZ, 0x4, P6 ;  /* 0x00000004ff167807 */ /* 0x000fe20003000000 */
[----:B---3--:R-:W-:Y:S01]  /*ca60*/  IMAD.WIDE R12, R252, 0x4, R12 ;  /* 0x00000004fc0c7825 */ /* 0x008fe200078e020c */
[----:B------:R-:W-:Y:S02]  /*ca70*/  LDGSTS.E [R243+0x4a000], desc[UR20][R24.64], P4 ;  /* 0x4a00000018f37fae */ /* 0x000fe4000a1a1014 */
[----:B------:R-:W-:-:S05]  /*ca80*/  SEL R22, R22, RZ, P5 ;  /* 0x000000ff16167207 */ /* 0x000fca0002800000 */
[----:B------:R-:W-:Y:S01]  /*ca90*/  LDGSTS.E [R243+0x4a008], desc[UR20][R12.64], P3 ;  /* 0x4a0080000cf37fae */ /* 0x000fe200099a1014 */
        /* <DEDUP_REMOVED lines=12> */
[----:B------:R-:W-:Y:S01]  /*cb60*/  IMAD.WIDE R10, R252, 0x4, R10 ;  /* 0x00000004fc0a7825 */ /* 0x000fe200078e020a */
[----:B------:R-:W-:Y:S02]  /*cb70*/  SEL R23, R22, RZ, P5 ;  /* 0x000000ff16177207 */ /* 0x000fe40002800000 */
[----:B------:R-:W-:Y:S01]  /*cb80*/  SEL R22, RZ, 0x4, P4 ;  /* 0x00000004ff167807 */ /* 0x000fe20002000000 */
[----:B------:R-:W-:Y:S01]  /*cb90*/  IMAD.WIDE R8, R252, 0x4, R8 ;  /* 0x00000004fc087825 */ /* 0x000fe200078e0208 */
[----:B------:R-:W-:Y:S02]  /*cba0*/  LDGSTS.E [R243+0x4c000], desc[UR20][R10.64], P2 ;  /* 0x4c0000000af37fae */ /* 0x000fe400091a1014 */
[----:B------:R-:W-:-:S02]  /*cbb0*/  SEL R22, R22, RZ, P5 ;  /* 0x000000ff16167207 */ /* 0x000fc40002800000 */
[----:B------:R2:W-:Y:S04]  /*cbc0*/  STL.64 [R1+0x378], R24 ;  /* 0x0003781801007387 */ /* 0x0005e80000100a00 */
[----:B------:R3:W-:Y:S04]  /*cbd0*/  STL.64 [R1+0x370], R12 ;  /* 0x0003700c01007387 */ /* 0x0007e80000100a00 */
[----:B------:R1:W-:Y:S02]  /*cbe0*/  LDGSTS.E [R243+0x4c008], desc[UR20][R8.64], P6 ;  /* 0x4c00800008f37fae */ /* 0x0003e4000b1a1014 */
[----:B-1----:R-:W-:-:S02]  /*cbf0*/  SHF.R.U32.HI R250, RZ, 0x6, R251 ;  /* 0x00000006fffa7819 */ /* 0x002fc400000116fb */
[----:B--2---:R-:W2:Y:S01]  /*cc00*/  LDL.LU.64 R24, [R1+0xf0] ;  /* 0x0000f00001187983 */ /* 0x004ea20000300a00 */
[----:B------:R-:W-:Y:S02]  /*cc10*/  SHF.R.U32.HI R251, RZ, 0x6, R251 ;  /* 0x00000006fffb7819 */ /* 0x000fe400000116fb */
[----:B------:R-:W-:Y:S02]  /*cc20*/  SGXT.U32 R250, R250, 0x1 ;  /* 0x00000001fafa781a */ /* 0x000fe40000000000 */
[----:B------:R-:W-:Y:S02]  /*cc30*/  SGXT.U32 R251, R251, 0x1 ;  /* 0x00000001fbfb781a */ /* 0x000fe40000000000 */
[----:B------:R-:W-:Y:S02]  /*cc40*/  LOP3.LUT R250, R250, 0xa, RZ, 0xfc, !PT ;  /* 0x0000000afafa7812 */ /* 0x000fe400078efcff */
[----:B------:R-:W-:Y:S02]  /*cc50*/  LOP3.LUT R251, R251, 0x28, RZ, 0xfc, !PT ;  /* 0x00000028fbfb7812 */ /* 0x000fe400078efcff */
[----:B------:R-:W-:Y:S01]  /*cc60*/  ISETP.GE.AND P2, PT, R250, R6, PT ;  /* 0x00000006fa00720c */ /* 0x000fe20003f46270 */
[----:B------:R1:W-:Y:S01]  /*cc70*/  STL.64 [R1+0x340], R10 ;  /* 0x0003400a01007387 */ /* 0x0003e20000100a00 */
[----:B------:R-:W-:-:S02]  /*cc80*/  ISETP.NE.U32.AND P6, PT, R22, RZ, PT ;  /* 0x000000ff1600720c */ /* 0x000fc40003fc5070 */
[----:B------:R-:W-:Y:S01]  /*cc90*/  SEL R22, RZ, 0x4, P2 ;  /* 0x00000004ff167807 */ /* 0x000fe20001000000 */
[----:B------:R4:W-:Y:S01]  /*cca0*/  STL.64 [R1+0x338], R8 ;  /* 0x0003380801007387 */ /* 0x0009e20000100a00 */
[----:B------:R-:W-:-:S03]  /*ccb0*/  ISETP.GE.AND P2, PT, R251, R6, PT ;  /* 0x00000006fb00720c */ /* 0x000fc60003f46270 */
[----:B---3--:R-:W3:Y:S04]  /*ccc0*/  LDL.LU.64 R12, [R1+0x78] ;  /* 0x00007800010c7983 */ /* 0x008ee80000300a00 */
[----:B-1----:R-:W3:Y:S01]  /*ccd0*/  LDL.LU.64 R10, [R1+0x70] ;  /* 0x00007000010a7983 */ /* 0x002ee20000300a00 */
[----:B------:R-:W-:Y:S01]  /*cce0*/  ISETP.NE.U32.AND P4, PT, R23, RZ, PT ;  /* 0x000000ff1700720c */ /* 0x000fe20003f85070 */
[C---:B----4-:R-:W-:Y:S02]  /*ccf0*/  IMAD.WIDE R250, R252.reuse, 0x4, R26 ;  /* 0x00000004fcfa7825 */ /* 0x050fe400078e021a */
[----:B------:R-:W4:Y:S02]  /*cd00*/  LDL.LU.64 R26, [R1+0xf8] ;  /* 0x0000f800011a7983 */ /* 0x000f240000300a00 */
[----:B------:R-:W-:-:S04]  /*cd10*/  IMAD.WIDE R8, R252, 0x4, R28 ;  /* 0x00000004fc087825 */ /* 0x000fc800078e021c */
[----:B------:R-:W-:Y:S02]  /*cd20*/  IMAD.MOV.U32 R28, RZ, RZ, R250 ;  /* 0x000000ffff1c7224 */ /* 0x000fe400078e00fa */
[----:B------:R-:W-:Y:S01]  /*cd30*/  IMAD.MOV.U32 R29, RZ, RZ, R251 ;  /* 0x000000ffff1d7224 */ /* 0x000fe200078e00fb */
[----:B------:R1:W-:Y:S04]  /*cd40*/  STL.64 [R1+0x318], R250 ;  /* 0x000318fa01007387 */ /* 0x0003e80000100a00 */
[----:B------:R-:W-:Y:S04]  /*cd50*/  LDGSTS.E [R243+0x4e000], desc[UR20][R28.64], P3 ;  /* 0x4e0000001cf37fae */ /* 0x000fe800099a1014 */
[----:B------:R-:W-:Y:S04]  /*cd60*/  LDGSTS.E [R243+0x4e008], desc[UR20][R8.64], P4 ;  /* 0x4e00800008f37fae */ /* 0x000fe8000a1a1014 */
[----:B-1----:R-:W4:Y:S04]  /*cd70*/  LDL.LU.64 R250, [R1+0x628] ;  /* 0x0006280001fa7983 */ /* 0x002f280000300a00 */
[----:B------:R1:W-:Y:S04]  /*cd80*/  STL.64 [R1+0x310], R8 ;  /* 0x0003100801007387 */ /* 0x0003e80000100a00 */
[----:B-1----:R-:W4:Y:S01]  /*cd90*/  LDL.LU.64 R8, [R1] ;  /* 0x0000000001087983 */ /* 0x002f220000300a00 */
[----:B------:R-:W1:Y:S01]  /*cda0*/  S2R R2, SR_TID.X ;  /* 0x0000000000027919 */ /* 0x000e620000002100 */
[----:B------:R-:W-:-:S02]  /*cdb0*/  SEL R23, R22, RZ, P5 ;  /* 0x000000ff16177207 */ /* 0x000fc40002800000 */
        /* <DEDUP_REMOVED lines=13> */
[----:B------:R-:W-:Y:S02]  /*ce90*/  ISETP.NE.U32.AND P2, PT, R23, RZ, PT ;  /* 0x000000ff1700720c */ /* 0x000fe40003f45070 */
[----:B------:R-:W-:Y:S02]  /*cea0*/  SEL R23, R22, RZ, P5 ;  /* 0x000000ff16177207 */ /* 0x000fe40002800000 */
[----:B------:R-:W-:-:S04]  /*ceb0*/  SEL R22, RZ, 0x4, P3 ;  /* 0x00000004ff167807 */ /* 0x000fc80001800000 */
[----:B------:R-:W-:Y:S02]  /*cec0*/  SEL R22, R22, RZ, P5 ;  /* 0x000000ff16167207 */ /* 0x000fe40002800000 */
[----:B------:R-:W-:Y:S02]  /*ced0*/  ISETP.NE.U32.AND P3, PT, R23, RZ, PT ;  /* 0x000000ff1700720c */ /* 0x000fe40003f65070 */
[----:B-1----:R-:W-:-:S04]  /*cee0*/  SHF.R.U32.HI R7, RZ, 0x6, R2 ;  /* 0x00000006ff077819 */ /* 0x002fc80000011602 */
[----:B------:R-:W-:Y:S02]  /*cef0*/  SGXT.U32 R7, R7, 0x1 ;  /* 0x000000010707781a */ /* 0x000fe40000000000 */
[----:B------:R-:W-:Y:S02]  /*cf00*/  SHF.R.U32.HI R2, RZ, 0x6, R2 ;  /* 0x00000006ff027819 */ /* 0x000fe40000011602 */
[----:B------:R-:W-:Y:S02]  /*cf10*/  LOP3.LUT R7, R7, 0x4a, RZ, 0xfc, !PT ;  /* 0x0000004a07077812 */ /* 0x000fe400078efcff */
[----:B------:R-:W-:-:S04]  /*cf20*/  SGXT.U32 R2, R2, 0x1 ;  /* 0x000000010202781a */ /* 0x000fc80000000000 */
[----:B------:R-:W-:Y:S01]  /*cf30*/  LOP3.LUT R2, R2, 0x68, RZ, 0xfc, !PT ;  /* 0x0000006802027812 */ /* 0x000fe200078efcff */
[----:B--2---:R-:W-:-:S04]  /*cf40*/  IMAD.WIDE R24, R252, 0x4, R24 ;  /* 0x00000004fc187825 */ /* 0x004fc800078e0218 */
[----:B---3--:R-:W-:-:S04]  /*cf50*/  IMAD.WIDE R12, R252, 0x4, R12 ;  /* 0x00000004fc0c7825 */ /* 0x008fc800078e020c */
[----:B------:R-:W-:-:S04]  /*cf60*/  IMAD.WIDE R10, R252, 0x4, R10 ;  /* 0x00000004fc0a7825 */ /* 0x000fc800078e020a */
[----:B----4-:R-:W-:-:S05]  /*cf70*/  IMAD.WIDE R26, R252, 0x4, R26 ;  /* 0x00000004fc1a7825 */ /* 0x010fca00078e021a */
[----:B------:R-:W-:Y:S01]  /*cf80*/  LDGSTS.E [R242+0x48000], desc[UR20][R26.64], P6 ;  /* 0x480000001af27fae */ /* 0x000fe2000b1a1014 */
[----:B------:R-:W-:-:S03]  /*cf90*/  ISETP.GE.AND P6, PT, R7, R6, PT ;  /* 0x000000060700720c */ /* 0x000fc60003fc6270 */
[----:B------:R-:W-:Y:S01]  /*cfa0*/  LDGSTS.E [R242+0x48008], desc[UR20][R24.64], P2 ;  /* 0x4800800018f27fae */ /* 0x000fe200091a1014 */
[----:B------:R-:W-:Y:S02]  /*cfb0*/  ISETP.NE.U32.AND P2, PT, R22, RZ, PT ;  /* 0x000000ff1600720c */ /* 0x000fe40003f45070 */
[----:B------:R-:W-:Y:S01]  /*cfc0*/  SEL R22, RZ, 0x4, P6 ;  /* 0x00000004ff167807 */ /* 0x000fe20003000000 */
[----:B------:R-:W-:Y:S01]  /*cfd0*/  STL.64 [R1+0x398], R26 ;  /* 0x0003981a01007387 */ /* 0x000fe20000100a00 */
[----:B------:R-:W-:Y:S02]  /*cfe0*/  ISETP.GE.AND P6, PT, R2, R6, PT ;  /* 0x000000060200720c */ /* 0x000fe40003fc6270 */
[----:B------:R-:W-:Y:S01]  /*cff0*/  SEL R23, R22, RZ, P5 ;  /* 0x000000ff16177207 */ /* 0x000fe20002800000 */
[----:B------:R-:W-:Y:S01]  /*d000*/  LDGSTS.E [R242+0x4a000], desc[UR20][R12.64], P4 ;  /* 0x4a0000000cf27fae */ /* 0x000fe2000a1a1014 */
[----:B------:R-:W-:Y:S02]  /*d010*/  SEL R22, RZ, 0x4, P6 ;  /* 0x00000004ff167807 */ /* 0x000fe40003000000 */
[----:B------:R-:W-:Y:S01]  /*d020*/  ISETP.NE.U32.AND P6, PT, R23, RZ, PT ;  /* 0x000000ff1700720c */ /* 0x000fe20003fc5070 */
[----:B------:R1:W-:Y:S04]  /*d030*/  STL.64 [R1+0x390], R24 ;  /* 0x0003901801007387 */ /* 0x0003e80000100a00 */
[----:B------:R2:W-:Y:S04]  /*d040*/  STL.64 [R1+0x368], R12 ;  /* 0x0003680c01007387 */ /* 0x0005e80000100a00 */
[----:B------:R3:W-:Y:S04]  /*d050*/  STL.64 [R1+0x3b8], R10 ;  /* 0x0003b80a01007387 */ /* 0x0007e80000100a00 */
[----:B------:R3:W-:Y:S04]  /*d060*/  LDGSTS.E [R242+0x4a008], desc[UR20][R10.64], P3 ;  /* 0x4a0080000af27fae */ /* 0x0007e800099a1014 */
[----:B-1----:R-:W4:Y:S04]  /*d070*/  LDL.LU.64 R24, [R1+0xe8] ;  /* 0x0000e80001187983 */ /* 0x002f280000300a00 */
[----:B--2---:R-:W2:Y:S01]  /*d080*/  LDL.LU.64 R12, [R1+0xe0] ;  /* 0x0000e000010c7983 */ /* 0x004ea20000300a00 */
[----:B---3--:R-:W-:-:S04]  /*d090*/  IMAD.WIDE R10, R252, 0x4, R8 ;  /* 0x00000004fc0a7825 */ /* 0x008fc800078e0208 */
[----:B------:R-:W-:Y:S01]  /*d0a0*/  IMAD.WIDE R8, R252, 0x4, R250 ;  /* 0x00000004fc087825 */ /* 0x000fe200078e02fa */
[----:B------:R1:W-:Y:S04]  /*d0b0*/  STL.64 [R1+0x308], R10 ;  /* 0x0003080a01007387 */ /* 0x0003e80000100a00 */
[----:B------:R3:W-:Y:S04]  /*d0c0*/  LDGSTS.E [R242+0x4c000], desc[UR20][R10.64], P2 ;  /* 0x4c0000000af27fae */ /* 0x0007e800091a1014 */
[----:B------:R3:W-:Y:S04]  /*d0d0*/  STL.64 [R1+0x470], R8 ;  /* 0x0004700801007387 */ /* 0x0007e80000100a00 */
[----:B------:R2:W-:Y:S04]  /*d0e0*/  LDGSTS.E [R242+0x4c008], desc[UR20][R8.64], P6 ;  /* 0x4c00800008f27fae */ /* 0x0005e8000b1a1014 */
[----:B-1----:R-:W2:Y:S04]  /*d0f0*/  LDL.LU.64 R10, [R1+0x68] ;  /* 0x00006800010a7983 */ /* 0x002ea80000300a00 */
[----:B---3--:R-:W3:Y:S01]  /*d100*/  LDL.LU.64 R8, [R1+0x60] ;  /* 0x0000600001087983 */ /* 0x008ee20000300a00 */
[----:B------:R-:W1:Y:S01]  /*d110*/  S2R R2, SR_TID.X ;  /* 0x0000000000027919 */ /* 0x000e620000002100 */
        /* <DEDUP_REMOVED lines=47> */
[----:B------:R-:W-:Y:S01]  /*d410*/  SEL R22, RZ, 0x4, P3 ;  /* 0x00000004ff167807 */ /* 0x000fe20001800000 */
[----:B------:R-:W-:Y:S03]  /*d420*/  STL.64 [R1+0x410], R28 ;  /* 0x0004101c01007387 */ /* 0x000fe60000100a00 */
[----:B------:R-:W-:Y:S01]  /*d430*/  SEL R22, R22, RZ, P5 ;  /* 0x000000ff16167207 */ /* 0x000fe20002800000 */
[----:B------:R-:W-:Y:S01]  /*d440*/  STL.64 [R1+0x458], R26 ;  /* 0x0004581a01007387 */ /* 0x000fe20000100a00 */
[----:B------:R-:W-:-:S03]  /*d450*/  ISETP.NE.U32.AND P3, PT, R23, RZ, PT ;  /* 0x000000ff1700720c */ /* 0x000fc60003f65070 */
[----:B------:R-:W-:Y:S01]  /*d460*/  STL.64 [R1+0x5c0], R242 ;  /* 0x0005c0f201007387 */ /* 0x000fe20000100a00 */
[----:B-1----:R-:W-:-:S04]  /*d470*/  SHF.R.U32.HI R7, RZ, 0x6, R2 ;  /* 0x00000006ff077819 */ /* 0x002fc80000011602 */
[----:B------:R-:W-:Y:S02]  /*d480*/  SGXT.U32 R7, R7, 0x1 ;  /* 0x000000010707781a */ /* 0x000fe40000000000 */
[----:B------:R-:W-:Y:S02]  /*d490*/  SHF.R.U32.HI R2, RZ, 0x6, R2 ;  /* 0x00000006ff027819 */ /* 0x000fe40000011602 */
[----:B------:R-:W-:Y:S02]  /*d4a0*/  LOP3.LUT R7, R7, 0x4e, RZ, 0xfc, !PT ;  /* 0x0000004e07077812 */ /* 0x000fe400078efcff */
[----:B------:R-:W-:-:S04]  /*d4b0*/  SGXT.U32 R2, R2, 0x1 ;  /* 0x000000010202781a */ /* 0x000fc80000000000 */
[----:B------:R-:W-:Y:S01]  /*d4c0*/  LOP3.LUT R2, R2, 0x6c, RZ, 0xfc, !PT ;  /* 0x0000006c02027812 */ /* 0x000fe200078efcff */
[----:B----4-:R-:W-:-:S04]  /*d4d0*/  IMAD.WIDE R24, R252, 0x4, R24 ;  /* 0x00000004fc187825 */ /* 0x010fc800078e0218 */
[----:B--2---:R-:W-:Y:S01]  /*d4e0*/  IMAD.WIDE R12, R252, 0x4, R12 ;  /* 0x00000004fc0c7825 */ /* 0x004fe200078e020c */
[----:B------:R-:W-:Y:S01]  /*d4f0*/  LDGSTS.E [R17+0x48000], desc[UR20][R24.64], P6 ;  /* 0x4800000018117fae */ /* 0x000fe2000b1a1014 */
[----:B------:R-:W-:-:S03]  /*d500*/  ISETP.GE.AND P6, PT, R7, R6, PT ;  /* 0x000000060700720c */ /* 0x000fc60003fc6270 */
[----:B------:R-:W-:Y:S01]  /*d510*/  LDGSTS.E [R17+0x48008], desc[UR20][R12.64], P2 ;  /* 0x480080000c117fae */ /* 0x000fe200091a1014 */
[----:B------:R-:W-:Y:S02]  /*d520*/  ISETP.NE.U32.AND P2, PT, R22, RZ, PT ;  /* 0x000000ff1600720c */ /* 0x000fe40003f45070 */
[----:B------:R-:W-:Y:S01]  /*d530*/  SEL R22, RZ, 0x4, P6 ;  /* 0x00000004ff167807 */ /* 0x000fe20003000000 */
[----:B------:R1:W-:Y:S01]  /*d540*/  STL.64 [R1+0x440], R24 ;  /* 0x0004401801007387 */ /* 0x0003e20000100a00 */
[----:B------:R-:W-:-:S03]  /*d550*/  ISETP.GE.AND P6, PT, R2, R6, PT ;  /* 0x000000060200720c */ /* 0x000fc60003fc6270 */
[----:B------:R2:W-:Y:S01]  /*d560*/  STL.64 [R1+0x490], R12 ;  /* 0x0004900c01007387 */ /* 0x0005e20000100a00 */
[----:B------:R-:W-:Y:S01]  /*d570*/  SEL R23, R22, RZ, P5 ;  /* 0x000000ff16177207 */ /* 0x000fe20002800000 */
[----:B------:R-:W-:-:S04]  /*d580*/  IMAD.WIDE R10, R252, 0x4, R10 ;  /* 0x00000004fc0a7825 */ /* 0x000fc800078e020a */
[----:B---3--:R-:W-:Y:S01]  /*d590*/  IMAD.WIDE R8, R252, 0x4, R8 ;  /* 0x00000004fc087825 */ /* 0x008fe200078e0208 */
[----:B------:R3:W-:Y:S04]  /*d5a0*/  STL.64 [R1+0x430], R10 ;  /* 0x0004300a01007387 */ /* 0x0007e80000100a00 */
[----:B------:R4:W-:Y:S04]  /*d5b0*/  STL.64 [R1+0x480], R8 ;  /* 0x0004800801007387 */ /* 0x0009e80000100a00 */
[----:B-1----:R-:W4:Y:S01]  /*d5c0*/  LDL.LU.64 R24, [R1+0xd8] ;  /* 0x0000d80001187983 */ /* 0x002f220000300a00 */
[----:B------:R-:W-:-:S03]  /*d5d0*/  SEL R22, RZ, 0x4, P6 ;  /* 0x00000004ff167807 */ /* 0x000fc60003000000 */
[----:B--2---:R-:W2:Y:S01]  /*d5e0*/  LDL.LU.64 R12, [R1+0xd0] ;  /* 0x0000d000010c7983 */ /* 0x004ea20000300a00 */
[----:B------:R-:W-:-:S03]  /*d5f0*/  ISETP.NE.U32.AND P6, PT, R23, RZ, PT ;  /* 0x000000ff1700720c */ /* 0x000fc60003fc5070 */
[----:B------:R3:W-:Y:S04]  /*d600*/  LDGSTS.E [R17+0x4a000], desc[UR20][R10.64], P4 ;  /* 0x4a0000000a117fae */ /* 0x0007e8000a1a1014 */
[----:B------:R4:W-:Y:S01]  /*d610*/  LDGSTS.E [R17+0x4a008], desc[UR20][R8.64], P3 ;  /* 0x4a00800008117fae */ /* 0x0009e200099a1014 */
[----:B---3--:R-:W-:-:S04]  /*d620*/  IMAD.WIDE R10, R252, 0x4, R248 ;  /* 0x00000004fc0a7825 */ /* 0x008fc800078e02f8 */
[----:B----4-:R-:W-:Y:S01]  /*d630*/  IMAD.WIDE R8, R252, 0x4, R246 ;  /* 0x00000004fc087825 */ /* 0x010fe200078e02f6 */
[----:B------:R1:W-:Y:S04]  /*d640*/  STL.64 [R1+0x420], R10 ;  /* 0x0004200a01007387 */ /* 0x0003e80000100a00 */
[----:B------:R3:W-:Y:S04]  /*d650*/  LDGSTS.E [R17+0x4c000], desc[UR20][R10.64], P2 ;  /* 0x4c0000000a117fae */ /* 0x0007e800091a1014 */
[----:B------:R4:W-:Y:S04]  /*d660*/  STL.64 [R1+0x468], R8 ;  /* 0x0004680801007387 */ /* 0x0009e80000100a00 */
[----:B------:R2:W-:Y:S04]  /*d670*/  LDGSTS.E [R17+0x4c008], desc[UR20][R8.64], P6 ;  /* 0x4c00800008117fae */ /* 0x0005e8000b1a1014 */
[----:B-1----:R-:W3:Y:S04]  /*d680*/  LDL.LU.64 R10, [R1+0x58] ;  /* 0x00005800010a7983 */ /* 0x002ee80000300a00 */
[----:B----4-:R-:W4:Y:S01]  /*d690*/  LDL.LU.64 R8, [R1+0x50] ;  /* 0x0000500001087983 */ /* 0x010f220000300a00 */
        /* <DEDUP_REMOVED lines=57> */
[----:B------:R-:W-:Y:S04]  /*da30*/  STL.64 [R1+0x408], R28 ;  /* 0x0004081c01007387 */ /* 0x000fe80000100a00 */
[----:B------:R-:W-:Y:S01]  /*da40*/  STL.64 [R1+0x450], R26 ;  /* 0x0004501a01007387 */ /* 0x000fe20000100a00 */
[----:B------:R-:W-:-:S04]  /*da50*/  IMAD.WIDE R24, R252, 0x4, R24 ;  /* 0x00000004fc187825 */ /* 0x000fc800078e0218 */
[----:B--2---:R-:W-:Y:S01]  /*da60*/  IMAD.WIDE R12, R252, 0x4, R12 ;  /* 0x00000004fc0c7825 */ /* 0x004fe200078e020c */
[----:B------:R-:W-:Y:S01]  /*da70*/  LDGSTS.E [R16+0x48000], desc[UR20][R24.64], P6 ;  /* 0x4800000018107fae */ /* 0x000fe2000b1a1014 */
[----:B------:R-:W-:-:S03]  /*da80*/  ISETP.GE.AND P6, PT, R7, R6, PT ;  /* 0x000000060700720c */ /* 0x000fc60003fc6270 */
[----:B------:R-:W-:Y:S01]  /*da90*/  LDGSTS.E [R16+0x48008], desc[UR20][R12.64], P2 ;  /* 0x480080000c107fae */ /* 0x000fe200091a1014 */
[----:B------:R-:W-:Y:S02]  /*daa0*/  ISETP.NE.U32.AND P2, PT, R22, RZ, PT ;  /* 0x000000ff1600720c */ /* 0x000fe40003f45070 */
[----:B------:R-:W-:Y:S02]  /*dab0*/  SEL R22, RZ, 0x4, P6 ;  /* 0x00000004ff167807 */ /* 0x000fe40003000000 */
[----:B------:R-:W-:Y:S02]  /*dac0*/  ISETP.GE.AND P6, PT, R2, R6, PT ;  /* 0x000000060200720c */ /* 0x000fe40003fc6270 */
[----:B------:R-:W-:Y:S02]  /*dad0*/  SEL R23, R22, RZ, P5 ;  /* 0x000000ff16177207 */ /* 0x000fe40002800000 */
[----:B------:R-:W-:Y:S02]  /*dae0*/  SEL R22, RZ, 0x4, P6 ;  /* 0x00000004ff167807 */ /* 0x000fe40003000000 */
[----:B------:R-:W-:Y:S01]  /*daf0*/  ISETP.NE.U32.AND P6, PT, R23, RZ, PT ;  /* 0x000000ff1700720c */ /* 0x000fe20003fc5070 */
[----:B------:R-:W-:Y:S04]  /*db00*/  STL.64 [R1+0x438], R24 ;  /* 0x0004381801007387 */ /* 0x000fe80000100a00 */
[----:B------:R-:W-:Y:S01]  /*db10*/  STL.64 [R1+0x488], R12 ;  /* 0x0004880c01007387 */ /* 0x000fe20000100a00 */
[----:B---3--:R-:W-:-:S04]  /*db20*/  IMAD.WIDE R10, R252, 0x4, R10 ;  /* 0x00000004fc0a7825 */ /* 0x008fc800078e020a */
[C---:B----4-:R-:W-:Y:S01]  /*db30*/  IMAD.WIDE R8, R252.reuse, 0x4, R8 ;  /* 0x00000004fc087825 */ /* 0x050fe200078e0208 */
[----:B------:R1:W-:Y:S04]  /*db40*/  STL.64 [R1+0x428], R10 ;  /* 0x0004280a01007387 */ /* 0x0003e80000100a00 */
[----:B------:R1:W-:Y:S04]  /*db50*/  LDGSTS.E [R16+0x4a000], desc[UR20][R10.64], P4 ;  /* 0x4a0000000a107fae */ /* 0x0003e8000a1a1014 */
[----:B------:R2:W-:Y:S04]  /*db60*/  STL.64 [R1+0x478], R8 ;  /* 0x0004780801007387 */ /* 0x0005e80000100a00 */
[----:B------:R2:W-:Y:S01]  /*db70*/  LDGSTS.E [R16+0x4a008], desc[UR20][R8.64], P3 ;  /* 0x4a00800008107fae */ /* 0x0005e200099a1014 */
[----:B-1----:R-:W-:-:S03]  /*db80*/  IMAD.WIDE R10, R252, 0x4, R244 ;  /* 0x00000004fc0a7825 */ /* 0x002fc600078e02f4 */
[----:B------:R-:W3:Y:S04]  /*db90*/  LDL.LU.64 R24, [R1+0xc8] ;  /* 0x0000c80001187983 */ /* 0x000ee80000300a00 */
[----:B------:R-:W4:Y:S01]  /*dba0*/  LDL.LU.64 R12, [R1+0xc0] ;  /* 0x0000c000010c7983 */ /* 0x000f220000300a00 */
[----:B--2---:R-:W-:-:S03]  /*dbb0*/  IMAD.WIDE R8, R252, 0x4, R240 ;  /* 0x00000004fc087825 */ /* 0x004fc600078e02f0 */
[----:B------:R1:W-:Y:S04]  /*dbc0*/  STL.64 [R1+0x418], R10 ;  /* 0x0004180a01007387 */ /* 0x0003e80000100a00 */
[----:B------:R-:W-:Y:S04]  /*dbd0*/  LDGSTS.E [R16+0x4c000], desc[UR20][R10.64], P2 ;  /* 0x4c0000000a107fae */ /* 0x000fe800091a1014 */
[----:B------:R2:W-:Y:S04]  /*dbe0*/  STL.64 [R1+0x460], R8 ;  /* 0x0004600801007387 */ /* 0x0005e80000100a00 */
[----:B------:R-:W-:Y:S04]  /*dbf0*/  LDGSTS.E [R16+0x4c008], desc[UR20][R8.64], P6 ;  /* 0x4c00800008107fae */ /* 0x000fe8000b1a1014 */
[----:B-1----:R-:W4:Y:S04]  /*dc00*/  LDL.LU.64 R10, [R1+0x48] ;  /* 0x00004800010a7983 */ /* 0x002f280000300a00 */
[----:B--2---:R-:W2:Y:S01]  /*dc10*/  LDL.LU.64 R8, [R1+0x40] ;  /* 0x0000400001087983 */ /* 0x004ea20000300a00 */
        /* <DEDUP_REMOVED lines=34> */
[----:B------:R3:W-:Y:S01]  /*de40*/  LDGSTS.E [R16+0x4e008], desc[UR20][R26.64], P4 ;  /* 0x4e0080001a107fae */ /* 0x0007e2000a1a1014 */
        /* <DEDUP_REMOVED lines=12> */
[----:B------:R-:W-:Y:S04]  /*df10*/  STL.64 [R1+0x400], R28 ;  /* 0x0004001c01007387 */ /* 0x000fe80000100a00 */
[----:B------:R-:W-:Y:S04]  /*df20*/  STL.64 [R1+0x448], R26 ;  /* 0x0004481a01007387 */ /* 0x000fe80000100a00 */
[----:B------:R3:W-:Y:S01]  /*df30*/  STL.64 [R1+0x5c8], R16 ;  /* 0x0005c81001007387 */ /* 0x0007e20000100a00 */
[----:B------:R-:W-:-:S02]  /*df40*/  SEL R23, R22, RZ, P5 ;  /* 0x000000ff16177207 */ /* 0x000fc40002800000 */
[----:B------:R-:W-:-:S04]  /*df50*/  SEL R22, RZ, 0x4, P3 ;  /* 0x00000004ff167807 */ /* 0x000fc80001800000 */
[----:B------:R-:W-:Y:S02]  /*df60*/  SEL R22, R22, RZ, P5 ;  /* 0x000000ff16167207 */ /* 0x000fe40002800000 */
[----:B-1----:R-:W-:-:S04]  /*df70*/  SHF.R.U32.HI R7, RZ, 0x6, R2 ;  /* 0x00000006ff077819 */ /* 0x002fc80000011602 */
[----:B------:R-:W-:Y:S02]  /*df80*/  SGXT.U32 R7, R7, 0x1 ;  /* 0x000000010707781a */ /* 0x000fe40000000000 */
[----:B------:R-:W-:Y:S02]  /*df90*/  SHF.R.U32.HI R2, RZ, 0x6, R2 ;  /* 0x00000006ff027819 */ /* 0x000fe40000011602 */
[----:B------:R-:W-:Y:S02]  /*dfa0*/  LOP3.LUT R7, R7, 0x56, RZ, 0xfc, !PT ;  /* 0x0000005607077812 */ /* 0x000fe400078efcff */
[----:B------:R-:W-:Y:S02]  /*dfb0*/  SGXT.U32 R2, R2, 0x1 ;  /* 0x000000010202781a */ /* 0x000fe40000000000 */
[----:B------:R-:W-:Y:S02]  /*dfc0*/  ISETP.NE.U32.AND P3, PT, R23, RZ, PT ;  /* 0x000000ff1700720c */ /* 0x000fe40003f65070 */
[----:B------:R-:W-:Y:S01]  /*dfd0*/  LOP3.LUT R2, R2, 0x74, RZ, 0xfc, !PT ;  /* 0x0000007402027812 */ /* 0x000fe200078efcff */
[----:B---3--:R-:W-:-:S04]  /*dfe0*/  IMAD.WIDE R16, R252, 0x4, R24 ;  /* 0x00000004fc107825 */ /* 0x008fc800078e0218 */
[C---:B----4-:R-:W-:Y:S01]  /*dff0*/  IMAD.WIDE R12, R252.reuse, 0x4, R12 ;  /* 0x00000004fc0c7825 */ /* 0x050fe200078e020c */
[----:B------:R-:W-:Y:S04]  /*e000*/  STL.64 [R1+0x3f0], R16 ;  /* 0x0003f01001007387 */ /* 0x000fe80000100a00 */
[----:B------:R1:W-:Y:S04]  /*e010*/  STL.64 [R1+0x3f8], R12 ;  /* 0x0003f80c01007387 */ /* 0x0003e80000100a00 */
[----:B------:R-:W-:Y:S04]  /*e020*/  LDGSTS.E [R15+0x48000], desc[UR20][R16.64], P6 ;  /* 0x48000000100f7fae */ /* 0x000fe8000b1a1014 */
[----:B------:R-:W-:Y:S01]  /*e030*/  LDGSTS.E [R15+0x48008], desc[UR20][R12.64], P2 ;  /* 0x480080000c0f7fae */ /* 0x000fe200091a1014 */
[----:B------:R-:W-:-:S04]  /*e040*/  IMAD.WIDE R10, R252, 0x4, R10 ;  /* 0x00000004fc0a7825 */ /* 0x000fc800078e020a */
[----:B--2---:R-:W-:Y:S01]  /*e050*/  IMAD.WIDE R8, R252, 0x4, R8 ;  /* 0x00000004fc087825 */ /* 0x004fe200078e0208 */
[----:B------:R2:W-:Y:S04]  /*e060*/  STL.64 [R1+0x360], R10 ;  /* 0x0003600a01007387 */ /* 0x0005e80000100a00 */
[----:B------:R3:W-:Y:S04]  /*e070*/  STL.64 [R1+0x3d8], R8 ;  /* 0x0003d80801007387 */ /* 0x0007e80000100a00 */
[----:B------:R-:W4:Y:S04]  /*e080*/  LDL.LU.64 R24, [R1+0xb8] ;  /* 0x0000b80001187983 */ /* 0x000f280000300a00 */
[----:B-1----:R-:W4:Y:S01]  /*e090*/  LDL.LU.64 R12, [R1+0xb0] ;  /* 0x0000b000010c7983 */ /* 0x002f220000300a00 */
[----:B------:R-:W-:-:S02]  /*e0a0*/  ISETP.GE.AND P6, PT, R7, R6, PT ;  /* 0x000000060700720c */ /* 0x000fc40003fc6270 */
[----:B------:R-:W-:Y:S01]  /*e0b0*/  ISETP.NE.U32.AND P2, PT, R22, RZ, PT ;  /* 0x000000ff1600720c */ /* 0x000fe20003f45070 */
[----:B------:R2:W-:Y:S01]  /*e0c0*/  LDGSTS.E [R15+0x4a000], desc[UR20][R10.64], P4 ;  /* 0x4a0000000a0f7fae */ /* 0x0005e2000a1a1014 */
[----:B------:R-:W-:Y:S02]  /*e0d0*/  SEL R22, RZ, 0x4, P6 ;  /* 0x00000004ff167807 */ /* 0x000fe40003000000 */
[----:B------:R-:W-:Y:S01]  /*e0e0*/  ISETP.GE.AND P6, PT, R2, R6, PT ;  /* 0x000000060200720c */ /* 0x000fe20003fc6270 */
[----:B------:R3:W-:Y:S01]  /*e0f0*/  LDGSTS.E [R15+0x4a008], desc[UR20][R8.64], P3 ;  /* 0x4a008000080f7fae */ /* 0x0007e200099a1014 */
[----:B------:R-:W-:Y:S02]  /*e100*/  SEL R23, R22, RZ, P5 ;  /* 0x000000ff16177207 */ /* 0x000fe40002800000 */
[----:B------:R-:W-:Y:S02]  /*e110*/  SEL R22, RZ, 0x4, P6 ;  /* 0x00000004ff167807 */ /* 0x000fe40003000000 */
[----:B------:R-:W-:Y:S01]  /*e120*/  ISETP.NE.U32.AND P6, PT, R23, RZ, PT ;  /* 0x000000ff1700720c */ /* 0x000fe20003fc5070 */
[----:B--2---:R-:W-:-:S04]  /*e130*/  IMAD.WIDE R10, R252, 0x4, R238 ;  /* 0x00000004fc0a7825 */ /* 0x004fc800078e02ee */
[----:B---3--:R-:W-:Y:S01]  /*e140*/  IMAD.WIDE R8, R252, 0x4, R236 ;  /* 0x00000004fc087825 */ /* 0x008fe200078e02ec */
[----:B------:R1:W-:Y:S04]  /*e150*/  STL.64 [R1+0x300], R10 ;  /* 0x0003000a01007387 */ /* 0x0003e80000100a00 */
[----:B------:R-:W-:Y:S04]  /*e160*/  LDGSTS.E [R15+0x4c000], desc[UR20][R10.64], P2 ;  /* 0x4c0000000a0f7fae */ /* 0x000fe800091a1014 */
[----:B------:R2:W-:Y:S04]  /*e170*/  STL.64 [R1+0x3d0], R8 ;  /* 0x0003d00801007387 */ /* 0x0005e80000100a00 */
[----:B------:R-:W-:Y:S04]  /*e180*/  LDGSTS.E [R15+0x4c008], desc[UR20][R8.64], P6 ;  /* 0x4c008000080f7fae */ /* 0x000fe8000b1a1014 */
[----:B-1----:R-:W3:Y:S04]  /*e190*/  LDL.LU.64 R10, [R1+0x38] ;  /* 0x00003800010a7983 */ /* 0x002ee80000300a00 */
        /* <DEDUP_REMOVED lines=48> */
[----:B------:R-:W-:Y:S01]  /*e4a0*/  STL.64 [R1+0x2f0], R26 ;  /* 0x0002f01a01007387 */ /* 0x000fe20000100a00 */
[----:B------:R-:W-:-:S03]  /*e4b0*/  SEL R23, R22, RZ, P5 ;  /* 0x000000ff16177207 */ /* 0x000fc60002800000 */
[----:B------:R4:W-:Y:S01]  /*e4c0*/  STL.64 [R1+0x3c8], R16 ;  /* 0x0003c81001007387 */ /* 0x0009e20000100a00 */
[----:B------:R-:W-:-:S04]  /*e4d0*/  SEL R22, RZ, 0x4, P3 ;  /* 0x00000004ff167807 */ /* 0x000fc80001800000 */
[----:B------:R-:W-:Y:S02]  /*e4e0*/  SEL R22, R22, RZ, P5 ;  /* 0x000000ff16167207 */ /* 0x000fe40002800000 */
[--C-:B-1----:R-:W-:Y:S02]  /*e4f0*/  SHF.R.U32.HI R7, RZ, 0x6, R2.reuse ;  /* 0x00000006ff077819 */ /* 0x102fe40000011602 */
[----:B------:R-:W-:Y:S02]  /*e500*/  SHF.R.U32.HI R2, RZ, 0x6, R2 ;  /* 0x00000006ff027819 */ /* 0x000fe40000011602 */
[----:B------:R-:W-:Y:S02]  /*e510*/  SGXT.U32 R7, R7, 0x1 ;  /* 0x000000010707781a */ /* 0x000fe40000000000 */
[----:B------:R-:W-:Y:S02]  /*e520*/  SGXT.U32 R2, R2, 0x1 ;  /* 0x000000010202781a */ /* 0x000fe40000000000 */
[----:B------:R-:W-:-:S02]  /*e530*/  LOP3.LUT R7, R7, 0x5a, RZ, 0xfc, !PT ;  /* 0x0000005a07077812 */ /* 0x000fc400078efcff */
[----:B------:R-:W-:Y:S02]  /*e540*/  LOP3.LUT R2, R2, 0x78, RZ, 0xfc, !PT ;  /* 0x0000007802027812 */ /* 0x000fe400078efcff */
[----:B------:R-:W-:Y:S01]  /*e550*/  ISETP.NE.U32.AND P3, PT, R23, RZ, PT ;  /* 0x000000ff1700720c */ /* 0x000fe20003f65070 */
[----:B----4-:R-:W-:-:S04]  /*e560*/  IMAD.WIDE R16, R252, 0x4, R24 ;  /* 0x00000004fc107825 */ /* 0x010fc800078e0218 */
[----:B------:R-:W-:Y:S01]  /*e570*/  IMAD.WIDE R12, R252, 0x4, R12 ;  /* 0x00000004fc0c7825 */ /* 0x000fe200078e020c */
[----:B------:R1:W-:Y:S01]  /*e580*/  LDGSTS.E [R14+0x48000], desc[UR20][R16.64], P6 ;  /* 0x48000000100e7fae */ /* 0x0003e2000b1a1014 */
[----:B------:R-:W-:-:S03]  /*e590*/  ISETP.GE.AND P6, PT, R7, R6, PT ;  /* 0x000000060700720c */ /* 0x000fc60003fc6270 */
[----:B------:R4:W-:Y:S01]  /*e5a0*/  LDGSTS.E [R14+0x48008], desc[UR20][R12.64], P2 ;  /* 0x480080000c0e7fae */ /* 0x0009e200091a1014 */
[----:B------:R-:W-:Y:S02]  /*e5b0*/  ISETP.NE.U32.AND P2, PT, R22, RZ, PT ;  /* 0x000000ff1600720c */ /* 0x000fe40003f45070 */
[----:B------:R-:W-:Y:S02]  /*e5c0*/  SEL R22, RZ, 0x4, P6 ;  /* 0x00000004ff167807 */ /* 0x000fe40003000000 */
[----:B------:R-:W-:Y:S02]  /*e5d0*/  ISETP.GE.AND P6, PT, R2, R6, PT ;  /* 0x000000060200720c */ /* 0x000fe40003fc6270 */
[----:B------:R-:W1:Y:S01]  /*e5e0*/  S2R R2, SR_TID.X ;  /* 0x0000000000027919 */ /* 0x000e620000002100 */
[----:B------:R-:W-:Y:S02]  /*e5f0*/  SEL R23, R22, RZ, P5 ;  /* 0x000000ff16177207 */ /* 0x000fe40002800000 */
[----:B------:R-:W-:Y:S01]  /*e600*/  SEL R22, RZ, 0x4, P6 ;  /* 0x00000004ff167807 */ /* 0x000fe20003000000 */
[----:B------:R-:W-:Y:S04]  /*e610*/  STL.64 [R1+0x2e8], R16 ;  /* 0x0002e81001007387 */ /* 0x000fe80000100a00 */
[----:B------:R-:W-:Y:S01]  /*e620*/  STL.64 [R1+0x3e0], R12 ;  /* 0x0003e00c01007387 */ /* 0x000fe20000100a00 */
[----:B------:R-:W-:Y:S01]  /*e630*/  SEL R22, R22, RZ, P5 ;  /* 0x000000ff16167207 */ /* 0x000fe20002800000 */
[----:B---3--:R-:W-:Y:S01]  /*e640*/  IMAD.WIDE R10, R252, 0x4, R10 ;  /* 0x00000004fc0a7825 */ /* 0x008fe200078e020a */
[----:B-1----:R-:W-:-:S03]  /*e650*/  SHF.R.U32.HI R7, RZ, 0x6, R2 ;  /* 0x00000006ff077819 */ /* 0x002fc60000011602 */
[----:B--2---:R-:W-:Y:S01]  /*e660*/  IMAD.WIDE R8, R252, 0x4, R8 ;  /* 0x00000004fc087825 */ /* 0x004fe200078e0208 */
[----:B------:R-:W-:Y:S01]  /*e670*/  SHF.R.U32.HI R2, RZ, 0x6, R2 ;  /* 0x00000006ff027819 */ /* 0x000fe20000011602 */
[----:B------:R-:W-:Y:S01]  /*e680*/  LDGSTS.E [R14+0x4a000], desc[UR20][R10.64], P4 ;  /* 0x4a0000000a0e7fae */ /* 0x000fe2000a1a1014 */
[----:B------:R-:W-:Y:S02]  /*e690*/  SGXT.U32 R7, R7, 0x1 ;  /* 0x000000010707781a */ /* 0x000fe40000000000 */
[----:B------:R-:W-:Y:S01]  /*e6a0*/  SGXT.U32 R2, R2, 0x1 ;  /* 0x000000010202781a */ /* 0x000fe20000000000 */
[----:B------:R-:W-:Y:S01]  /*e6b0*/  STL.64 [R1+0x2e0], R10 ;  /* 0x0002e00a01007387 */ /* 0x000fe20000100a00 */
[----:B------:R-:W-:-:S03]  /*e6c0*/  LOP3.LUT R7, R7, 0x7a, RZ, 0xfc, !PT ;  /* 0x0000007a07077812 */ /* 0x000fc600078efcff */
[----:B------:R1:W-:Y:S01]  /*e6d0*/  STL.64 [R1+0x2d8], R8 ;  /* 0x0002d80801007387 */ /* 0x0003e20000100a00 */
[----:B------:R-:W-:-:S03]  /*e6e0*/  ISETP.GE.AND P4, PT, R7, R6, PT ;  /* 0x000000060700720c */ /* 0x000fc60003f86270 */
[----:B------:R-:W-:Y:S01]  /*e6f0*/  LDGSTS.E [R14+0x4a008], desc[UR20][R8.64], P3 ;  /* 0x4a008000080e7fae */ /* 0x000fe200099a1014 */
[----:B------:R-:W-:Y:S02]  /*e700*/  LOP3.LUT R2, R2, 0x1c, RZ, 0xfc, !PT ;  /* 0x0000001c02027812 */ /* 0x000fe400078efcff */
[----:B------:R-:W-:Y:S02]  /*e710*/  ISETP.NE.U32.AND P3, PT, R22, RZ, PT ;  /* 0x000000ff1600720c */ /* 0x000fe40003f65070 */
[----:B------:R-:W-:Y:S01]  /*e720*/  SEL R22, RZ, 0x4, P4 ;  /* 0x00000004ff167807 */ /* 0x000fe20002000000 */
[----:B-1----:R-:W2:Y:S01]  /*e730*/  LDL.LU.64 R8, [R1+0xa8] ;  /* 0x0000a80001087983 */ /* 0x002ea20000300a00 */
[----:B------:R-:W-:Y:S02]  /*e740*/  ISETP.GE.AND P4, PT, R2, R6, PT ;  /* 0x000000060200720c */ /* 0x000fe40003f86270 */
[----:B------:R-:W1:Y:S01]  /*e750*/  S2R R2, SR_TID.X ;  /* 0x0000000000027919 */ /* 0x000e620000002100 */
[----:B------:R-:W-:-:S02]  /*e760*/  ISETP.NE.U32.AND P6, PT, R23, RZ, PT ;  /* 0x000000ff1700720c */ /* 0x000fc40003fc5070 */
[----:B------:R-:W-:Y:S01]  /*e770*/  SHF.R.U32.HI R3, RZ, 0x6, R3 ;  /* 0x00000006ff037819 */ /* 0x000fe20000011603 */
[----:B------:R-:W3:Y:S01]  /*e780*/  LDL.LU.64 R10, [R1+0xa0] ;  /* 0x0000a000010a7983 */ /* 0x000ee20000300a00 */
[----:B------:R-:W-:Y:S01]  /*e790*/  SEL R23, R22, RZ, P5 ;  /* 0x000000ff16177207 */ /* 0x000fe20002800000 */
[C---:B------:R-:W-:Y:S01]  /*e7a0*/  IMAD.WIDE R16, R252.reuse, 0x4, R18 ;  /* 0x00000004fc107825 */ /* 0x040fe200078e0212 */
[----:B------:R-:W-:Y:S02]  /*e7b0*/  SEL R22, RZ, 0x4, P4 ;  /* 0x00000004ff167807 */ /* 0x000fe40002000000 */
[----:B------:R-:W-:Y:S01]  /*e7c0*/  SGXT.U32 R3, R3, 0x1 ;  /* 0x000000010303781a */ /* 0x000fe20000000000 */
[----:B----4-:R-:W-:Y:S01]  /*e7d0*/  IMAD.WIDE R12, R252, 0x4, R20 ;  /* 0x00000004fc0c7825 */ /* 0x010fe200078e0214 */
[----:B------:R-:W-:Y:S01]  /*e7e0*/  SEL R18, R22, RZ, P5 ;  /* 0x000000ff16127207 */ /* 0x000fe20002800000 */
[----:B------:R4:W-:Y:S01]  /*e7f0*/  LDGSTS.E [R14+0x4c000], desc[UR20][R16.64], P2 ;  /* 0x4c000000100e7fae */ /* 0x0009e200091a1014 */
[----:B------:R-:W-:-:S03]  /*e800*/  LOP3.LUT R3, R3, 0x3c, RZ, 0xfc, !PT ;  /* 0x0000003c03037812 */ /* 0x000fc600078efcff */
[----:B------:R1:W-:Y:S01]  /*e810*/  LDGSTS.E [R14+0x4c008], desc[UR20][R12.64], P6 ;  /* 0x4c0080000c0e7fae */ /* 0x0003e2000b1a1014 */
[----:B------:R-:W-:Y:S02]  /*e820*/  ISETP.NE.U32.AND P6, PT, R18, RZ, PT ;  /* 0x000000ff1200720c */ /* 0x000fe40003fc5070 */
[----:B-1----:R-:W-:-:S04]  /*e830*/  SHF.R.U32.HI R2, RZ, 0x6, R2 ;  /* 0x00000006ff027819 */ /* 0x002fc80000011602 */
[----:B------:R-:W-:-:S04]  /*e840*/  SGXT.U32 R2, R2, 0x1 ;  /* 0x000000010202781a */ /* 0x000fc80000000000 */
[----:B------:R-:W-:-:S04]  /*e850*/  LOP3.LUT R2, R2, 0x1e, RZ, 0xfc, !PT ;  /* 0x0000001e02027812 */ /* 0x000fc800078efcff */
[-C--:B------:R-:W-:Y:S01]  /*e860*/  ISETP.GE.AND P2, PT, R2, R6.reuse, PT ;  /* 0x000000060200720c */ /* 0x080fe20003f46270 */
[----:B------:R4:W-:Y:S03]  /*e870*/  STL.64 [R1+0x2d0], R16 ;  /* 0x0002d01001007387 */ /* 0x0009e60000100a00 */
[----:B------:R-:W-:Y:S01]  /*e880*/  SEL R18, RZ, 0x4, P2 ;  /* 0x00000004ff127807 */ /* 0x000fe20001000000 */
[----:B------:R1:W-:Y:S01]  /*e890*/  STL.64 [R1+0x2a8], R12 ;  /* 0x0002a80c01007387 */ /* 0x0003e20000100a00 */
[----:B------:R-:W-:-:S03]  /*e8a0*/  ISETP.GE.AND P2, PT, R3, R6, PT ;  /* 0x000000060300720c */ /* 0x000fc60003f46270 */
[----:B------:R-:W3:Y:S01]  /*e8b0*/  LDL.LU.64 R2, [R1+0x28] ;  /* 0x0000280001027983 */ /* 0x000ee20000300a00 */
[----:B------:R-:W1:Y:S01]  /*e8c0*/  S2R R7, SR_TID.X ;  /* 0x0000000000077919 */ /* 0x000e620000002100 */
[----:B------:R-:W-:Y:S01]  /*e8d0*/  ISETP.NE.U32.AND P4, PT, R23, RZ, PT ;  /* 0x000000ff1700720c */ /* 0x000fe20003f85070 */
[----:B----4-:R-:W-:Y:S01]  /*e8e0*/  IMAD.WIDE R16, R252, 0x4, R46 ;  /* 0x00000004fc107825 */ /* 0x010fe200078e022e */
[----:B------:R-:W-:Y:S02]  /*e8f0*/  SEL R19, R18, RZ, P5 ;  /* 0x000000ff12137207 */ /* 0x000fe40002800000 */
[----:B------:R-:W-:Y:S01]  /*e900*/  SEL R18, RZ, 0x4, P2 ;  /* 0x00000004ff127807 */ /* 0x000fe20001000000 */
[----:B-1----:R-:W-:Y:S01]  /*e910*/  IMAD.WIDE R12, R252, 0x4, R48 ;  /* 0x00000004fc0c7825 */ /* 0x002fe200078e0230 */
[----:B------:R-:W-:Y:S02]  /*e920*/  LDGSTS.E [R14+0x4e000], desc[UR20][R16.64], P3 ;  /* 0x4e000000100e7fae */ /* 0x000fe400099a1014 */
[----:B------:R-:W-:-:S05]  /*e930*/  SEL R18, R18, RZ, P5 ;  /* 0x000000ff12127207 */ /* 0x000fca0002800000 */
[----:B------:R-:W-:Y:S01]  /*e940*/  LDGSTS.E [R14+0x4e008], desc[UR20][R12.64], P4 ;  /* 0x4e0080000c0e7fae */ /* 0x000fe2000a1a1014 */
[----:B------:R-:W-:Y:S02]  /*e950*/  ISETP.NE.U32.AND P4, PT, R18, RZ, PT ;  /* 0x000000ff1200720c */ /* 0x000fe40003f85070 */
[--C-:B------:R-:W-:Y:S02]  /*e960*/  SHF.R.U32.HI R25, RZ, 0x6, R7.reuse ;  /* 0x00000006ff197819 */ /* 0x100fe40000011607 */
        /* <DEDUP_REMOVED lines=9> */
[----:B------:R-:W-:Y:S04]  /*ea00*/  STL.64 [R1+0x2a0], R16 ;  /* 0x0002a01001007387 */ /* 0x000fe80000100a00 */
[----:B------:R-:W-:Y:S04]  /*ea10*/  STL.64 [R1+0x298], R12 ;  /* 0x0002980c01007387 */ /* 0x000fe80000100a00 */
[----:B------:R-:W-:Y:S01]  /*ea20*/  STL.64 [R1+0x5d0], R14 ;  /* 0x0005d00e01007387 */ /* 0x000fe20000100a00 */
[----:B------:R-:W-:-:S02]  /*ea30*/  ISETP.NE.U32.AND P2, PT, R19, RZ, PT ;  /* 0x000000ff1300720c */ /* 0x000fc40003f45070 */
[----:B------:R-:W-:Y:S02]  /*ea40*/  SEL R19, R18, RZ, P5 ;  /* 0x000000ff12137207 */ /* 0x000fe40002800000 */
[----:B-1----:R-:W-:-:S04]  /*ea50*/  SHF.R.U32.HI R7, RZ, 0x6, R7 ;  /* 0x00000006ff077819 */ /* 0x002fc80000011607 */
[----:B------:R-:W-:-:S04]  /*ea60*/  SGXT.U32 R7, R7, 0x1 ;  /* 0x000000010707781a */ /* 0x000fc80000000000 */
[----:B------:R-:W-:Y:S02]  /*ea70*/  LOP3.LUT R7, R7, 0x5e, RZ, 0xfc, !PT ;  /* 0x0000005e07077812 */ /* 0x000fe400078efcff */
[----:B------:R-:W-:-:S04]  /*ea80*/  SEL R18, RZ, 0x4, P3 ;  /* 0x00000004ff127807 */ /* 0x000fc80001800000 */
[----:B------:R-:W-:Y:S02]  /*ea90*/  SEL R18, R18, RZ, P5 ;  /* 0x000000ff12127207 */ /* 0x000fe40002800000 */
[----:B------:R-:W-:Y:S01]  /*eaa0*/  ISETP.NE.U32.AND P3, PT, R19, RZ, PT ;  /* 0x000000ff1300720c */ /* 0x000fe20003f65070 */
[----:B------:R-:W-:Y:S01]  /*eab0*/  USHF.L.U32 UR13, UR13, 0x7, URZ ;  /* 0x000000070d0d7899 */ /* 0x000fe200080006ff */
[----:B--2---:R-:W-:-:S05]  /*eac0*/  IMAD.WIDE R8, R252, 0x4, R8 ;  /* 0x00000004fc087825 */ /* 0x004fca00078e0208 */
[----:B------:R1:W-:Y:S04]  /*ead0*/  STL.64 [R1+0x290], R8 ;  /* 0x0002900801007387 */ /* 0x0003e80000100a00 */
[----:B------:R1:W-:Y:S02]  /*eae0*/  LDGSTS.E [R5+0x48000], desc[UR20][R8.64], P6 ;  /* 0x4800000008057fae */ /* 0x0003e4000b1a1014 */
[----:B-1----:R-:W1:Y:S01]  /*eaf0*/  S2R R9, SR_TID.X ;  /* 0x0000000000097919 */ /* 0x002e620000002100 */
[----:B------:R-:W-:Y:S01]  /*eb00*/  ISETP.GE.AND P6, PT, R7, R6, PT ;  /* 0x000000060700720c */ /* 0x000fe20003fc6270 */
[----:B---3--:R-:W-:-:S05]  /*eb10*/  IMAD.WIDE R10, R252, 0x4, R10 ;  /* 0x00000004fc0a7825 */ /* 0x008fca00078e020a */
[----:B------:R-:W-:Y:S01]  /*eb20*/  LDGSTS.E [R5+0x48008], desc[UR20][R10.64], P2 ;  /* 0x480080000a057fae */ /* 0x000fe200091a1014 */
[----:B------:R-:W-:Y:S02]  /*eb30*/  ISETP.NE.U32.AND P2, PT, R18, RZ, PT ;  /* 0x000000ff1200720c */ /* 0x000fe40003f45070 */
[----:B------:R-:W-:Y:S02]  /*eb40*/  SEL R18, RZ, 0x4, P6 ;  /* 0x00000004ff127807 */ /* 0x000fe40003000000 */
[--C-:B-1----:R-:W-:Y:S02]  /*eb50*/  SHF.R.U32.HI R7, RZ, 0x6, R9.reuse ;  /* 0x00000006ff077819 */ /* 0x102fe40000011609 */
[----:B------:R-:W-:-:S04]  /*eb60*/  SHF.R.U32.HI R9, RZ, 0x6, R9 ;  /* 0x00000006ff097819 */ /* 0x000fc80000011609 */
[----:B------:R-:W-:-:S04]  /*eb70*/  SGXT.U32 R9, R9, 0x1 ;  /* 0x000000010909781a */ /* 0x000fc80000000000 */
[----:B------:R-:W-:-:S04]  /*eb80*/  LOP3.LUT R9, R9, 0x7c, RZ, 0xfc, !PT ;  /* 0x0000007c09097812 */ /* 0x000fc800078efcff */
[----:B------:R-:W-:Y:S01]  /*eb90*/  ISETP.GE.AND P6, PT, R9, R6, PT ;  /* 0x000000060900720c */ /* 0x000fe20003fc6270 */
[----:B------:R-:W-:-:S03]  /*eba0*/  IMAD.WIDE R2, R252, 0x4, R2 ;  /* 0x00000004fc027825 */ /* 0x000fc600078e0202 */
[----:B------:R-:W-:Y:S02]  /*ebb0*/  SEL R19, RZ, 0x4, P6 ;  /* 0x00000004ff137807 */ /* 0x000fe40003000000 */
[----:B------:R1:W-:Y:S02]  /*ebc0*/  LDGSTS.E [R5+0x4a000], desc[UR20][R2.64], P4 ;  /* 0x4a00000002057fae */ /* 0x0003e4000a1a1014 */
[----:B------:R-:W-:-:S04]  /*ebd0*/  SEL R19, R19, RZ, P5 ;  /* 0x000000ff13137207 */ /* 0x000fc80002800000 */
[----:B------:R-:W-:Y:S01]  /*ebe0*/  ISETP.NE.U32.AND P4, PT, R19, RZ, PT ;  /* 0x000000ff1300720c */ /* 0x000fe20003f85070 */
[----:B------:R-:W-:Y:S01]  /*ebf0*/  IMAD.U32 R19, RZ, RZ, UR13 ;  /* 0x0000000dff137e24 */ /* 0x000fe2000f8e00ff */
[----:B------:R-:W-:Y:S03]  /*ec00*/  STL.64 [R1+0x288], R10 ;  /* 0x0002880a01007387 */ /* 0x000fe60000100a00 */
[C---:B------:R-:W-:Y:S01]  /*ec10*/  IMAD.WIDE R8, R19.reuse, 0x4, R52 ;  /* 0x0000000413087825 */ /* 0x040fe200078e0234 */
[----:B------:R1:W-:Y:S04]  /*ec20*/  STL.64 [R1+0x268], R2 ;  /* 0x0002680201007387 */ /* 0x0003e80000100a00 */
[----:B------:R-:W-:Y:S01]  /*ec30*/  STL.64 [R1+0x610], R8 ;  /* 0x0006100801007387 */ /* 0x000fe20000100a00 */
[----:B-1----:R-:W-:-:S04]  /*ec40*/  IMAD.WIDE R2, R19, 0x4, R50 ;  /* 0x0000000413027825 */ /* 0x002fc800078e0232 */
[----:B------:R-:W-:Y:S01]  /*ec50*/  IMAD.WIDE R10, R19, 0x4, R56 ;  /* 0x00000004130a7825 */ /* 0x000fe200078e0238 */
[----:B------:R1:W-:Y:S01]  /*ec60*/  STL.64 [R1+0x68], R2 ;  /* 0x0000680201007387 */ /* 0x0003e20000100a00 */
[----:B------:R-:W-:Y:S02]  /*ec70*/  SGXT.U32 R7, R7, 0x1 ;  /* 0x000000010707781a */ /* 0x000fe40000000000 */
[C---:B------:R-:W-:Y:S01]  /*ec80*/  IMAD.WIDE R12, R19.reuse, 0x4, R60 ;  /* 0x00000004130c7825 */ /* 0x040fe200078e023c */
[----:B------:R-:W-:Y:S03]  /*ec90*/  STL.64 [R1+0x618], R10 ;  /* 0x0006180a01007387 */ /* 0x000fe60000100a00 */
[----:B-1----:R-:W-:-:S05]  /*eca0*/  IMAD.WIDE R2, R19, 0x4, R54 ;  /* 0x0000000413027825 */ /* 0x002fca00078e0236 */
[----:B------:R1:W-:Y:S01]  /*ecb0*/  STL.64 [R1+0x58], R2 ;  /* 0x0000580201007387 */ /* 0x0003e20000100a00 */
[----:B------:R-:W-:-:S03]  /*ecc0*/  LOP3.LUT R7, R7, 0x7e, RZ, 0xfc, !PT ;  /* 0x0000007e07077812 */ /* 0x000fc600078efcff */
[----:B------:R-:W-:Y:S01]  /*ecd0*/  STL.64 [R1+0x620], R12 ;  /* 0x0006200c01007387 */ /* 0x000fe20000100a00 */
[----:B-1----:R-:W-:Y:S01]  /*ece0*/  IMAD.WIDE R2, R19, 0x4, R58 ;  /* 0x0000000413027825 */ /* 0x002fe200078e023a */
[----:B------:R-:W-:-:S04]  /*ecf0*/  ISETP.GE.AND P6, PT, R7, R6, PT ;  /* 0x000000060700720c */ /* 0x000fc80003fc6270 */
[----:B------:R1:W-:Y:S01]  /*ed00*/  STL.64 [R1+0x48], R2 ;  /* 0x0000480201007387 */ /* 0x0003e20000100a00 */
[----:B------:R-:W-:-:S04]  /*ed10*/  IMAD.WIDE R8, R19, 0x4, R64 ;  /* 0x0000000413087825 */ /* 0x000fc800078e0240 */
[----:B------:R-:W-:-:S04]  /*ed20*/  IMAD.WIDE R6, R19, 0x4, R66 ;  /* 0x0000000413067825 */ /* 0x000fc800078e0242 */
[----:B-1----:R-:W-:-:S05]  /*ed30*/  IMAD.WIDE R2, R19, 0x4, R62 ;  /* 0x0000000413027825 */ /* 0x002fca00078e023e */
[----:B------:R1:W-:Y:S04]  /*ed40*/  STL.64 [R1+0x38], R2 ;  /* 0x0000380201007387 */ /* 0x0003e80000100a00 */
[----:B------:R2:W-:Y:S04]  /*ed50*/  STL.64 [R1+0x30], R8 ;  /* 0x0000300801007387 */ /* 0x0005e80000100a00 */
[----:B------:R-:W3:Y:S01]  /*ed60*/  LDL.LU.64 R56, [R1+0x128] ;  /* 0x0001280001387983 */ /* 0x000ee20000300a00 */
[----:B-1----:R-:W-:-:S03]  /*ed70*/  IMAD.WIDE R2, R19, 0x4, R68 ;  /* 0x0000000413027825 */ /* 0x002fc600078e0244 */
[----:B------:R1:W-:Y:S04]  /*ed80*/  STL.64 [R1+0x28], R6 ;  /* 0x0000280601007387 */ /* 0x0003e80000100a00 */
[----:B--2---:R-:W2:Y:S04]  /*ed90*/  LDL.LU.64 R8, [R1+0x130] ;  /* 0x0001300001087983 */ /* 0x004ea80000300a00 */
[----:B------:R-:W-:Y:S04]  /*eda0*/  STL.64 [R1+0x20], R2 ;  /* 0x0000200201007387 */ /* 0x000fe80000100a00 */
[----:B------:R-:W4:Y:S04]  /*edb0*/  LDL.LU.64 R50, [R1+0x138] ;  /* 0x0001380001327983 */ /* 0x000f280000300a00 */
[----:B-1----:R-:W2:Y:S01]  /*edc0*/  LDL.LU.64 R6, [R1+0x140] ;  /* 0x0001400001067983 */ /* 0x002ea20000300a00 */
[----:B------:R-:W-:-:S02]  /*edd0*/  SEL R18, R18, RZ, P5 ;  /* 0x000000ff12127207 */ /* 0x000fc40002800000 */
[----:B------:R-:W-:Y:S02]  /*ede0*/  SEL R20, RZ, 0x4, P6 ;  /* 0x00000004ff147807 */ /* 0x000fe40003000000 */
[----:B------:R-:W-:Y:S02]  /*edf0*/  ISETP.NE.U32.AND P6, PT, R18, RZ, PT ;  /* 0x000000ff1200720c */ /* 0x000fe40003fc5070 */
[----:B------:R-:W-:Y:S02]  /*ee00*/  SEL R18, R20, RZ, P5 ;  /* 0x000000ff14127207 */ /* 0x000fe40002800000 */
[----:B------:R-:W3:Y:S04]  /*ee10*/  LDL.LU.64 R20, [R1+0x148] ;  /* 0x0001480001147983 */ /* 0x000ee80000300a00 */
[----:B------:R-:W3:Y:S04]  /*ee20*/  LDL.LU.64 R46, [R1+0x150] ;  /* 0x00015000012e7983 */ /* 0x000ee80000300a00 */
[----:B------:R-:W3:Y:S04]  /*ee30*/  LDL.LU.64 R42, [R1+0x158] ;  /* 0x00015800012a7983 */ /* 0x000ee80000300a00 */
[----:B------:R-:W3:Y:S04]  /*ee40*/  LDL.LU.64 R40, [R1+0x160] ;  /* 0x0001600001287983 */ /* 0x000ee80000300a00 */
[----:B------:R-:W3:Y:S04]  /*ee50*/  LDL.LU.64 R36, [R1+0x168] ;  /* 0x0001680001247983 */ /* 0x000ee80000300a00 */
[----:B------:R-:W3:Y:S04]  /*ee60*/  LDL.LU.64 R28, [R1+0x170] ;  /* 0x00017000011c7983 */ /* 0x000ee80000300a00 */
[----:B------:R-:W3:Y:S01]  /*ee70*/  LDL.LU.64 R24, [R1+0x178] ;  /* 0x0001780001187983 */ /* 0x000ee20000300a00 */
[----:B------:R-:W-:-:S04]  /*ee80*/  IMAD.WIDE R250, R19, 0x4, R78 ;  /* 0x0000000413fa7825 */ /* 0x000fc800078e024e */
[C---:B------:R-:W-:Y:S01]  /*ee90*/  IMAD.WIDE R248, R19.reuse, 0x4, R80 ;  /* 0x0000000413f87825 */ /* 0x040fe200078e0250 */
[----:B------:R-:W-:Y:S03]  /*eea0*/  STL.64 [R1+0x5e8], R250 ;  /* 0x0005e8fa01007387 */ /* 0x000fe60000100a00 */
[C---:B------:R-:W-:Y:S01]  /*eeb0*/  IMAD.WIDE R96, R19.reuse, 0x4, R96 ;  /* 0x0000000413607825 */ /* 0x040fe200078e0260 */
[----:B------:R1:W-:Y:S03]  /*eec0*/  STL.64 [R1+0x5d8], R248 ;  /* 0x0005d8f801007387 */ /* 0x0003e60000100a00 */
[C---:B------:R-:W-:Y:S01]  /*eed0*/  IMAD.WIDE R240, R19.reuse, 0x4, R86 ;  /* 0x0000000413f07825 */ /* 0x040fe200078e0256 */
[----:B------:R1:W-:Y:S03]  /*eee0*/  STL.64 [R1+0x5e0], R96 ;  /* 0x0005e06001007387 */ /* 0x0003e60000100a00 */
[----:B--2---:R-:W-:-:S02]  /*eef0*/  IMAD.WIDE R86, R19, 0x4, R6 ;  /* 0x0000000413567825 */ /* 0x004fc400078e0206 */
[----:B------:R-:W2:Y:S02]  /*ef00*/  LDL.LU.64 R6, [R1+0x180] ;  /* 0x0001800001067983 */ /* 0x000ea40000300a00 */
[C---:B------:R-:W-:Y:S02]  /*ef10*/  IMAD.WIDE R244, R19.reuse, 0x4, R84 ;  /* 0x0000000413f47825 */ /* 0x040fe400078e0254 */
[----:B-1----:R-:W2:Y:S02]  /*ef20*/  LDL.LU.64 R248, [R1+0x188] ;  /* 0x0001880001f87983 */ /* 0x002ea40000300a00 */
[C---:B----4-:R-:W-:Y:S02]  /*ef30*/  IMAD.WIDE R84, R19.reuse, 0x4, R50 ;  /* 0x0000000413547825 */ /* 0x050fe400078e0232 */
[----:B------:R-:W4:Y:S02]  /*ef40*/  LDL.LU.64 R250, [R1+0x190] ;  /* 0x0001900001fa7983 */ /* 0x000f240000300a00 */
[----:B------:R-:W-:-:S02]  /*ef50*/  IMAD.WIDE R242, R19, 0x4, R74 ;  /* 0x0000000413f27825 */ /* 0x000fc400078e024a */
[----:B------:R-:W4:Y:S02]  /*ef60*/  LDL.LU.64 R50, [R1+0x198] ;  /* 0x0001980001327983 */ /* 0x000f240000300a00 */
[C---:B---3--:R-:W-:Y:S02]  /*ef70*/  IMAD.WIDE R78, R19.reuse, 0x4, R46 ;  /* 0x00000004134e7825 */ /* 0x048fe400078e022e */
[----:B------:R-:W3:Y:S02]  /*ef80*/  LDL.LU.64 R46, [R1+0x1a0] ;  /* 0x0001a000012e7983 */ /* 0x000ee40000300a00 */
[C---:B------:R-:W-:Y:S02]  /*ef90*/  IMAD.WIDE R74, R19.reuse, 0x4, R42 ;  /* 0x00000004134a7825 */ /* 0x040fe400078e022a */
[----:B------:R-:W3:Y:S02]  /*efa0*/  LDL.LU.64 R42, [R1+0x1a8] ;  /* 0x0001a800012a7983 */ /* 0x000ee40000300a00 */
[----:B------:R-:W-:-:S02]  /*efb0*/  IMAD.WIDE R64, R19, 0x4, R40 ;  /* 0x0000000413407825 */ /* 0x000fc400078e0228 */
[----:B------:R-:W3:Y:S02]  /*efc0*/  LDL.LU.64 R40, [R1+0x1b0] ;  /* 0x0001b00001287983 */ /* 0x000ee40000300a00 */
[----:B------:R-:W-:-:S04]  /*efd0*/  IMAD.WIDE R16, R19, 0x4, R72 ;  /* 0x0000000413107825 */ /* 0x000fc800078e0248 */
[C---:B------:R-:W-:Y:S02]  /*efe0*/  IMAD.WIDE R62, R19.reuse, 0x4, R36 ;  /* 0x00000004133e7825 */ /* 0x040fe400078e0224 */
[----:B------:R-:W3:Y:S02]  /*eff0*/  LDL.LU.64 R36, [R1+0x1b8] ;  /* 0x0001b80001247983 */ /* 0x000ee40000300a00 */
[C---:B------:R-:W-:Y:S02]  /*f000*/  IMAD.WIDE R72, R19.reuse, 0x4, R216 ;  /* 0x0000000413487825 */ /* 0x040fe400078e02d8 */
[----:B------:R-:W3:Y:S02]  /*f010*/  LDL.LU.64 R216, [R1+0x1c0] ;  /* 0x0001c00001d87983 */ /* 0x000ee40000300a00 */
[C---:B------:R-:W-:Y:S02]  /*f020*/  IMAD.WIDE R68, R19.reuse, 0x4, R212 ;  /* 0x0000000413447825 */ /* 0x040fe400078e02d4 */
[----:B------:R-:W3:Y:S02]  /*f030*/  LDL.LU.64 R212, [R1+0x1c8] ;  /* 0x0001c80001d47983 */ /* 0x000ee40000300a00 */
[----:B------:R-:W-:-:S02]  /*f040*/  IMAD.WIDE R54, R19, 0x4, R202 ;  /* 0x0000000413367825 */ /* 0x000fc400078e02ca */
[----:B------:R-:W3:Y:S02]  /*f050*/  LDL.LU.64 R202, [R1+0x1d0] ;  /* 0x0001d00001ca7983 */ /* 0x000ee40000300a00 */
[C---:B------:R-:W-:Y:S02]  /*f060*/  IMAD.WIDE R44, R19.reuse, 0x4, R192 ;  /* 0x00000004132c7825 */ /* 0x040fe400078e02c0 */
[----:B------:R-:W3:Y:S02]  /*f070*/  LDL.LU.64 R192, [R1+0x1d8] ;  /* 0x0001d80001c07983 */ /* 0x000ee40000300a00 */
[C---:B------:R-:W-:Y:S02]  /*f080*/  IMAD.WIDE R34, R19.reuse, 0x4, R186 ;  /* 0x0000000413227825 */ /* 0x040fe400078e02ba */
[----:B------:R-:W3:Y:S02]  /*f090*/  LDL.LU.64 R186, [R1+0x1e0] ;  /* 0x0001e00001ba7983 */ /* 0x000ee40000300a00 */
[----:B------:R-:W-:-:S04]  /*f0a0*/  IMAD.WIDE R236, R19, 0x4, R90 ;  /* 0x0000000413ec7825 */ /* 0x000fc800078e025a */
[C---:B------:R-:W-:Y:S02]  /*f0b0*/  IMAD.WIDE R60, R19.reuse, 0x4, R28 ;  /* 0x00000004133c7825 */ /* 0x040fe400078e021c */
[----:B------:R-:W3:Y:S02]  /*f0c0*/  LDL.LU.64 R28, [R1+0x1e8] ;  /* 0x0001e800011c7983 */ /* 0x000ee40000300a00 */
[C---:B------:R-:W-:Y:S02]  /*f0d0*/  IMAD.WIDE R26, R19.reuse, 0x4, R174 ;  /* 0x00000004131a7825 */ /* 0x040fe400078e02ae */
[----:B------:R-:W3:Y:S02]  /*f0e0*/  LDL.LU.64 R174, [R1+0x1f0] ;  /* 0x0001f00001ae7983 */ /* 0x000ee40000300a00 */
[----:B------:R-:W-:-:S04]  /*f0f0*/  IMAD.WIDE R90, R19, 0x4, R56 ;  /* 0x00000004135a7825 */ /* 0x000fc800078e0238 */
[C---:B------:R-:W-:Y:S02]  /*f100*/  IMAD.WIDE R56, R19.reuse, 0x4, R24 ;  /* 0x0000000413387825 */ /* 0x040fe400078e0218 */
        /* <DEDUP_REMOVED lines=24> */
[----:B------:R-:W-:-:S04]  /*f290*/  IMAD.WIDE R76, R19, 0x4, R218 ;  /* 0x00000004134c7825 */ /* 0x000fc800078e02da */
[C---:B--2---:R-:W-:Y:S02]  /*f2a0*/  IMAD.WIDE R218, R19.reuse, 0x4, R6 ;  /* 0x0000000413da7825 */ /* 0x044fe400078e0206 */
[----:B------:R-:W2:Y:S04]  /*f2b0*/  LDL.LU.64 R6, [R1+0x248] ;  /* 0x0002480001067983 */ /* 0x000ea80000300a00 */
[----:B------:R-:W2:Y:S01]  /*f2c0*/  LDL.LU.64 R96, [R1+0x240] ;  /* 0x0002400001607983 */ /* 0x000ea20000300a00 */
[----:B------:R-:W-:-:S04]  /*f2d0*/  IMAD.WIDE R52, R19, 0x4, R200 ;  /* 0x0000000413347825 */ /* 0x000fc800078e02c8 */
[----:B------:R-:W-:-:S04]  /*f2e0*/  IMAD.WIDE R66, R19, 0x4, R210 ;  /* 0x0000000413427825 */ /* 0x000fc800078e02d2 */
[C---:B----4-:R-:W-:Y:S02]  /*f2f0*/  IMAD.WIDE R200, R19.reuse, 0x4, R250 ;  /* 0x0000000413c87825 */ /* 0x050fe400078e02fa */
[----:B------:R-:W4:Y:S02]  /*f300*/  LDL.LU.64 R250, [R1+0x68] ;  /* 0x0000680001fa7983 */ /* 0x000f240000300a00 */
[----:B------:R-:W-:-:S04]  /*f310*/  IMAD.WIDE R238, R19, 0x4, R88 ;  /* 0x0000000413ee7825 */ /* 0x000fc800078e0258 */
[C---:B------:R-:W-:Y:S02]  /*f320*/  IMAD.WIDE R210, R19.reuse, 0x4, R248 ;  /* 0x0000000413d27825 */ /* 0x040fe400078e02f8 */
[----:B------:R-:W4:Y:S02]  /*f330*/  LDL.LU.64 R248, [R1+0x28] ;  /* 0x0000280001f87983 */ /* 0x000f240000300a00 */
[----:B------:R-:W-:Y:S02]  /*f340*/  IMAD.WIDE R88, R19, 0x4, R224 ;  /* 0x0000000413587825 */ /* 0x000fe400078e02e0 */
[----:B------:R-:W4:Y:S02]  /*f350*/  LDL.LU.64 R224, [R1+0x20] ;  /* 0x0000200001e07983 */ /* 0x000f240000300a00 */
[----:B---3--:R-:W-:-:S04]  /*f360*/  IMAD.WIDE R12, R252, 0x4, R12 ;  /* 0x00000004fc0c7825 */ /* 0x008fc800078e020c */
[C---:B------:R-:W-:Y:S01]  /*f370*/  IMAD.WIDE R10, R252.reuse, 0x4, R10 ;  /* 0x00000004fc0a7825 */ /* 0x040fe200078e020a */
[----:B------:R1:W-:Y:S03]  /*f380*/  STL.64 [R1+0x260], R12 ;  /* 0x0002600c01007387 */ /* 0x0003e60000100a00 */
[C---:B------:R-:W-:Y:S01]  /*f390*/  IMAD.WIDE R8, R252.reuse, 0x4, R8 ;  /* 0x00000004fc087825 */ /* 0x040fe200078e0208 */
[----:B------:R3:W-:Y:S04]  /*f3a0*/  STL.64 [R1+0x228], R10 ;  /* 0x0002280a01007387 */ /* 0x0007e80000100a00 */
[----:B------:R-:W-:Y:S04]  /*f3b0*/  LDGSTS.E [R5+0x4a008], desc[UR20][R12.64], P3 ;  /* 0x4a0080000c057fae */ /* 0x000fe800099a1014 */
[----:B------:R-:W-:Y:S04]  /*f3c0*/  LDGSTS.E [R5+0x4c000], desc[UR20][R10.64], P2 ;  /* 0x4c0000000a057fae */ /* 0x000fe800091a1014 */
[----:B------:R-:W-:Y:S04]  /*f3d0*/  LDGSTS.E [R5+0x4c008], desc[UR20][R8.64], P6 ;  /* 0x4c00800008057fae */ /* 0x000fe8000b1a1014 */
[----:B-1----:R-:W4:Y:S04]  /*f3e0*/  LDL.LU.64 R12, [R1+0x620] ;  /* 0x00062000010c7983 */ /* 0x002f280000300a00 */
[----:B------:R1:W-:Y:S04]  /*f3f0*/  STL.64 [R1+0x220], R8 ;  /* 0x0002200801007387 */ /* 0x0003e80000100a00 */
[----:B---3--:R-:W3:Y:S01]  /*f400*/  LDL.LU.64 R10, [R1+0x618] ;  /* 0x00061800010a7983 */ /* 0x008ee20000300a00 */
[----:B--2---:R-:W-:-:S04]  /*f410*/  IMAD.WIDE R6, R252, 0x4, R6 ;  /* 0x00000004fc067825 */ /* 0x004fc800078e0206 */
[----:B------:R-:W-:Y:S01]  /*f420*/  IMAD.WIDE R96, R252, 0x4, R96 ;  /* 0x00000004fc607825 */ /* 0x000fe200078e0260 */
[----:B------:R2:W-:Y:S04]  /*f430*/  STL.64 [R1+0x218], R6 ;  /* 0x0002180601007387 */ /* 0x0005e80000100a00 */
[----:B-1----:R-:W3:Y:S04]  /*f440*/  LDL.LU.64 R8, [R1+0x610] ;  /* 0x0006100001087983 */ /* 0x002ee80000300a00 */
[----:B------:R4:W-:Y:S04]  /*f450*/  STL.64 [R1+0x1d0], R96 ;  /* 0x0001d06001007387 */ /* 0x0009e80000100a00 */
[----:B------:R-:W-:Y:S04]  /*f460*/  LDGSTS.E [R5+0x4e000], desc[UR20][R6.64], P4 ;  /* 0x4e00000006057fae */ /* 0x000fe8000a1a1014 */
[----:B--2---:R-:W2:Y:S01]  /*f470*/  LDL.LU.64 R6, [R1+0x608] ;  /* 0x0006080001067983 */ /* 0x004ea20000300a00 */
[----:B------:R-:W-:Y:S01]  /*f480*/  ISETP.NE.U32.AND P5, PT, R18, RZ, PT ;  /* 0x000000ff1200720c */ /* 0x000fe20003fa5070 */
[C---:B------:R-:W-:Y:S01]  /*f490*/  IMAD.WIDE R98, R19.reuse, 0x4, R98 ;  /* 0x0000000413627825 */ /* 0x040fe200078e0262 */
[----:B------:R-:W1:Y:S03]  /*f4a0*/  LDC R18, c[0x0][0x3a0] ;  /* 0x0000e800ff127b82 */ /* 0x000e660000000800 */
[----:B------:R-:W-:-:S04]  /*f4b0*/  IMAD.WIDE R114, R19, 0x4, R114 ;  /* 0x0000000413727825 */ /* 0x000fc800078e0272 */
[----:B------:R-:W-:-:S04]  /*f4c0*/  IMAD.WIDE R130, R19, 0x4, R130 ;  /* 0x0000000413827825 */ /* 0x000fc800078e0282 */
[----:B------:R4:W-:Y:S01]  /*f4d0*/  LDGSTS.E [R5+0x4e008], desc[UR20][R96.64], P5 ;  /* 0x4e00800060057fae */ /* 0x0009e2000a9a1014 */
[----:B------:R-:W-:-:S03]  /*f4e0*/  IMAD.WIDE R146, R19, 0x4, R146 ;  /* 0x0000000413927825 */ /* 0x000fc600078e0292 */
[----:B------:R-:W0:Y:S01]  /*f4f0*/  LDGDEPBAR ;  /* 0x00000000000079af */ /* 0x000e220000000000 */
[----:B------:R-:W-:-:S04]  /*f500*/  IMAD.WIDE R162, R19, 0x4, R162 ;  /* 0x0000000413a27825 */ /* 0x000fc800078e02a2 */
[----:B------:R-:W-:-:S04]  /*f510*/  IMAD.WIDE R178, R19, 0x4, R178 ;  /* 0x0000000413b27825 */ /* 0x000fc800078e02b2 */
[----:B------:R-:W-:-:S04]  /*f520*/  IMAD.WIDE R226, R19, 0x4, R226 ;  /* 0x0000000413e27825 */ /* 0x000fc800078e02e2 */
[----:B------:R-:W-:-:S04]  /*f530*/  IMAD.WIDE R216, R19, 0x4, R216 ;  /* 0x0000000413d87825 */ /* 0x000fc800078e02d8 */
[----:B------:R-:W-:-:S04]  /*f540*/  IMAD.WIDE R20, R19, 0x4, R20 ;  /* 0x0000000413147825 */ /* 0x000fc800078e0214 */
[C---:B----4-:R-:W-:Y:S01]  /*f550*/  IMAD.WIDE R96, R19.reuse, 0x4, R250 ;  /* 0x0000000413607825 */ /* 0x050fe200078e02fa */
[----:B--2---:R-:W-:Y:S04]  /*f560*/  LDGSTS.E [R6+0x10000], desc[UR20][R250.64], P1 ;  /* 0x10000000fa067fae */ /* 0x004fe800089a1014 */
        /* <DEDUP_REMOVED lines=13> */
[----:B------:R-:W2:Y:S04]  /*f640*/  LDL.LU.64 R250, [R1+0x58] ;  /* 0x0000580001fa7983 */ /* 0x000ea80000300a00 */
[----:B------:R-:W-:Y:S04]  /*f650*/  LDGSTS.E [R6+0x13800], desc[UR20][R216.64], P1 ;  /* 0x13800000d8067fae */ /* 0x000fe800089a1014 */
[----:B------:R4:W-:Y:S04]  /*f660*/  STL.64 [R1+0x178], R96 ;  /* 0x0001786001007387 */ /* 0x0009e80000100a00 */
[----:B------:R-:W-:Y:S04]  /*f670*/  LDGSTS.E [R6+0x13c00], desc[UR20][R20.64], P1 ;  /* 0x13c0000014067fae */ /* 0x000fe800089a1014 */
[----:B---3--:R-:W-:Y:S01]  /*f680*/  LDGSTS.E [R7+0x10080], desc[UR20][R8.64], P1 ;  /* 0x1008000008077fae */ /* 0x008fe200089a1014 */
[----:B----4-:R-:W-:-:S03]  /*f690*/  IMAD.WIDE R96, R19, 0x4, R8 ;  /* 0x0000000413607825 */ /* 0x010fc600078e0208 */
[----:B------:R-:W-:Y:S01]  /*f6a0*/  LDGSTS.E [R7+0x10480], desc[UR20][R224.64], P1 ;  /* 0x10480000e0077fae */ /* 0x000fe200089a1014 */
[----:B------:R-:W-:-:S03]  /*f6b0*/  IMAD.WIDE R100, R19, 0x4, R100 ;  /* 0x0000000413647825 */ /* 0x000fc600078e0264 */
[----:B------:R-:W-:Y:S04]  /*f6c0*/  LDGSTS.E [R7+0x10880], desc[UR20][R244.64], P1 ;  /* 0x10880000f4077fae */ /* 0x000fe800089a1014 */
[----:B------:R-:W3:Y:S01]  /*f6d0*/  LDL.LU.64 R8, [R1+0x600] ;  /* 0x0006000001087983 */ /* 0x000ee20000300a00 */
[----:B------:R-:W-:-:S03]  /*f6e0*/  IMAD.WIDE R116, R19, 0x4, R116 ;  /* 0x0000000413747825 */ /* 0x000fc600078e0274 */
[----:B------:R-:W-:Y:S01]  /*f6f0*/  LDGSTS.E [R7+0x10c80], desc[UR20][R100.64], P1 ;  /* 0x10c8000064077fae */ /* 0x000fe200089a1014 */
        /* <DEDUP_REMOVED lines=24> */
[----:B------:R-:W-:-:S04]  /*f880*/  IMAD.WIDE R166, R19, 0x4, R166 ;  /* 0x0000000413a67825 */ /* 0x000fc800078e02a6 */
[C---:B------:R-:W-:Y:S01]  /*f890*/  IMAD.WIDE R198, R19.reuse, 0x4, R198 ;  /* 0x0000000413c67825 */ /* 0x040fe200078e02c6 */
[----:B------:R2:W-:Y:S03]  /*f8a0*/  STL.64 [R1+0x190], R96 ;  /* 0x0001906001007387 */ /* 0x0005e60000100a00 */
[----:B------:R-:W-:-:S04]  /*f8b0*/  IMAD.WIDE R230, R19, 0x4, R230 ;  /* 0x0000000413e67825 */ /* 0x000fc800078e02e6 */
[----:B------:R-:W-:-:S04]  /*f8c0*/  IMAD.WIDE R202, R19, 0x4, R202 ;  /* 0x0000000413ca7825 */ /* 0x000fc800078e02ca */
[----:B------:R-:W-:-:S04]  /*f8d0*/  IMAD.WIDE R204, R19, 0x4, R204 ;  /* 0x0000000413cc7825 */ /* 0x000fc800078e02cc */
[C---:B--2---:R-:W-:Y:S01]  /*f8e0*/  IMAD.WIDE R96, R19.reuse, 0x4, R250 ;  /* 0x0000000413607825 */ /* 0x044fe200078e02fa */
[----:B---3--:R-:W-:Y:S04]  /*f8f0*/  LDGSTS.E [R8+0x10100], desc[UR20][R250.64], P1 ;  /* 0x10100000fa087fae */ /* 0x008fe800089a1014 */
        /* <DEDUP_REMOVED lines=17> */
[----:B------:R-:W-:Y:S01]  /*fa10*/  LDGSTS.E [R9+0x10180], desc[UR20][R10.64], P1 ;  /* 0x101800000a097fae */ /* 0x000fe200089a1014 */
[----:B---3--:R-:W-:-:S03]  /*fa20*/  IMAD.WIDE R96, R19, 0x4, R10 ;  /* 0x0000000413607825 */ /* 0x008fc600078e020a */
        /* <DEDUP_REMOVED lines=31> */
[----:B------:R2:W-:Y:S01]  /*fc20*/  STL.64 [R1+0x1f0], R96 ;  /* 0x0001f06001007387 */ /* 0x0005e20000100a00 */
        /* <DEDUP_REMOVED lines=24> */
[----:B------:R-:W-:Y:S04]  /*fdb0*/  LDGSTS.E [R11+0x10680], desc[UR20][R2.64], P1 ;  /* 0x10680000020b7fae */ /* 0x000fe800089a1014 */
[----:B------:R-:W2:Y:S01]  /*fdc0*/  LDL.LU.64 R12, [R1+0x5f0] ;  /* 0x0005f000010c7983 */ /* 0x000ea20000300a00 */
[----:B------:R-:W-:-:S04]  /*fdd0*/  IMAD.WIDE R92, R19, 0x4, R92 ;  /* 0x00000004135c7825 */ /* 0x000fc800078e025c */
[C---:B------:R-:W-:Y:S01]  /*fde0*/  IMAD.WIDE R108, R19.reuse, 0x4, R108 ;  /* 0x00000004136c7825 */ /* 0x040fe200078e026c */
[----:B------:R-:W-:Y:S03]  /*fdf0*/  LDGSTS.E [R11+0x10a80], desc[UR20][R92.64], P1 ;  /* 0x10a800005c0b7fae */ /* 0x000fe600089a1014 */
        /* <DEDUP_REMOVED lines=15> */
[----:B------:R-:W-:Y:S04]  /*fef0*/  LDGSTS.E [R11+0x12a80], desc[UR20][R220.64], P1 ;  /* 0x12a80000dc0b7fae */ /* 0x000fe800089a1014 */
[----:B------:R-:W-:Y:S04]  /*ff00*/  LDGSTS.E [R11+0x12e80], desc[UR20][R90.64], P1 ;  /* 0x12e800005a0b7fae */ /* 0x000fe800089a1014 */
[----:B------:R-:W-:Y:S04]  /*ff10*/  LDGSTS.E [R11+0x13280], desc[UR20][R62.64], P1 ;  /* 0x132800003e0b7fae */ /* 0x000fe800089a1014 */
[----:B------:R-:W-:Y:S04]  /*ff20*/  LDGSTS.E [R11+0x13680], desc[UR20][R42.64], P1 ;  /* 0x136800002a0b7fae */ /* 0x000fe800089a1014 */
[----:B------:R-:W-:Y:S04]  /*ff30*/  LDGSTS.E [R11+0x13a80], desc[UR20][R28.64], P1 ;  /* 0x13a800001c0b7fae */ /* 0x000fe800089a1014 */
[----:B------:R-:W-:Y:S04]  /*ff40*/  LDGSTS.E [R11+0x13e80], desc[UR20][R182.64], P1 ;  /* 0x13e80000b60b7fae */ /* 0x000fe800089a1014 */
[----:B------:R3:W-:Y:S04]  /*ff50*/  STL.64 [R1+0x278], R96 ;  /* 0x0002786001007387 */ /* 0x0007e80000100a00 */
[----:B---3--:R-:W3:Y:S04]  /*ff60*/  LDL.LU.64 R96, [R1+0x30] ;  /* 0x0000300001607983 */ /* 0x008ee80000300a00 */
[----:B--2---:R2:W-:Y:S02]  /*ff70*/  LDGSTS.E [R12+0x10300], desc[UR20][R250.64], P1 ;  /* 0x10300000fa0c7fae */ /* 0x0045e400089a1014 */
[----:B--2---:R-:W-:-:S05]  /*ff80*/  IMAD.WIDE R250, R19, 0x4, R250 ;  /* 0x0000000413fa7825 */ /* 0x004fca00078e02fa */
[----:B------:R2:W-:Y:S04]  /*ff90*/  STL.64 [R1+0x2c0], R250 ;  /* 0x0002c0fa01007387 */ /* 0x0005e80000100a00 */
[----:B--2---:R-:W2:Y:S01]  /*ffa0*/  LDL.LU.64 R250, [R1+0x5e8] ;  /* 0x0005e80001fa7983 */ /* 0x004ea20000300a00 */
[----:B------:R-:W-:-:S04]  /*ffb0*/  IMAD.WIDE R94, R19, 0x4, R94 ;  /* 0x00000004135e7825 */ /* 0x000fc800078e025e */
        /* <DEDUP_REMOVED lines=10> */
[C---:B------:R-:W-:Y:S01]  /*10060*/  IMAD.WIDE R248, R19.reuse, 0x4, R248 ;  /* 0x0000000413f87825 */ /* 0x040fe200078e02f8 */
        /* <DEDUP_REMOVED lines=15> */
[----:B---3--:R2:W-:Y:S02]  /*10160*/  LDGSTS.E [R13+0x10380], desc[UR20][R96.64], P1 ;  /* 0x10380000600d7fae */ /* 0x0085e400089a1014 */
[----:B--2---:R-:W-:-:S05]  /*10170*/  IMAD.WIDE R96, R19, 0x4, R96 ;  /* 0x0000000413607825 */ /* 0x004fca00078e0260 */
[----:B------:R2:W-:Y:S04]  /*10180*/  STL.64 [R1+0x320], R96 ;  /* 0x0003206001007387 */ /* 0x0005e80000100a00 */
[----:B--2---:R-:W2:Y:S04]  /*10190*/  LDL.LU.64 R96, [R1+0x5e0] ;  /* 0x0005e00001607983 */ /* 0x004ea80000300a00 */
[----:B------:R3:W-:Y:S04]  /*101a0*/  STL.64 [R1+0x140], R248 ;  /* 0x000140f801007387 */ /* 0x0007e80000100a00 */
[----:B---3--:R-:W3:Y:S01]  /*101b0*/  LDL.LU.64 R248, [R1+0x5d8] ;  /* 0x0005d80001f87983 */ /* 0x008ee20000300a00 */
[----:B------:R-:W-:-:S05]  /*101c0*/  IMAD.WIDE R224, R19, 0x4, R224 ;  /* 0x0000000413e07825 */ /* 0x000fca00078e02e0 */
[----:B------:R4:W-:Y:S02]  /*101d0*/  STL.64 [R1+0x170], R224 ;  /* 0x000170e001007387 */ /* 0x0009e40000100a00 */
[C---:B----4-:R-:W-:Y:S02]  /*101e0*/  IMAD.WIDE R224, R19.reuse, 0x4, R14 ;  /* 0x0000000413e07825 */ /* 0x050fe400078e020e */
[----:B------:R-:W4:Y:S04]  /*101f0*/  LDL.LU.64 R14, [R1+0x5d0] ;  /* 0x0005d000010e7983 */ /* 0x000f280000300a00 */
[----:B------:R1:W-:Y:S02]  /*10200*/  STL.64 [R1+0x188], R224 ;  /* 0x000188e001007387 */ /* 0x0003e40000100a00 */
[----:B-1----:R-:W-:-:S02]  /*10210*/  IMAD.WIDE R224, R19, 0x4, R16 ;  /* 0x0000000413e07825 */ /* 0x002fc400078e0210 */
[----:B------:R-:W4:Y:S04]  /*10220*/  LDL.LU.64 R16, [R1+0x5c8] ;  /* 0x0005c80001107983 */ /* 0x000f280000300a00 */
[----:B------:R1:W-:Y:S01]  /*10230*/  STL.64 [R1+0x1c8], R224 ;  /* 0x0001c8e001007387 */ /* 0x0003e20000100a00 */
[----:B------:R-:W-:-:S04]  /*10240*/  IMAD.WIDE R250, R19, 0x4, R250 ;  /* 0x0000000413fa7825 */ /* 0x000fc800078e02fa */
[C---:B-1----:R-:W-:Y:S02]  /*10250*/  IMAD.WIDE R224, R19.reuse, 0x4, R242 ;  /* 0x0000000413e07825 */ /* 0x042fe400078e02f2 */
[----:B------:R-:W4:Y:S04]  /*10260*/  LDL.LU.64 R242, [R1+0x5c0] ;  /* 0x0005c00001f27983 */ /* 0x000f280000300a00 */
[----:B------:R1:W-:Y:S01]  /*10270*/  STL.64 [R1+0x200], R224 ;  /* 0x000200e001007387 */ /* 0x0003e20000100a00 */
[----:B------:R-:W-:-:S04]  /*10280*/  IMAD.WIDE R246, R19, 0x4, R246 ;  /* 0x0000000413f67825 */ /* 0x000fc800078e02f6 */
[C---:B-1----:R-:W-:Y:S02]  /*10290*/  IMAD.WIDE R224, R19.reuse, 0x4, R2 ;  /* 0x0000000413e07825 */ /* 0x042fe400078e0202 */
[----:B------:R-:W4:Y:S04]  /*102a0*/  LDL.LU.64 R2, [R1+0x5b8] ;  /* 0x0005b80001027983 */ /* 0x000f280000300a00 */
[----:B------:R3:W-:Y:S01]  /*102b0*/  STL.64 [R1+0x248], R224 ;  /* 0x000248e001007387 */ /* 0x0007e20000100a00 */
[----:B------:R-:W-:-:S03]  /*102c0*/  IMAD.WIDE R244, R19, 0x4, R244 ;  /* 0x0000000413f47825 */ /* 0x000fc600078e02f4 */
[----:B------:R-:W-:Y:S01]  /*102d0*/  STL.64 [R1+0x2b0], R250 ;  /* 0x0002b0fa01007387 */ /* 0x000fe20000100a00 */
        /* <DEDUP_REMOVED lines=8> */
[C---:B---3--:R-:W-:Y:S01]  /*10360*/  IMAD.WIDE R224, R19.reuse, 0x4, R248 ;  /* 0x0000000413e07825 */ /* 0x048fe200078e02f8 */
[----:B------:R-:W-:Y:S04]  /*10370*/  LDGSTS.E [R13+0x10780], desc[UR20][R248.64], P1 ;  /* 0x10780000f80d7fae */ /* 0x000fe800089a1014 */
[----:B------:R1:W-:Y:S04]  /*10380*/  STL.64 [R1+0x2f8], R224 ;  /* 0x0002f8e001007387 */ /* 0x0003e80000100a00 */
[----:B------:R-:W-:Y:S04]  /*10390*/  STL.64 [R1+0x110], R246 ;  /* 0x000110f601007387 */ /* 0x000fe80000100a00 */
[----:B------:R-:W-:Y:S01]  /*103a0*/  STL.64 [R1+0x138], R244 ;  /* 0x000138f401007387 */ /* 0x000fe20000100a00 */
[----:B-1----:R-:W-:-:S03]  /*103b0*/  IMAD.WIDE R224, R19, 0x4, R240 ;  /* 0x0000000413e07825 */ /* 0x002fc600078e02f0 */
[----:B--2---:R1:W-:Y:S04]  /*103c0*/  LDGSTS.E [R13+0x10b80], desc[UR20][R96.64], P1 ;  /* 0x10b80000600d7fae */ /* 0x0043e800089a1014 */
[----:B------:R2:W-:Y:S04]  /*103d0*/  STL.64 [R1+0x158], R224 ;  /* 0x000158e001007387 */ /* 0x0005e80000100a00 */
[----:B------:R-:W-:Y:S04]  /*103e0*/  STL.64 [R1+0x1a0], R238 ;  /* 0x0001a0ee01007387 */ /* 0x000fe80000100a00 */
[----:B------:R-:W-:Y:S01]  /*103f0*/  STL.64 [R1+0x1e0], R236 ;  /* 0x0001e0ec01007387 */ /* 0x000fe20000100a00 */
[----:B--2---:R-:W-:-:S03]  /*10400*/  IMAD.WIDE R224, R19, 0x4, R92 ;  /* 0x0000000413e07825 */ /* 0x004fc600078e025c */
[----:B------:R-:W-:Y:S01]  /*10410*/  LDGSTS.E [R13+0x10f80], desc[UR20][R112.64], P1 ;  /* 0x10f80000700d7fae */ /* 0x000fe200089a1014 */
[----:B------:R-:W-:-:S03]  /*10420*/  IMAD.WIDE R92, R19, 0x4, R94 ;  /* 0x00000004135c7825 */ /* 0x000fc600078e025e */
[----:B------:R-:W-:Y:S01]  /*10430*/  STL.64 [R1+0x210], R224 ;  /* 0x000210e001007387 */ /* 0x000fe20000100a00 */
[----:B------:R-:W-:-:S03]  /*10440*/  IMAD.WIDE R94, R19, 0x4, R96 ;  /* 0x00000004135e7825 */ /* 0x000fc600078e0260 */
[----:B------:R2:W-:Y:S01]  /*10450*/  STL.64 [R1+0x270], R92 ;  /* 0x0002705c01007387 */ /* 0x0005e20000100a00 */
[----:B-1----:R-:W-:-:S03]  /*10460*/  IMAD.WIDE R96, R19, 0x4, R100 ;  /* 0x0000000413607825 */ /* 0x002fc600078e0264 */
[----:B------:R1:W-:Y:S04]  /*10470*/  STL.64 [R1+0x2c8], R94 ;  /* 0x0002c85e01007387 */ /* 0x0003e80000100a00 */
[----:B------:R-:W-:Y:S01]  /*10480*/  LDGSTS.E [R13+0x11380], desc[UR20][R128.64], P1 ;  /* 0x11380000800d7fae */ /* 0x000fe200089a1014 */
[----:B--2---:R-:W-:-:S03]  /*10490*/  IMAD.WIDE R92, R19, 0x4, R98 ;  /* 0x00000004135c7825 */ /* 0x004fc600078e0262 */
[----:B------:R-:W-:Y:S01]  /*104a0*/  LDGSTS.E [R13+0x11780], desc[UR20][R144.64], P1 ;  /* 0x11780000900d7fae */ /* 0x000fe200089a1014 */
[----:B-1----:R-:W-:-:S03]  /*104b0*/  IMAD.WIDE R94, R19, 0x4, R102 ;  /* 0x00000004135e7825 */ /* 0x002fc600078e0266 */
[----:B------:R1:W-:Y:S04]  /*104c0*/  STL.64 [R1+0xe8], R92 ;  /* 0x0000e85c01007387 */ /* 0x0003e80000100a00 */
[----:B------:R2:W-:Y:S04]  /*104d0*/  STL.64 [R1+0x108], R96 ;  /* 0x0001086001007387 */ /* 0x0005e80000100a00 */
[----:B------:R3:W-:Y:S01]  /*104e0*/  STL.64 [R1+0x128], R94 ;  /* 0x0001285e01007387 */ /* 0x0007e20000100a00 */
[----:B-1----:R-:W-:-:S03]  /*104f0*/  IMAD.WIDE R92, R19, 0x4, R104 ;  /* 0x00000004135c7825 */ /* 0x002fc600078e0268 */
[----:B------:R-:W-:Y:S01]  /*10500*/  LDGSTS.E [R13+0x11b80], desc[UR20][R160.64], P1 ;  /* 0x11b80000a00d7fae */ /* 0x000fe200089a1014 */
[----:B--2---:R-:W-:-:S03]  /*10510*/  IMAD.WIDE R96, R19, 0x4, R106 ;  /* 0x0000000413607825 */ /* 0x004fc600078e026a */
[----:B------:R1:W-:Y:S01]  /*10520*/  STL.64 [R1+0x150], R92 ;  /* 0x0001505c01007387 */ /* 0x0003e20000100a00 */
[----:B---3--:R-:W-:-:S03]  /*10530*/  IMAD.WIDE R94, R19, 0x4, R108 ;  /* 0x00000004135e7825 */ /* 0x008fc600078e026c */
[----:B------:R-:W-:Y:S04]  /*10540*/  STL.64 [R1+0x1a8], R96 ;  /* 0x0001a86001007387 */ /* 0x000fe80000100a00 */
[----:B------:R2:W-:Y:S01]  /*10550*/  STL.64 [R1+0x1e8], R94 ;  /* 0x0001e85e01007387 */ /* 0x0005e20000100a00 */
[----:B-1----:R-:W-:-:S03]  /*10560*/  IMAD.WIDE R92, R19, 0x4, R110 ;  /* 0x00000004135c7825 */ /* 0x002fc600078e026e */
[----:B------:R1:W-:Y:S04]  /*10570*/  LDGSTS.E [R13+0x11f80], desc[UR20][R30.64], P1 ;  /* 0x11f800001e0d7fae */ /* 0x0003e800089a1014 */
[----:B------:R3:W-:Y:S01]  /*10580*/  STL.64 [R1+0x240], R92 ;  /* 0x0002405c01007387 */ /* 0x0007e20000100a00 */
[----:B--2---:R-:W-:-:S03]  /*10590*/  IMAD.WIDE R94, R19, 0x4, R112 ;  /* 0x00000004135e7825 */ /* 0x004fc600078e0270 */
[----:B------:R-:W-:Y:S01]  /*105a0*/  LDGSTS.E [R13+0x12380], desc[UR20][R44.64], P1 ;  /* 0x123800002c0d7fae */ /* 0x000fe200089a1014 */
[----:B------:R-:W-:-:S03]  /*105b0*/  IMAD.WIDE R96, R19, 0x4, R116 ;  /* 0x0000000413607825 */ /* 0x000fc600078e0274 */
[----:B------:R2:W-:Y:S01]  /*105c0*/  STL.64 [R1+0x2b8], R94 ;  /* 0x0002b85e01007387 */ /* 0x0005e20000100a00 */
[----:B---3--:R-:W-:-:S03]  /*105d0*/  IMAD.WIDE R92, R19, 0x4, R114 ;  /* 0x00000004135c7825 */ /* 0x008fc600078e0272 */
[----:B------:R-:W-:Y:S04]  /*105e0*/  LDGSTS.E [R13+0x12780], desc[UR20][R208.64], P1 ;  /* 0x12780000d00d7fae */ /* 0x000fe800089a1014 */
[----:B------:R3:W-:Y:S01]  /*105f0*/  STL.64 [R1+0xa0], R92 ;  /* 0x0000a05c01007387 */ /* 0x0007e20000100a00 */
[----:B--2---:R-:W-:-:S03]  /*10600*/  IMAD.WIDE R94, R19, 0x4, R118 ;  /* 0x00000004135e7825 */ /* 0x004fc600078e0276 */
[----:B------:R2:W-:Y:S04]  /*10610*/  STL.64 [R1+0xc8], R96 ;  /* 0x0000c86001007387 */ /* 0x0005e80000100a00 */
[----:B------:R1:W-:Y:S01]  /*10620*/  STL.64 [R1+0xf8], R94 ;  /* 0x0000f85e01007387 */ /* 0x0003e20000100a00 */
[C---:B---3--:R-:W-:Y:S01]  /*10630*/  IMAD.WIDE R92, R19.reuse, 0x4, R120 ;  /* 0x00000004135c7825 */ /* 0x048fe200078e0278 */
[----:B------:R-:W-:Y:S02]  /*10640*/  UIADD3 UR4, UPT, UPT, UR14, -0x100, URZ ;  /* 0xffffff000e047890 */ /* 0x000fe4000fffe0ff */
[----:B------:R-:W-:Y:S01]  /*10650*/  LDGSTS.E [R13+0x12b80], desc[UR20][R88.64], P1 ;  /* 0x12b80000580d7fae */ /* 0x000fe200089a1014 */
[----:B--2---:R-:W-:-:S03]  /*10660*/  IMAD.WIDE R96, R19, 0x4, R122 ;  /* 0x0000000413607825 */ /* 0x004fc600078e027a */
[----:B------:R2:W-:Y:S01]  /*10670*/  STL.64 [R1+0x120], R92 ;  /* 0x0001205c01007387 */ /* 0x0005e20000100a00 */
[----:B-1----:R-:W-:-:S03]  /*10680*/  IMAD.WIDE R94, R19, 0x4, R124 ;  /* 0x00000004135e7825 */ /* 0x002fc600078e027c */
[----:B------:R-:W-:Y:S04]  /*10690*/  STL.64 [R1+0x168], R96 ;  /* 0x0001686001007387 */ /* 0x000fe80000100a00 */
[----:B------:R1:W-:Y:S01]  /*106a0*/  STL.64 [R1+0x1b0], R94 ;  /* 0x0001b05e01007387 */ /* 0x0003e20000100a00 */
[----:B--2---:R-:W-:-:S03]  /*106b0*/  IMAD.WIDE R92, R19, 0x4, R126 ;  /* 0x00000004135c7825 */ /* 0x004fc600078e027e */
[----:B------:R-:W-:Y:S04]  /*106c0*/  LDGSTS.E [R13+0x12f80], desc[UR20][R84.64], P1 ;  /* 0x12f80000540d7fae */ /* 0x000fe800089a1014 */
[----:B------:R2:W-:Y:S01]  /*106d0*/  STL.64 [R1+0x208], R92 ;  /* 0x0002085c01007387 */ /* 0x0005e20000100a00 */
[----:B-1----:R-:W-:-:S03]  /*106e0*/  IMAD.WIDE R94, R19, 0x4, R128 ;  /* 0x00000004135e7825 */ /* 0x002fc600078e0280 */
[----:B------:R-:W-:Y:S01]  /*106f0*/  LDGSTS.E [R13+0x13380], desc[UR20][R56.64], P1 ;  /* 0x13380000380d7fae */ /* 0x000fe200089a1014 */
[----:B------:R-:W-:-:S03]  /*10700*/  IMAD.WIDE R96, R19, 0x4, R132 ;  /* 0x0000000413607825 */ /* 0x000fc600078e0284 */
[----:B------:R1:W-:Y:S01]  /*10710*/  STL.64 [R1+0x280], R94 ;  /* 0x0002805e01007387 */ /* 0x0003e20000100a00 */
[----:B--2---:R-:W-:-:S05]  /*10720*/  IMAD.WIDE R92, R19, 0x4, R130 ;  /* 0x00000004135c7825 */ /* 0x004fca00078e0282 */
[----:B------:R2:W-:Y:S01]  /*10730*/  STL.64 [R1+0x88], R92 ;  /* 0x0000885c01007387 */ /* 0x0005e20000100a00 */
[----:B-1----:R-:W-:-:S03]  /*10740*/  IMAD.WIDE R94, R19, 0x4, R134 ;  /* 0x00000004135e7825 */ /* 0x002fc600078e0286 */
[----:B------:R1:W-:Y:S04]  /*10750*/  STL.64 [R1+0xb0], R96 ;  /* 0x0000b06001007387 */ /* 0x0003e80000100a00 */
[----:B------:R3:W-:Y:S01]  /*10760*/  STL.64 [R1+0xc0], R94 ;  /* 0x0000c05e01007387 */ /* 0x0007e20000100a00 */
[----:B--2---:R-:W-:-:S04]  /*10770*/  IMAD.WIDE R92, R19, 0x4, R136 ;  /* 0x00000004135c7825 */ /* 0x004fc800078e0288 */
[C---:B-1----:R-:W-:Y:S01]  /*10780*/  IMAD.WIDE R96, R19.reuse, 0x4, R138 ;  /* 0x0000000413607825 */ /* 0x042fe200078e028a */
[----:B------:R1:W-:Y:S03]  /*10790*/  STL.64 [R1+0xf0], R92 ;  /* 0x0000f05c01007387 */ /* 0x0003e60000100a00 */
[C---:B---3--:R-:W-:Y:S01]  /*107a0*/  IMAD.WIDE R94, R19.reuse, 0x4, R140 ;  /* 0x00000004135e7825 */ /* 0x048fe200078e028c */
[----:B------:R-:W-:Y:S04]  /*107b0*/  STL.64 [R1+0x118], R96 ;  /* 0x0001186001007387 */ /* 0x000fe80000100a00 */
[----:B------:R2:W-:Y:S01]  /*107c0*/  STL.64 [R1+0x180], R94 ;  /* 0x0001805e01007387 */ /* 0x0005e20000100a00 */
[----:B-1----:R-:W-:-:S05]  /*107d0*/  IMAD.WIDE R92, R19, 0x4, R142 ;  /* 0x00000004135c7825 */ /* 0x002fca00078e028e */
[----:B------:R1:W-:Y:S01]  /*107e0*/  STL.64 [R1+0x1d8], R92 ;  /* 0x0001d85c01007387 */ /* 0x0003e20000100a00 */
[----:B--2---:R-:W-:-:S04]  /*107f0*/  IMAD.WIDE R94, R19, 0x4, R144 ;  /* 0x00000004135e7825 */ /* 0x004fc800078e0290 */
[C---:B------:R-:W-:Y:S01]  /*10800*/  IMAD.WIDE R96, R19.reuse, 0x4, R148 ;  /* 0x0000000413607825 */ /* 0x040fe200078e0294 */
[----:B------:R2:W-:Y:S03]  /*10810*/  STL.64 [R1+0x238], R94 ;  /* 0x0002385e01007387 */ /* 0x0005e60000100a00 */
[----:B-1----:R-:W-:-:S05]  /*10820*/  IMAD.WIDE R92, R19, 0x4, R146 ;  /* 0x00000004135c7825 */ /* 0x002fca00078e0292 */
[----:B------:R1:W-:Y:S01]  /*10830*/  STL.64 [R1+0x58], R92 ;  /* 0x0000585c01007387 */ /* 0x0003e20000100a00 */
[----:B--2---:R-:W-:-:S03]  /*10840*/  IMAD.WIDE R94, R19, 0x4, R150 ;  /* 0x00000004135e7825 */ /* 0x004fc600078e0296 */
[----:B------:R2:W-:Y:S04]  /*10850*/  STL.64 [R1+0x70], R96 ;  /* 0x0000706001007387 */ /* 0x0005e80000100a00 */
[----:B------:R3:W-:Y:S01]  /*10860*/  STL.64 [R1+0x90], R94 ;  /* 0x0000905e01007387 */ /* 0x0007e20000100a00 */
[----:B-1----:R-:W-:-:S04]  /*10870*/  IMAD.WIDE R92, R19, 0x4, R152 ;  /* 0x00000004135c7825 */ /* 0x002fc800078e0298 */
[C---:B--2---:R-:W-:Y:S01]  /*10880*/  IMAD.WIDE R96, R19.reuse, 0x4, R154 ;  /* 0x0000000413607825 */ /* 0x044fe200078e029a */
[----:B------:R1:W-:Y:S03]  /*10890*/  STL.64 [R1+0xb8], R92 ;  /* 0x0000b85c01007387 */ /* 0x0003e60000100a00 */
[C---:B---3--:R-:W-:Y:S01]  /*108a0*/  IMAD.WIDE R94, R19.reuse, 0x4, R156 ;  /* 0x00000004135e7825 */ /* 0x048fe200078e029c */
        /* <DEDUP_REMOVED lines=12> */
[----:B------:R-:W-:Y:S04]  /*10970*/  STL.64 [R1+0x50], R96 ;  /* 0x0000506001007387 */ /* 0x000fe80000100a00 */
[----:B------:R-:W-:Y:S01]  /*10980*/  STL.64 [R1+0x78], R94 ;  /* 0x0000785e01007387 */ /* 0x000fe20000100a00 */
[----:B-1----:R-:W-:-:S04]  /*10990*/  IMAD.WIDE R92, R19, 0x4, R22 ;  /* 0x00000004135c7825 */ /* 0x002fc800078e0216 */
[C---:B------:R-:W-:Y:S01]  /*109a0*/  IMAD.WIDE R22, R19.reuse, 0x4, R172 ;  /* 0x0000000413167825 */ /* 0x040fe200078e02ac */
[----:B------:R-:W-:Y:S04]  /*109b0*/  STL.64 [R1+0xa8], R92 ;  /* 0x0000a85c01007387 */ /* 0x000fe80000100a00 */
[----:B------:R1:W-:Y:S04]  /*109c0*/  STL.64 [R1+0xd8], R22 ;  /* 0x0000d81601007387 */ /* 0x0003e80000100a00 */
[----:B------:R2:W-:Y:S01]  /*109d0*/  STL.64 [R1+0x148], R26 ;  /* 0x0001481a01007387 */ /* 0x0005e20000100a00 */
[----:B-1----:R-:W-:-:S04]  /*109e0*/  IMAD.WIDE R22, R19, 0x4, R30 ;  /* 0x0000000413167825 */ /* 0x002fc800078e021e */
[C---:B------:R-:W-:Y:S01]  /*109f0*/  IMAD.WIDE R30, R19.reuse, 0x4, R180 ;  /* 0x00000004131e7825 */ /* 0x040fe200078e02b4 */
[----:B------:R1:W-:Y:S03]  /*10a00*/  STL.64 [R1+0x1b8], R22 ;  /* 0x0001b81601007387 */ /* 0x0003e60000100a00 */
[C---:B--2---:R-:W-:Y:S01]  /*10a10*/  IMAD.WIDE R26, R19.reuse, 0x4, R184 ;  /* 0x00000004131a7825 */ /* 0x044fe200078e02b8 */
[----:B------:R2:W-:Y:S03]  /*10a20*/  STL.64 [R1+0x10], R30 ;  /* 0x0000101e01007387 */ /* 0x0005e60000100a00 */
[----:B-1----:R-:W-:-:S04]  /*10a30*/  IMAD.WIDE R22, R19, 0x4, R32 ;  /* 0x0000000413167825 */ /* 0x002fc800078e0220 */
[C---:B--2---:R-:W-:Y:S01]  /*10a40*/  IMAD.WIDE R30, R19.reuse, 0x4, R34 ;  /* 0x00000004131e7825 */ /* 0x044fe200078e0222 */
[----:B------:R1:W-:Y:S04]  /*10a50*/  STL.64 [R1+0x20], R22 ;  /* 0x0000201601007387 */ /* 0x0003e80000100a00 */
[----:B------:R2:W-:Y:S04]  /*10a60*/  STL.64 [R1+0x38], R26 ;  /* 0x0000381a01007387 */ /* 0x0005e80000100a00 */
[----:B------:R3:W-:Y:S01]  /*10a70*/  STL.64 [R1+0x60], R30 ;  /* 0x0000601e01007387 */ /* 0x0007e20000100a00 */
[----:B-1----:R-:W-:-:S04]  /*10a80*/  IMAD.WIDE R22, R19, 0x4, R38 ;  /* 0x0000000413167825 */ /* 0x002fc800078e0226 */
[C---:B--2---:R-:W-:Y:S01]  /*10a90*/  IMAD.WIDE R26, R19.reuse, 0x4, R190 ;  /* 0x00000004131a7825 */ /* 0x044fe200078e02be */
[----:B------:R1:W-:Y:S04]  /*10aa0*/  STL.64 [R1+0x98], R22 ;  /* 0x0000981601007387 */ /* 0x0003e80000100a00 */
[----:B------:R2:W-:Y:S01]  /*10ab0*/  STL.64 [R1+0xd0], R26 ;  /* 0x0000d01a01007387 */ /* 0x0005e20000100a00 */
[----:B---3--:R-:W-:-:S04]  /*10ac0*/  IMAD.WIDE R30, R19, 0x4, R54 ;  /* 0x00000004131e7825 */ /* 0x008fc800078e0236 */
[----:B-1----:R-:W-:-:S04]  /*10ad0*/  IMAD.WIDE R22, R19, 0x4, R44 ;  /* 0x0000000413167825 */ /* 0x002fc800078e022c */
[C---:B--2---:R-:W-:Y:S01]  /*10ae0*/  IMAD.WIDE R26, R19.reuse, 0x4, R52 ;  /* 0x00000004131a7825 */ /* 0x044fe200078e0234 */
[----:B------:R1:W-:Y:S04]  /*10af0*/  STL.64 [R1+0x160], R22 ;  /* 0x0001601601007387 */ /* 0x0003e80000100a00 */
[----:B------:R2:W-:Y:S04]  /*10b00*/  STL.64 [R1], R26 ;  /* 0x0000001a01007387 */ /* 0x0005e80000100a00 */
[----:B------:R-:W-:Y:S01]  /*10b10*/  STL.64 [R1+0x18], R30 ;  /* 0x0000181e01007387 */ /* 0x000fe20000100a00 */
[----:B-1----:R-:W-:-:S04]  /*10b20*/  IMAD.WIDE R22, R19, 0x4, R58 ;  /* 0x0000000413167825 */ /* 0x002fc800078e023a */
[C---:B--2---:R-:W-:Y:S01]  /*10b30*/  IMAD.WIDE R26, R19.reuse, 0x4, R206 ;  /* 0x00000004131a7825 */ /* 0x044fe200078e02ce */
[----:B------:R1:W-:Y:S04]  /*10b40*/  STL.64 [R1+0x48], R22 ;  /* 0x0000481601007387 */ /* 0x0003e80000100a00 */
[----:B------:R2:W-:Y:S01]  /*10b50*/  STL.64 [R1+0x80], R26 ;  /* 0x0000801a01007387 */ /* 0x0005e20000100a00 */
[----:B-1----:R-:W-:-:S04]  /*10b60*/  IMAD.WIDE R22, R19, 0x4, R208 ;  /* 0x0000000413167825 */ /* 0x002fc800078e02d0 */
[C---:B--2---:R-:W-:Y:S01]  /*10b70*/  IMAD.WIDE R26, R19.reuse, 0x4, R222 ;  /* 0x00000004131a7825 */ /* 0x044fe200078e02de */
[----:B------:R1:W-:Y:S04]  /*10b80*/  STL.64 [R1+0x100], R22 ;  /* 0x0001001601007387 */ /* 0x0003e80000100a00 */
[----:B------:R-:W-:Y:S01]  /*10b90*/  STL.64 [R1+0x30], R26 ;  /* 0x0000301a01007387 */ /* 0x000fe20000100a00 */
[----:B-1----:R-:W-:-:S05]  /*10ba0*/  IMAD.WIDE R22, R19, 0x4, R88 ;  /* 0x0000000413167825 */ /* 0x002fca00078e0258 */
[----:B------:R1:W-:Y:S04]  /*10bb0*/  STL.64 [R1+0x68], R22 ;  /* 0x0000681601007387 */ /* 0x0003e80000100a00 */
[----:B------:R-:W2:Y:S04]  /*10bc0*/  LDL.LU.64 R94, [R1+0x3c0] ;  /* 0x0003c000015e7983 */ /* 0x000ea80000300a00 */
[----:B------:R-:W3:Y:S01]  /*10bd0*/  LDL.LU.64 R92, [R1+0x3b0] ;  /* 0x0003b000015c7983 */ /* 0x000ee20000300a00 */
[----:B------:R-:W-:-:S04]  /*10be0*/  IMAD.WIDE R36, R19, 0x4, R36 ;  /* 0x0000000413247825 */ /* 0x000fc800078e0224 */
[C---:B------:R-:W-:Y:S01]  /*10bf0*/  IMAD.WIDE R24, R19.reuse, 0x4, R24 ;  /* 0x0000000413187825 */ /* 0x040fe200078e0218 */
[----:B------:R-:W-:Y:S03]  /*10c00*/  LDGSTS.E [R13+0x13780], desc[UR20][R36.64], P1 ;  /* 0x13780000240d7fae */ /* 0x000fe600089a1014 */
[----:B------:R-:W-:Y:S01]  /*10c10*/  IMAD.WIDE R170, R19, 0x4, R170 ;  /* 0x0000000413aa7825 */ /* 0x000fe200078e02aa */
[----:B------:R-:W-:Y:S03]  /*10c20*/  LDGSTS.E [R13+0x13b80], desc[UR20][R24.64], P1 ;  /* 0x13b80000180d7fae */ /* 0x000fe600089a1014 */
[----:B------:R-:W-:Y:S01]  /*10c30*/  VIADD R18, R18, 0x7f ;  /* 0x0000007f12127836 */ /* 0x000fe20000000000 */
[----:B------:R1:W-:Y:S01]  /*10c40*/  LDGSTS.E [R13+0x13f80], desc[UR20][R170.64], P1 ;  /* 0x13f80000aa0d7fae */ /* 0x0003e200089a1014 */
[----:B----4-:R-:W-:-:S03]  /*10c50*/  ISETP.GE.AND P1, PT, R3, UR4, PT ;  /* 0x0000000403007c0c */ /* 0x010fc6000bf26270 */
[----:B------:R-:W-:Y:S02]  /*10c60*/  ISETP.GT.AND P3, PT, R18, 0x17f, PT ;  /* 0x0000017f1200780c */ /* 0x000fe40003f64270 */
[----:B------:R-:W-:Y:S01]  /*10c70*/  LOP3.LUT R97, R3, 0x2, RZ, 0xfc, !PT ;  /* 0x0000000203617812 */ /* 0x000fe200078efcff */
[----:B------:R-:W-:Y:S01]  /*10c80*/  IMAD.WIDE R206, R19, 0x4, R228 ;  /* 0x0000000413ce7825 */ /* 0x000fe200078e02e4 */
[----:B------:R-:W-:Y:S01]  /*10c90*/  SEL R18, RZ, 0x4, P1 ;  /* 0x00000004ff127807 */ /* 0x000fe20000800000 */
[----:B------:R-:W0:Y:S01]  /*10ca0*/  LDGDEPBAR ;  /* 0x00000000000079af */ /* 0x000e220000000000 */
[----:B------:R-:W-:Y:S02]  /*10cb0*/  ISETP.GE.AND P2, PT, R97, UR4, PT ;  /* 0x0000000461007c0c */ /* 0x000fe4000bf46270 */
[----:B------:R-:W-:Y:S02]  /*10cc0*/  SEL R18, R18, RZ, P3 ;  /* 0x000000ff12127207 */ /* 0x000fe40001800000 */
[----:B------:R-:W-:-:S02]  /*10cd0*/  LOP3.LUT R97, R3, 0x20, RZ, 0xfc, !PT ;  /* 0x0000002003617812 */ /* 0x000fc400078efcff */
[----:B------:R-:W-:Y:S02]  /*10ce0*/  ISETP.NE.U32.AND P1, PT, R18, RZ, PT ;  /* 0x000000ff1200720c */ /* 0x000fe40003f25070 */
[----:B------:R-:W-:Y:S02]  /*10cf0*/  SEL R18, RZ, 0x4, P2 ;  /* 0x00000004ff127807 */ /* 0x000fe40001000000 */
[----:B------:R-:W-:Y:S02]  /*10d00*/  ISETP.GE.AND P2, PT, R97, UR4, PT ;  /* 0x0000000461007c0c */ /* 0x000fe4000bf46270 */
[----:B------:R-:W-:Y:S02]  /*10d10*/  SEL R18, R18, RZ, P3 ;  /* 0x000000ff12127207 */ /* 0x000fe40001800000 */
[----:B------:R-:W-:Y:S02]  /*10d20*/  LOP3.LUT R97, R3, 0x22, RZ, 0xfc, !PT ;  /* 0x0000002203617812 */ /* 0x000fe400078efcff */
[----:B------:R-:W-:-:S02]  /*10d30*/  ISETP.NE.U32.AND P6, PT, R18, RZ, PT ;  /* 0x000000ff1200720c */ /* 0x000fc40003fc5070 */
[----:B------:R-:W-:Y:S02]  /*10d40*/  SEL R18, RZ, 0x4, P2 ;  /* 0x00000004ff127807 */ /* 0x000fe40001000000 */
[----:B------:R-:W-:Y:S02]  /*10d50*/  ISETP.GE.AND P2, PT, R97, UR4, PT ;  /* 0x0000000461007c0c */ /* 0x000fe4000bf46270 */
[----:B------:R-:W-:Y:S02]  /*10d60*/  SEL R18, R18, RZ, P3 ;  /* 0x000000ff12127207 */ /* 0x000fe40001800000 */
[----:B------:R-:W-:Y:S02]  /*10d70*/  LOP3.LUT R229, R3, 0x40, RZ, 0xfc, !PT ;  /* 0x0000004003e57812 */ /* 0x000fe400078efcff */
[----:B------:R-:W-:Y:S02]  /*10d80*/  ISETP.NE.U32.AND P5, PT, R18, RZ, PT ;  /* 0x000000ff1200720c */ /* 0x000fe40003fa5070 */
[----:B------:R-:W-:Y:S01]  /*10d90*/  SEL R18, RZ, 0x4, P2 ;  /* 0x00000004ff127807 */ /* 0x000fe20001000000 */
[----:B-1----:R-:W-:Y:S01]  /*10da0*/  IMAD.WIDE R22, R19, 0x4, R84 ;  /* 0x0000000413167825 */ /* 0x002fe200078e0254 */
[----:B------:R-:W-:-:S02]  /*10db0*/  LOP3.LUT R97, R3, 0x42, RZ, 0xfc, !PT ;  /* 0x0000004203617812 */ /* 0x000fc400078efcff */
[----:B------:R-:W-:Y:S02]  /*10dc0*/  SEL R18, R18, RZ, P3 ;  /* 0x000000ff12127207 */ /* 0x000fe40001800000 */
[----:B------:R-:W-:Y:S02]  /*10dd0*/  ISETP.GE.AND P4, PT, R229, UR4, PT ;  /* 0x00000004e5007c0c */ /* 0x000fe4000bf86270 */
[----:B------:R-:W-:Y:S01]  /*10de0*/  ISETP.NE.U32.AND P2, PT, R18, RZ, PT ;  /* 0x000000ff1200720c */ /* 0x000fe20003f45070 */
[----:B------:R-:W-:Y:S01]  /*10df0*/  STL.64 [R1+0x8], R22 ;  /* 0x0000081601007387 */ /* 0x000fe20000100a00 */
[----:B------:R-:W-:Y:S02]  /*10e00*/  SEL R18, RZ, 0x4, P4 ;  /* 0x00000004ff127807 */ /* 0x000fe40002000000 */
[----:B------:R-:W-:Y:S02]  /*10e10*/  ISETP.GE.AND P4, PT, R97, UR4, PT ;  /* 0x0000000461007c0c */ /* 0x000fe4000bf86270 */
[----:B------:R-:W4:Y:S01]  /*10e20*/  LDL.LU.64 R96, [R1+0x388] ;  /* 0x0003880001607983 */ /* 0x000f220000300a00 */
[----:B------:R-:W-:-:S04]  /*10e30*/  IMAD.WIDE R184, R19, 0x4, R234 ;  /* 0x0000000413b87825 */ /* 0x000fc800078e02ea */
[----:B------:R-:W-:-:S04]  /*10e40*/  IMAD.WIDE R234, R19, 0x4, R82 ;  /* 0x0000000413ea7825 */ /* 0x000fc800078e0252 */
[----:B------:R-:W-:-:S04]  /*10e50*/  IMAD.WIDE R150, R19, 0x4, R60 ;  /* 0x0000000413967825 */ /* 0x000fc800078e023c */
[----:B------:R-:W-:-:S04]  /*10e60*/  IMAD.WIDE R166, R19, 0x4, R40 ;  /* 0x0000000413a67825 */ /* 0x000fc800078e0228 */
[----:B------:R-:W-:-:S04]  /*10e70*/  IMAD.WIDE R174, R19, 0x4, R174 ;  /* 0x0000000413ae7825 */ /* 0x000fc800078e02ae */
[----:B------:R-:W-:-:S04]  /*10e80*/  IMAD.WIDE R176, R19, 0x4, R176 ;  /* 0x0000000413b07825 */ /* 0x000fc800078e02b0 */
[----:B------:R-:W-:Y:S01]  /*10e90*/  IMAD.WIDE R156, R19, 0x4, R56 ;  /* 0x00000004139c7825 */ /* 0x000fe200078e0238 */
[----:B------:R-:W-:-:S03]  /*10ea0*/  LOP3.LUT R99, R3, 0x4, RZ, 0xfc, !PT ;  /* 0x0000000403637812 */ /* 0x000fc600078efcff */
[----:B------:R-:W-:-:S04]  /*10eb0*/  IMAD.WIDE R158, R19, 0x4, R36 ;  /* 0x00000004139e7825 */ /* 0x000fc800078e0224 */
[----:B------:R-:W-:-:S04]  /*10ec0*/  IMAD.WIDE R168, R19, 0x4, R24 ;  /* 0x0000000413a87825 */ /* 0x000fc800078e0218 */
[----:B------:R-:W-:-:S04]  /*10ed0*/  IMAD.WIDE R170, R19, 0x4, R170 ;  /* 0x0000000413aa7825 */ /* 0x000fc800078e02aa */
[----:B------:R-:W-:Y:S02]  /*10ee0*/  VIADD R101, R2, UR7 ;  /* 0x0000000702657c36 */ /* 0x000fe40008000000 */
[C---:B--2---:R-:W-:Y:S01]  /*10ef0*/  IMAD.WIDE R172, R252.reuse, 0x4, R94 ;  /* 0x00000004fcac7825 */ /* 0x044fe200078e025e */
[----:B------:R-:W-:Y:S06]  /*10f00*/  BAR.SYNC.DEFER_BLOCKING 0x0 ;  /* 0x0000000000007b1d */ /* 0x000fec0000010000 */
[----:B------:R-:W2:Y:S01]  /*10f10*/  LDL.LU.64 R94, [R1+0x380] ;  /* 0x00038000015e7983 */ /* 0x000ea20000300a00 */
[----:B---3--:R-:W-:-:S03]  /*10f20*/  IMAD.WIDE R154, R252, 0x4, R92 ;  /* 0x00000004fc9a7825 */ /* 0x008fc600078e025c */
[----:B------:R-:W3:Y:S04]  /*10f30*/  LDL.LU.64 R92, [R1+0x350] ;  /* 0x00035000015c7983 */ /* 0x000ee80000300a00 */
[----:B------:R-:W-:Y:S04]  /*10f40*/  STL.64 [R1+0x638], R234 ;  /* 0x000638ea01007387 */ /* 0x000fe80000100a00 */
[----:B------:R-:W-:Y:S04]  /*10f50*/  STL.64 [R1+0x630], R150 ;  /* 0x0006309601007387 */ /* 0x000fe80000100a00 */
[----:B------:R-:W-:Y:S04]  /*10f60*/  STL.64 [R1+0x628], R166 ;  /* 0x000628a601007387 */ /* 0x000fe80000100a00 */
[----:B------:R-:W-:Y:S04]  /*10f70*/  STL.64 [R1+0x620], R174 ;  /* 0x000620ae01007387 */ /* 0x000fe80000100a00 */
[----:B------:R-:W-:Y:S04]  /*10f80*/  STL.64 [R1+0x618], R176 ;  /* 0x000618b001007387 */ /* 0x000fe80000100a00 */
[----:B------:R-:W-:Y:S04]  /*10f90*/  STL.64 [R1+0x5d0], R156 ;  /* 0x0005d09c01007387 */ /* 0x000fe80000100a00 */
[----:B------:R-:W-:Y:S04]  /*10fa0*/  STL.64 [R1+0x5c8], R158 ;  /* 0x0005c89e01007387 */ /* 0x000fe80000100a00 */
[----:B------:R-:W-:Y:S04]  /*10fb0*/  STL.64 [R1+0x5c0], R168 ;  /* 0x0005c0a801007387 */ /* 0x000fe80000100a00 */
[----:B------:R1:W-:Y:S04]  /*10fc0*/  STL.64 [R1+0x5b8], R170 ;  /* 0x0005b8aa01007387 */ /* 0x0003e80000100a00 */
[----:B------:R-:W-:Y:S01]  /*10fd0*/  @!PT LDS RZ, [RZ] ;  /* 0x00000000fffff984 */ /* 0x000fe20000000800 */
[----:B------:R-:W-:Y:S01]  /*10fe0*/  @!PT LDS RZ, [RZ] ;  /* 0x00000000fffff984 */ /* 0x000fe20000000800 */
[----:B------:R-:W-:Y:S01]  /*10ff0*/  @!PT LDS RZ, [RZ] ;  /* 0x00000000fffff984 */ /* 0x000fe20000000800 */
[----:B------:R-:W-:Y:S01]  /*11000*/  LDGSTS.E [R101+0x50000], desc[UR20][R172.64], P1 ;  /* 0x50000000ac657fae */ /* 0x000fe200089a1014 */
[----:B------:R-:W-:-:S03]  /*11010*/  ISETP.GE.AND P1, PT, R99, UR4, PT ;  /* 0x0000000463007c0c */ /* 0x000fc6000bf26270 */
[----:B------:R-:W-:Y:S04]  /*11020*/  STL.64 [R1+0x5d8], R172 ;  /* 0x0005d8ac01007387 */ /* 0x000fe80000100a00 */
[----:B------:R-:W3:Y:S01]  /*11030*/  LDL.LU.64 R98, [R1+0x348] ;  /* 0x0003480001627983 */ /* 0x000ee20000300a00 */
[----:B------:R-:W-:-:S04]  /*11040*/  IMAD.WIDE R248, R19, 0x4, R178 ;  /* 0x0000000413f87825 */ /* 0x000fc800078e02b2 */
[C---:B------:R-:W-:Y:S01]  /*11050*/  IMAD.WIDE R240, R19.reuse, 0x4, R196 ;  /* 0x0000000413f07825 */ /* 0x040fe200078e02c4 */
[----:B------:R-:W-:Y:S03]  /*11060*/  LDGSTS.E [R101+0x50008], desc[UR20][R154.64], P6 ;  /* 0x500080009a657fae */ /* 0x000fe6000b1a1014 */
        /* <DEDUP_REMOVED lines=18> */
[----:B------:R-:W-:Y:S01]  /*11190*/  IMAD.WIDE R182, R19, 0x4, R182 ;  /* 0x0000000413b67825 */ /* 0x000fe200078e02b6 */
[----:B------:R-:W-:Y:S01]  /*111a0*/  LOP3.LUT R100, R3, 0x44, RZ, 0xfc, !PT ;  /* 0x0000004403647812 */ /* 0x000fe200078efcff */
[----:B-1----:R-:W1:Y:S02]  /*111b0*/  LDC R171, c[0x0][0x3a0] ;  /* 0x0000e800ffab7b82 */ /* 0x002e640000000800 */
        /* <DEDUP_REMOVED lines=17> */
[----:B------:R-:W-:Y:S02]  /*112d0*/  SEL R19, R18, RZ, P3 ;  /* 0x000000ff12137207 */ /* 0x000fe40001800000 */
[----:B------:R-:W-:Y:S01]  /*112e0*/  SEL R18, RZ, 0x4, P4 ;  /* 0x00000004ff127807 */ /* 0x000fe20002000000 */
[----:B------:R-:W-:Y:S01]  /*112f0*/  STL.64 [R1+0x5e0], R154 ;  /* 0x0005e09a01007387 */ /* 0x000fe20000100a00 */
[----:B------:R-:W-:Y:S02]  /*11300*/  LOP3.LUT R232, R3, 0x60, RZ, 0xfc, !PT ;  /* 0x0000006003e87812 */ /* 0x000fe400078efcff */
[----:B------:R-:W-:Y:S01]  /*11310*/  SEL R18, R18, RZ, P3 ;  /* 0x000000ff12127207 */ /* 0x000fe20001800000 */
[----:B----4-:R-:W-:Y:S02]  /*11320*/  IMAD.WIDE R38, R252, 0x4, R96 ;  /* 0x00000004fc267825 */ /* 0x010fe400078e0260 */
[----:B------:R-:W4:Y:S01]  /*11330*/  LDL.LU.64 R96, [R1+0x330] ;  /* 0x0003300001607983 */ /* 0x000f220000300a00 */
[----:B------:R-:W-:-:S02]  /*11340*/  ISETP.NE.U32.AND P6, PT, R18, RZ, PT ;  /* 0x000000ff1200720c */ /* 0x000fc40003fc5070 */
[----:B------:R-:W-:Y:S01]  /*11350*/  SEL R18, RZ, 0x4, P1 ;  /* 0x00000004ff127807 */ /* 0x000fe20000800000 */
[----:B------:R-:W-:Y:S01]  /*11360*/  LDGSTS.E [R101+0x52000], desc[UR20][R38.64], P5 ;  /* 0x5200000026657fae */ /* 0x000fe2000a9a1014 */
[----:B------:R-:W-:Y:S02]  /*11370*/  ISETP.GE.AND P1, PT, R232, UR4, PT ;  /* 0x00000004e8007c0c */ /* 0x000fe4000bf26270 */
[----:B------:R-:W-:Y:S01]  /*11380*/  ISETP.NE.U32.AND P4, PT, R19, RZ, PT ;  /* 0x000000ff1300720c */ /* 0x000fe20003f85070 */
[----:B------:R-:W4:Y:S01]  /*11390*/  LDL.LU.64 R104, [R1+0x328] ;  /* 0x0003280001687983 */ /* 0x000f220000300a00 */
[----:B------:R-:W-:Y:S02]  /*113a0*/  SEL R18, R18, RZ, P3 ;  /* 0x000000ff12127207 */ /* 0x000fe40001800000 */
[----:B------:R-:W-:Y:S02]  /*113b0*/  SEL R19, RZ, 0x4, P1 ;  /* 0x00000004ff137807 */ /* 0x000fe40000800000 */
[----:B------:R-:W-:-:S02]  /*113c0*/  LOP3.LUT R233, R3, 0x62, RZ, 0xfc, !PT ;  /* 0x0000006203e97812 */ /* 0x000fc400078efcff */
[----:B------:R-:W-:Y:S02]  /*113d0*/  ISETP.NE.U32.AND P1, PT, R18, RZ, PT ;  /* 0x000000ff1200720c */ /* 0x000fe40003f25070 */
[----:B------:R-:W-:Y:S02]  /*113e0*/  SEL R18, R19, RZ, P3 ;  /* 0x000000ff13127207 */ /* 0x000fe40001800000 */
[----:B------:R-:W-:Y:S01]  /*113f0*/  ISETP.GE.AND P5, PT, R233, UR4, PT ;  /* 0x00000004e9007c0c */ /* 0x000fe2000bfa6270 */
[----:B------:R-:W-:Y:S04]  /*11400*/  STL.64 [R1+0x5e8], R38 ;  /* 0x0005e82601007387 */ /* 0x000fe80000100a00 */
[----:B------:R-:W-:Y:S01]  /*11410*/  STL.64 [R1+0x5f0], R232 ;  /* 0x0005f0e801007387 */ /* 0x000fe20000100a00 */
[----:B--2---:R-:W-:Y:S01]  /*11420*/  IMAD.WIDE R40, R252, 0x4, R94 ;  /* 0x00000004fc287825 */ /* 0x004fe200078e025e */
[----:B------:R-:W-:-:S04]  /*11430*/  LOP3.LUT R95, R3, 0x6, RZ, 0xfc, !PT ;  /* 0x00000006035f7812 */ /* 0x000fc800078efcff */
[----:B------:R-:W-:Y:S01]  /*11440*/  LDGSTS.E [R101+0x52008], desc[UR20][R40.64], P2 ;  /* 0x5200800028657fae */ /* 0x000fe200091a1014 */
[----:B------:R-:W-:Y:S02]  /*11450*/  ISETP.NE.U32.AND P2, PT, R18, RZ, PT ;  /* 0x000000ff1200720c */ /* 0x000fe40003f45070 */
[----:B------:R-:W-:Y:S01]  /*11460*/  SEL R18, RZ, 0x4, P5 ;  /* 0x00000004ff127807 */ /* 0x000fe20002800000 */
[----:B------:R2:W-:Y:S01]  /*11470*/  STL.64 [R1+0x5f8], R40 ;  /* 0x0005f82801007387 */ /* 0x0005e20000100a00 */
[----:B------:R-:W-:-:S03]  /*11480*/  ISETP.GE.AND P5, PT, R95, UR4, PT ;  /* 0x000000045f007c0c */ /* 0x000fc6000bfa6270 */
[----:B------:R-:W2:Y:S01]  /*11490*/  LDL.LU.64 R94, [R1+0x3a8] ;  /* 0x0003a800015e7983 */ /* 0x000ea20000300a00 */
[----:B---3--:R-:W-:Y:S01]  /*114a0*/  IMAD.WIDE R70, R252, 0x4, R92 ;  /* 0x00000004fc467825 */ /* 0x008fe200078e025c */
[----:B------:R-:W-:Y:S02]  /*114b0*/  SEL R18, R18, RZ, P3 ;  /* 0x000000ff12127207 */ /* 0x000fe40001800000 */
[----:B------:R-:W3:Y:S01]  /*114c0*/  LDL.LU.64 R92, [R1+0x3a0] ;  /* 0x0003a000015c7983 */ /* 0x000ee20000300a00 */
[----:B------:R-:W-:Y:S02]  /*114d0*/  SEL R19, RZ, 0x4, P5 ;  /* 0x00000004ff137807 */ /* 0x000fe40002800000 */
[----:B------:R-:W-:Y:S01]  /*114e0*/  ISETP.NE.U32.AND P5, PT, R18, RZ, PT ;  /* 0x000000ff1200720c */ /* 0x000fe20003fa5070 */
[----:B------:R-:W-:Y:S01]  /*114f0*/  LDGSTS.E [R101+0x54000], desc[UR20][R70.64], P4 ;  /* 0x5400000046657fae */ /* 0x000fe2000a1a1014 */
[----:B------:R-:W-:-:S03]  /*11500*/  SEL R18, R19, RZ, P3 ;  /* 0x000000ff13127207 */ /* 0x000fc60001800000 */
[----:B------:R-:W-:Y:S01]  /*11510*/  STL.64 [R1+0x600], R70 ;  /* 0x0006004601007387 */ /* 0x000fe20000100a00 */
[----:B------:R-:W-:Y:S01]  /*11520*/  IMAD.WIDE R72, R252, 0x4, R98 ;  /* 0x00000004fc487825 */ /* 0x000fe200078e0262 */
[----:B------:R-:W-:-:S04]  /*11530*/  LOP3.LUT R99, R3, 0x24, RZ, 0xfc, !PT ;  /* 0x0000002403637812 */ /* 0x000fc800078efcff */
[----:B------:R-:W-:Y:S01]  /*11540*/  ISETP.GE.AND P4, PT, R99, UR4, PT ;  /* 0x0000000463007c0c */ /* 0x000fe2000bf86270 */
[----:B------:R-:W-:Y:S01]  /*11550*/  LDGSTS.E [R101+0x54008], desc[UR20][R72.64], P6 ;  /* 0x5400800048657fae */ /* 0x000fe2000b1a1014 */
[----:B------:R-:W-:Y:S02]  /*11560*/  LOP3.LUT R99, R3, 0x26, RZ, 0xfc, !PT ;  /* 0x0000002603637812 */ /* 0x000fe400078efcff */
[----:B------:R-:W-:Y:S01]  /*11570*/  ISETP.NE.U32.AND P6, PT, R18, RZ, PT ;  /* 0x000000ff1200720c */ /* 0x000fe20003fc5070 */
[----:B------:R-:W-:Y:S01]  /*11580*/  STL.64 [R1+0x608], R72 ;  /* 0x0006084801007387 */ /* 0x000fe20000100a00 */
[----:B------:R-:W-:Y:S02]  /*11590*/  SEL R18, RZ, 0x4, P4 ;  /* 0x00000004ff127807 */ /* 0x000fe40002000000 */
[----:B------:R-:W-:Y:S02]  /*115a0*/  ISETP.GE.AND P4, PT, R99, UR4, PT ;  /* 0x0000000463007c0c */ /* 0x000fe4000bf86270 */
[----:B------:R-:W3:Y:S01]  /*115b0*/  LDL.LU.64 R98, [R1+0x378] ;  /* 0x0003780001627983 */ /* 0x000ee20000300a00 */
[----:B----4-:R-:W-:-:S03]  /*115c0*/  IMAD.WIDE R102, R252, 0x4, R96 ;  /* 0x00000004fc667825 */ /* 0x010fc600078e0260 */
[----:B------:R-:W4:Y:S01]  /*115d0*/  LDL.LU.64 R96, [R1+0x370] ;  /* 0x0003700001607983 */ /* 0x000f220000300a00 */
[----:B------:R-:W-:-:S03]  /*115e0*/  IMAD.WIDE R152, R252, 0x4, R104 ;  /* 0x00000004fc987825 */ /* 0x000fc600078e0268 */
[----:B------:R-:W-:Y:S04]  /*115f0*/  STL.64 [R1+0x610], R102 ;  /* 0x0006106601007387 */ /* 0x000fe80000100a00 */
[----:B------:R1:W-:Y:S01]  /*11600*/  STL.64 [R1+0x640], R152 ;  /* 0x0006409801007387 */ /* 0x0003e20000100a00 */
[----:B--2---:R-:W-:-:S04]  /*11610*/  IMAD.WIDE R226, R252, 0x4, R94 ;  /* 0x00000004fce27825 */ /* 0x004fc800078e025e */
[----:B---3--:R-:W-:Y:S01]  /*11620*/  IMAD.WIDE R136, R252, 0x4, R92 ;  /* 0x00000004fc887825 */ /* 0x008fe200078e025c */
[----:B------:R-:W2:Y:S04]  /*11630*/  LDL.LU.64 R94, [R1+0x340] ;  /* 0x00034000015e7983 */ /* 0x000ea80000300a00 */
[----:B------:R-:W3:Y:S04]  /*11640*/  LDL.LU.64 R92, [R1+0x338] ;  /* 0x00033800015c7983 */ /* 0x000ee80000300a00 */
[----:B------:R-:W-:Y:S04]  /*11650*/  STL.64 [R1+0x648], R226 ;  /* 0x000648e201007387 */ /* 0x000fe80000100a00 */
[----:B------:R-:W-:Y:S04]  /*11660*/  STL.64 [R1+0x650], R136 ;  /* 0x0006508801007387 */ /* 0x000fe80000100a00 */
[----:B------:R-:W3:Y:S01]  /*11670*/  LDL.LU.64 R104, [R1+0x318] ;  /* 0x0003180001687983 */ /* 0x000ee20000300a00 */
[----:B------:R-:W-:-:S02]  /*11680*/  SEL R18, R18, RZ, P3 ;  /* 0x000000ff12127207 */ /* 0x000fc40001800000 */
[----:B------:R-:W-:Y:S01]  /*11690*/  SEL R19, RZ, 0x4, P4 ;  /* 0x00000004ff137807 */ /* 0x000fe20002000000 */
[----:B------:R-:W-:Y:S01]  /*116a0*/  LDGSTS.E [R101+0x56000], desc[UR20][R102.64], P2 ;  /* 0x5600000066657fae */ /* 0x000fe200091a1014 */
[----:B------:R-:W-:Y:S01]  /*116b0*/  IMAD.WIDE R42, R252, 0x4, R98 ;  /* 0x00000004fc2a7825 */ /* 0x000fe200078e0262 */
[----:B------:R-:W-:Y:S02]  /*116c0*/  ISETP.NE.U32.AND P4, PT, R18, RZ, PT ;  /* 0x000000ff1200720c */ /* 0x000fe40003f85070 */
[----:B------:R-:W3:Y:S01]  /*116d0*/  LDL.LU.64 R98, [R1+0x310] ;  /* 0x0003100001627983 */ /* 0x000ee20000300a00 */
[----:B------:R-:W-:Y:S02]  /*116e0*/  SEL R18, R19, RZ, P3 ;  /* 0x000000ff13127207 */ /* 0x000fe40001800000 */
[----:B------:R-:W-:Y:S01]  /*116f0*/  ISETP.GE.AND P2, PT, R100, UR4, PT ;  /* 0x0000000464007c0c */ /* 0x000fe2000bf46270 */
[----:B------:R1:W-:Y:S01]  /*11700*/  LDGSTS.E [R101+0x56008], desc[UR20][R152.64], P5 ;  /* 0x5600800098657fae */ /* 0x0003e2000a9a1014 */
[----:B------:R-:W-:-:S02]  /*11710*/  ISETP.NE.U32.AND P5, PT, R18, RZ, PT ;  /* 0x000000ff1200720c */ /* 0x000fc40003fa5070 */
[----:B------:R-:W-:Y:S01]  /*11720*/  SEL R18, RZ, 0x4, P2 ;  /* 0x00000004ff127807 */ /* 0x000fe20001000000 */
[----:B------:R-:W-:Y:S01]  /*11730*/  LDGSTS.E [R243+0x50000], desc[UR20][R226.64], P1 ;  /* 0x50000000e2f37fae */ /* 0x000fe200089a1014 */
[----:B-1----:R-:W-:-:S03]  /*11740*/  LOP3.LUT R101, R3, 0x46, RZ, 0xfc, !PT ;  /* 0x0000004603657812 */ /* 0x002fc600078efcff */
[----:B------:R-:W-:Y:S01]  /*11750*/  LDGSTS.E [R243+0x50008], desc[UR20][R136.64], P6 ;  /* 0x5000800088f37fae */ /* 0x000fe2000b1a1014 */
[----:B------:R-:W-:-:S03]  /*11760*/  ISETP.GE.AND P2, PT, R101, UR4, PT ;  /* 0x0000000465007c0c */ /* 0x000fc6000bf46270 */
[----:B------:R-:W-:Y:S01]  /*11770*/  LDGSTS.E [R243+0x52000], desc[UR20][R42.64], P4 ;  /* 0x520000002af37fae */ /* 0x000fe2000a1a1014 */
[----:B------:R-:W-:Y:S02]  /*11780*/  SEL R18, R18, RZ, P3 ;  /* 0x000000ff12127207 */ /* 0x000fe40001800000 */
[----:B------:R-:W-:Y:S02]  /*11790*/  SEL R19, RZ, 0x4, P2 ;  /* 0x00000004ff137807 */ /* 0x000fe40001000000 */
[----:B------:R-:W-:Y:S02]  /*117a0*/  LOP3.LUT R101, R3, 0x8, RZ, 0xfc, !PT ;  /* 0x0000000803657812 */ /* 0x000fe400078efcff */
[----:B------:R-:W-:Y:S02]  /*117b0*/  ISETP.NE.U32.AND P2, PT, R18, RZ, PT ;  /* 0x000000ff1200720c */ /* 0x000fe40003f45070 */
[----:B------:R-:W-:Y:S02]  /*117c0*/  SEL R18, R19, RZ, P3 ;  /* 0x000000ff13127207 */ /* 0x000fe40001800000 */
[----:B------:R-:W-:-:S02]  /*117d0*/  ISETP.GE.AND P1, PT, R101, UR4, PT ;  /* 0x0000000465007c0c */ /* 0x000fc4000bf26270 */
[----:B------:R-:W-:Y:S02]  /*117e0*/  LOP3.LUT R101, R3, 0x64, RZ, 0xfc, !PT ;  /* 0x0000006403657812 */ /* 0x000fe400078efcff */
[----:B------:R-:W-:Y:S02]  /*117f0*/  ISETP.NE.U32.AND P6, PT, R18, RZ, PT ;  /* 0x000000ff1200720c */ /* 0x000fe40003fc5070 */
[----:B------:R-:W-:Y:S02]  /*11800*/  SEL R18, RZ, 0x4, P1 ;  /* 0x00000004ff127807 */ /* 0x000fe40000800000 */
[----:B------:R-:W-:Y:S02]  /*11810*/  ISETP.GE.AND P1, PT, R101, UR4, PT ;  /* 0x0000000465007c0c */ /* 0x000fe4000bf26270 */
[----:B------:R-:W-:Y:S02]  /*11820*/  SEL R18, R18, RZ, P3 ;  /* 0x000000ff12127207 */ /* 0x000fe40001800000 */
[----:B------:R-:W-:-:S02]  /*11830*/  SEL R19, RZ, 0x4, P1 ;  /* 0x00000004ff137807 */ /* 0x000fc40000800000 */
[----:B------:R-:W-:Y:S02]  /*11840*/  ISETP.NE.U32.AND P1, PT, R18, RZ, PT ;  /* 0x000000ff1200720c */ /* 0x000fe40003f25070 */
[----:B------:R-:W-:Y:S01]  /*11850*/  SEL R18, R19, RZ, P3 ;  /* 0x000000ff13127207 */ /* 0x000fe20001800000 */
[----:B------:R-:W-:Y:S01]  /*11860*/  STL.64 [R1+0x658], R42 ;  /* 0x0006582a01007387 */ /* 0x000fe20000100a00 */
[----:B----4-:R-:W-:Y:S01]  /*11870*/  IMAD.WIDE R44, R252, 0x4, R96 ;  /* 0x00000004fc2c7825 */ /* 0x010fe200078e0260 */
[----:B------:R-:W-:-:S04]  /*11880*/  LOP3.LUT R97, R3, 0x66, RZ, 0xfc, !PT ;  /* 0x0000006603617812 */ /* 0x000fc800078efcff */
[----:B------:R-:W-:Y:S01]  /*11890*/  ISETP.GE.AND P4, PT, R97, UR4, PT ;  /* 0x0000000461007c0c */ /* 0x000fe2000bf86270 */
[----:B------:R-:W-:Y:S01]  /*118a0*/  LDGSTS.E [R243+0x52008], desc[UR20][R44.64], P5 ;  /* 0x520080002cf37fae */ /* 0x000fe2000a9a1014 */
[----:B------:R-:W-:Y:S02]  /*118b0*/  LOP3.LUT R97, R3, 0xa, RZ, 0xfc, !PT ;  /* 0x0000000a03617812 */ /* 0x000fe400078efcff */
[----:B------:R-:W-:Y:S01]  /*118c0*/  ISETP.NE.U32.AND P5, PT, R18, RZ, PT ;  /* 0x000000ff1200720c */ /* 0x000fe20003fa5070 */
[----:B------:R-:W-:Y:S01]  /*118d0*/  STL.64 [R1+0x660], R44 ;  /* 0x0006602c01007387 */ /* 0x000fe20000100a00 */
[----:B------:R-:W-:Y:S02]  /*118e0*/  SEL R18, RZ, 0x4, P4 ;  /* 0x00000004ff127807 */ /* 0x000fe40002000000 */
[----:B------:R-:W-:Y:S01]  /*118f0*/  ISETP.GE.AND P4, PT, R97, UR4, PT ;  /* 0x0000000461007c0c */ /* 0x000fe2000bf86270 */
[----:B------:R-:W4:Y:S04]  /*11900*/  LDL.LU.64 R100, [R1+0x398] ;  /* 0x0003980001647983 */ /* 0x000f280000300a00 */
[----:B------:R-:W4:Y:S01]  /*11910*/  LDL.LU.64 R96, [R1+0x390] ;  /* 0x0003900001607983 */ /* 0x000f220000300a00 */
[----:B------:R-:W-:-:S02]  /*11920*/  SEL R18, R18, RZ, P3 ;  /* 0x000000ff12127207 */ /* 0x000fc40001800000 */
[----:B------:R-:W-:Y:S02]  /*11930*/  SEL R19, RZ, 0x4, P4 ;  /* 0x00000004ff137807 */ /* 0x000fe40002000000 */
[----:B------:R-:W-:Y:S02]  /*11940*/  ISETP.NE.U32.AND P4, PT, R18, RZ, PT ;  /* 0x000000ff1200720c */ /* 0x000fe40003f85070 */
[----:B------:R-:W-:Y:S01]  /*11950*/  SEL R18, R19, RZ, P3 ;  /* 0x000000ff13127207 */ /* 0x000fe20001800000 */
[----:B--2---:R-:W-:-:S05]  /*11960*/  IMAD.WIDE R74, R252, 0x4, R94 ;  /* 0x00000004fc4a7825 */ /* 0x004fca00078e025e */
[----:B------:R1:W-:Y:S04]  /*11970*/  STL.64 [R1+0x668], R74 ;  /* 0x0006684a01007387 */ /* 0x0003e80000100a00 */
[----:B------:R-:W2:Y:S01]  /*11980*/  LDL.LU.64 R94, [R1+0x368] ;  /* 0x00036800015e7983 */ /* 0x000ea20000300a00 */
[----:B---3--:R-:W-:Y:S01]  /*11990*/  IMAD.WIDE R76, R252, 0x4, R92 ;  /* 0x00000004fc4c7825 */ /* 0x008fe200078e025c */
[----:B------:R-:W-:Y:S02]  /*119a0*/  LOP3.LUT R93, R3, 0x28, RZ, 0xfc, !PT ;  /* 0x00000028035d7812 */ /* 0x000fe400078efcff */
[----:B------:R-:W-:Y:S02]  /*119b0*/  LDGSTS.E [R243+0x54000], desc[UR20][R74.64], P2 ;  /* 0x540000004af37fae */ /* 0x000fe400091a1014 */
[----:B------:R-:W-:-:S02]  /*119c0*/  ISETP.GE.AND P2, PT, R93, UR4, PT ;  /* 0x000000045d007c0c */ /* 0x000fc4000bf46270 */
[----:B------:R-:W-:Y:S01]  /*119d0*/  LOP3.LUT R93, R3, 0x2a, RZ, 0xfc, !PT ;  /* 0x0000002a035d7812 */ /* 0x000fe200078efcff */
[----:B------:R-:W-:Y:S01]  /*119e0*/  LDGSTS.E [R243+0x54008], desc[UR20][R76.64], P6 ;  /* 0x540080004cf37fae */ /* 0x000fe2000b1a1014 */
[----:B------:R-:W-:Y:S02]  /*119f0*/  ISETP.NE.U32.AND P6, PT, R18, RZ, PT ;  /* 0x000000ff1200720c */ /* 0x000fe40003fc5070 */
[----:B------:R-:W-:Y:S02]  /*11a00*/  SEL R18, RZ, 0x4, P2 ;  /* 0x00000004ff127807 */ /* 0x000fe40001000000 */
[----:B------:R-:W-:Y:S02]  /*11a10*/  ISETP.GE.AND P2, PT, R93, UR4, PT ;  /* 0x000000045d007c0c */ /* 0x000fe4000bf46270 */
[----:B------:R-:W3:Y:S01]  /*11a20*/  LDL.LU.64 R92, [R1+0x3b8] ;  /* 0x0003b800015c7983 */ /* 0x000ee20000300a00 */
[----:B------:R-:W-:-:S03]  /*11a30*/  IMAD.WIDE R108, R252, 0x4, R98 ;  /* 0x00000004fc6c7825 */ /* 0x000fc600078e0262 */
[----:B------:R-:W3:Y:S01]  /*11a40*/  LDL.LU.64 R98, [R1+0x308] ;  /* 0x0003080001627983 */ /* 0x000ee20000300a00 */
[----:B------:R-:W-:Y:S01]  /*11a50*/  SEL R18, R18, RZ, P3 ;  /* 0x000000ff12127207 */ /* 0x000fe20001800000 */
[----:B------:R-:W-:Y:S01]  /*11a60*/  IMAD.WIDE R106, R252, 0x4, R104 ;  /* 0x00000004fc6a7825 */ /* 0x000fe200078e0268 */
[----:B------:R-:W-:Y:S02]  /*11a70*/  SEL R19, RZ, 0x4, P2 ;  /* 0x00000004ff137807 */ /* 0x000fe40001000000 */
[----:B------:R-:W-:Y:S02]  /*11a80*/  LOP3.LUT R105, R3, 0x48, RZ, 0xfc, !PT ;  /* 0x0000004803697812 */ /* 0x000fe400078efcff */
[----:B------:R-:W-:Y:S01]  /*11a90*/  ISETP.NE.U32.AND P2, PT, R18, RZ, PT ;  /* 0x000000ff1200720c */ /* 0x000fe20003f45070 */
[----:B------:R-:W-:Y:S01]  /*11aa0*/  LDGSTS.E [R243+0x56000], desc[UR20][R106.64], P5 ;  /* 0x560000006af37fae */ /* 0x000fe2000a9a1014 */
[----:B------:R-:W-:Y:S02]  /*11ab0*/  SEL R18, R19, RZ, P3 ;  /* 0x000000ff13127207 */ /* 0x000fe40001800000 */
[----:B------:R-:W-:Y:S01]  /*11ac0*/  ISETP.GE.AND P5, PT, R105, UR4, PT ;  /* 0x0000000469007c0c */ /* 0x000fe2000bfa6270 */
[----:B------:R-:W-:Y:S01]  /*11ad0*/  LDGSTS.E [R243+0x56008], desc[UR20][R108.64], P4 ;  /* 0x560080006cf37fae */ /* 0x000fe2000a1a1014 */
[----:B------:R-:W-:-:S02]  /*11ae0*/  LOP3.LUT R105, R3, 0xc, RZ, 0xfc, !PT ;  /* 0x0000000c03697812 */ /* 0x000fc400078efcff */
[----:B------:R-:W-:Y:S02]  /*11af0*/  ISETP.NE.U32.AND P4, PT, R18, RZ, PT ;  /* 0x000000ff1200720c */ /* 0x000fe40003f85070 */
[----:B------:R-:W-:Y:S02]  /*11b00*/  SEL R18, RZ, 0x4, P5 ;  /* 0x00000004ff127807 */ /* 0x000fe40002800000 */
[----:B------:R-:W-:Y:S02]  /*11b10*/  ISETP.GE.AND P5, PT, R105, UR4, PT ;  /* 0x0000000469007c0c */ /* 0x000fe4000bfa6270 */
[----:B------:R-:W-:Y:S02]  /*11b20*/  SEL R18, R18, RZ, P3 ;  /* 0x000000ff12127207 */ /* 0x000fe40001800000 */
[----:B------:R-:W-:Y:S02]  /*11b30*/  SEL R19, RZ, 0x4, P5 ;  /* 0x00000004ff137807 */ /* 0x000fe40002800000 */
[----:B------:R-:W-:Y:S01]  /*11b40*/  ISETP.NE.U32.AND P5, PT, R18, RZ, PT ;  /* 0x000000ff1200720c */ /* 0x000fe20003fa5070 */
[----:B----4-:R-:W-:-:S04]  /*11b50*/  IMAD.WIDE R128, R252, 0x4, R100 ;  /* 0x00000004fc807825 */ /* 0x010fc800078e0264 */
[----:B------:R-:W-:Y:S01]  /*11b60*/  IMAD.WIDE R104, R252, 0x4, R96 ;  /* 0x00000004fc687825 */ /* 0x000fe200078e0260 */
[C---:B------:R-:W-:Y:S01]  /*11b70*/  LOP3.LUT R96, R3.reuse, 0xe, RZ, 0xfc, !PT ;  /* 0x0000000e03607812 */ /* 0x040fe200078efcff */
[----:B------:R-:W-:Y:S01]  /*11b80*/  LDGSTS.E [R242+0x50000], desc[UR20][R128.64], P1 ;  /* 0x5000000080f27fae */ /* 0x000fe200089a1014 */
[----:B------:R-:W-:Y:S02]  /*11b90*/  LOP3.LUT R97, R3, 0x2c, RZ, 0xfc, !PT ;  /* 0x0000002c03617812 */ /* 0x000fe400078efcff */
[----:B------:R-:W-:Y:S01]  /*11ba0*/  ISETP.GE.AND P1, PT, R96, UR4, PT ;  /* 0x0000000460007c0c */ /* 0x000fe2000bf26270 */
[----:B------:R-:W-:Y:S03]  /*11bb0*/  LDGSTS.E [R242+0x50008], desc[UR20][R104.64], P6 ;  /* 0x5000800068f27fae */ /* 0x000fe6000b1a1014 */
[----:B------:R-:W-:Y:S02]  /*11bc0*/  SEL R18, RZ, 0x4, P1 ;  /* 0x00000004ff127807 */ /* 0x000fe40000800000 */
[----:B------:R-:W-:-:S02]  /*11bd0*/  ISETP.GE.AND P1, PT, R97, UR4, PT ;  /* 0x0000000461007c0c */ /* 0x000fc4000bf26270 */
[----:B------:R-:W4:Y:S01]  /*11be0*/  LDL.LU.64 R96, [R1+0x470] ;  /* 0x0004700001607983 */ /* 0x000f220000300a00 */
[----:B--2---:R-:W-:-:S03]  /*11bf0*/  IMAD.WIDE R46, R252, 0x4, R94 ;  /* 0x00000004fc2e7825 */ /* 0x004fc600078e025e */
[----:B------:R-:W2:Y:S04]  /*11c00*/  LDL.LU.64 R94, [R1+0x410] ;  /* 0x00041000015e7983 */ /* 0x000ea80000300a00 */
[----:B------:R-:W2:Y:S04]  /*11c10*/  LDL.LU.64 R112, [R1+0x458] ;  /* 0x0004580001707983 */ /* 0x000ea80000300a00 */
[----:B------:R-:W-:Y:S01]  /*11c20*/  LDGSTS.E [R242+0x52000], desc[UR20][R46.64], P2 ;  /* 0x520000002ef27fae */ /* 0x000fe200091a1014 */
[----:B---3--:R-:W-:-:S03]  /*11c30*/  IMAD.WIDE R78, R252, 0x4, R98 ;  /* 0x00000004fc4e7825 */ /* 0x008fc600078e0262 */
[----:B------:R-:W3:Y:S01]  /*11c40*/  LDL.LU.64 R98, [R1+0x440] ;  /* 0x0004400001627983 */ /* 0x000ee20000300a00 */
[----:B------:R-:W-:Y:S01]  /*11c50*/  IMAD.WIDE R48, R252, 0x4, R92 ;  /* 0x00000004fc307825 */ /* 0x000fe200078e025c */
[----:B------:R-:W-:-:S04]  /*11c60*/  LOP3.LUT R93, R3, 0x2e, RZ, 0xfc, !PT ;  /* 0x0000002e035d7812 */ /* 0x000fc800078efcff */
[----:B------:R-:W-:Y:S01]  /*11c70*/  LDGSTS.E [R242+0x52008], desc[UR20][R48.64], P4 ;  /* 0x5200800030f27fae */ /* 0x000fe2000a1a1014 */
[----:B------:R-:W-:Y:S02]  /*11c80*/  ISETP.GE.AND P4, PT, R93, UR4, PT ;  /* 0x000000045d007c0c */ /* 0x000fe4000bf86270 */
[----:B------:R-:W-:Y:S01]  /*11c90*/  LOP3.LUT R93, R3, 0x12, RZ, 0xfc, !PT ;  /* 0x00000012035d7812 */ /* 0x000fe200078efcff */
[----:B------:R-:W-:Y:S01]  /*11ca0*/  LDGSTS.E [R242+0x54000], desc[UR20][R78.64], P5 ;  /* 0x540000004ef27fae */ /* 0x000fe2000a9a1014 */
[----:B------:R-:W-:Y:S02]  /*11cb0*/  SEL R18, R18, RZ, P3 ;  /* 0x000000ff12127207 */ /* 0x000fe40001800000 */
[----:B------:R-:W-:Y:S02]  /*11cc0*/  ISETP.GE.AND P5, PT, R93, UR4, PT ;  /* 0x000000045d007c0c */ /* 0x000fe4000bfa6270 */
[----:B------:R-:W-:Y:S02]  /*11cd0*/  LOP3.LUT R93, R3, 0x30, RZ, 0xfc, !PT ;  /* 0x00000030035d7812 */ /* 0x000fe400078efcff */
[----:B------:R-:W-:-:S02]  /*11ce0*/  SEL R25, R19, RZ, P3 ;  /* 0x000000ff13197207 */ /* 0x000fc40001800000 */
[----:B------:R-:W-:Y:S02]  /*11cf0*/  SEL R19, RZ, 0x4, P1 ;  /* 0x00000004ff137807 */ /* 0x000fe40000800000 */
[----:B------:R-:W-:Y:S02]  /*11d00*/  ISETP.NE.U32.AND P1, PT, R18, RZ, PT ;  /* 0x000000ff1200720c */ /* 0x000fe40003f25070 */
[----:B------:R-:W-:Y:S02]  /*11d10*/  LOP3.LUT R92, R3, 0x10, RZ, 0xfc, !PT ;  /* 0x00000010035c7812 */ /* 0x000fe400078efcff */
[----:B------:R-:W-:Y:S02]  /*11d20*/  SEL R22, RZ, 0x4, P5 ;  /* 0x00000004ff167807 */ /* 0x000fe40002800000 */
[----:B------:R-:W-:Y:S02]  /*11d30*/  SEL R18, RZ, 0x4, P4 ;  /* 0x00000004ff127807 */ /* 0x000fe40002000000 */
[----:B------:R-:W-:-:S02]  /*11d40*/  ISETP.GE.AND P5, PT, R93, UR4, PT ;  /* 0x000000045d007c0c */ /* 0x000fc4000bfa6270 */
[----:B------:R-:W-:Y:S02]  /*11d50*/  LOP3.LUT R93, R3, 0x4a, RZ, 0xfc, !PT ;  /* 0x0000004a035d7812 */ /* 0x000fe400078efcff */
[----:B------:R-:W-:Y:S02]  /*11d60*/  ISETP.GE.AND P4, PT, R92, UR4, PT ;  /* 0x000000045c007c0c */ /* 0x000fe4000bf86270 */
[----:B------:R-:W-:Y:S02]  /*11d70*/  SEL R18, R18, RZ, P3 ;  /* 0x000000ff12127207 */ /* 0x000fe40001800000 */
[----:B------:R-:W-:Y:S02]  /*11d80*/  SEL R23, RZ, 0x4, P5 ;  /* 0x00000004ff177807 */ /* 0x000fe40002800000 */
[----:B------:R-:W-:Y:S02]  /*11d90*/  ISETP.GE.AND P5, PT, R93, UR4, PT ;  /* 0x000000045d007c0c */ /* 0x000fe4000bfa6270 */
[----:B------:R-:W-:-:S02]  /*11da0*/  LOP3.LUT R92, R3, 0x68, RZ, 0xfc, !PT ;  /* 0x00000068035c7812 */ /* 0x000fc400078efcff */
[----:B------:R-:W-:Y:S02]  /*11db0*/  SEL R21, RZ, 0x4, P4 ;  /* 0x00000004ff157807 */ /* 0x000fe40002000000 */
[----:B------:R-:W-:Y:S02]  /*11dc0*/  ISETP.NE.U32.AND P4, PT, R18, RZ, PT ;  /* 0x000000ff1200720c */ /* 0x000fe40003f85070 */
[----:B------:R-:W-:Y:S02]  /*11dd0*/  SEL R19, R19, RZ, P3 ;  /* 0x000000ff13137207 */ /* 0x000fe40001800000 */
[----:B------:R-:W-:Y:S02]  /*11de0*/  SEL R18, RZ, 0x4, P5 ;  /* 0x00000004ff127807 */ /* 0x000fe40002800000 */
[----:B------:R-:W-:Y:S02]  /*11df0*/  LOP3.LUT R93, R3, 0x6a, RZ, 0xfc, !PT ;  /* 0x0000006a035d7812 */ /* 0x000fe400078efcff */
[----:B------:R-:W-:-:S02]  /*11e00*/  ISETP.GE.AND P5, PT, R92, UR4, PT ;  /* 0x000000045c007c0c */ /* 0x000fc4000bfa6270 */
[----:B------:R-:W-:Y:S02]  /*11e10*/  ISETP.NE.U32.AND P2, PT, R19, RZ, PT ;  /* 0x000000ff1300720c */ /* 0x000fe40003f45070 */
[----:B------:R-:W-:Y:S02]  /*11e20*/  SEL R19, RZ, 0x4, P5 ;  /* 0x00000004ff137807 */ /* 0x000fe40002800000 */
[----:B------:R-:W-:Y:S02]  /*11e30*/  ISETP.GE.AND P5, PT, R93, UR4, PT ;  /* 0x000000045d007c0c */ /* 0x000fe4000bfa6270 */
[----:B------:R-:W3:Y:S01]  /*11e40*/  LDL.LU.64 R92, [R1+0x490] ;  /* 0x00049000015c7983 */ /* 0x000ee20000300a00 */
[----:B------:R-:W-:Y:S02]  /*11e50*/  SEL R18, R18, RZ, P3 ;  /* 0x000000ff12127207 */ /* 0x000fe40001800000 */
[----:B------:R-:W-:Y:S02]  /*11e60*/  SEL R20, RZ, 0x4, P5 ;  /* 0x00000004ff147807 */ /* 0x000fe40002800000 */
[----:B------:R-:W-:-:S02]  /*11e70*/  ISETP.NE.U32.AND P5, PT, R18, RZ, PT ;  /* 0x000000ff1200720c */ /* 0x000fc40003fa5070 */
[----:B------:R-:W-:Y:S02]  /*11e80*/  SEL R18, R19, RZ, P3 ;  /* 0x000000ff13127207 */ /* 0x000fe40001800000 */
[----:B------:R-:W-:-:S04]  /*11e90*/  LOP3.LUT R101, R3, 0x32, RZ, 0xfc, !PT ;  /* 0x0000003203657812 */ /* 0x000fc800078efcff */
[----:B------:R-:W-:Y:S02]  /*11ea0*/  ISETP.GE.AND P6, PT, R101, UR4, PT ;  /* 0x0000000465007c0c */ /* 0x000fe4000bfc6270 */
[----:B------:R-:W-:Y:S02]  /*11eb0*/  LOP3.LUT R101, R3, 0x14, RZ, 0xfc, !PT ;  /* 0x0000001403657812 */ /* 0x000fe400078efcff */
[----:B------:R-:W-:Y:S02]  /*11ec0*/  SEL R24, RZ, 0x4, P6 ;  /* 0x00000004ff187807 */ /* 0x000fe40003000000 */
[----:B------:R-:W-:Y:S02]  /*11ed0*/  ISETP.GE.AND P6, PT, R101, UR4, PT ;  /* 0x0000000465007c0c */ /* 0x000fe4000bfc6270 */
[----:B------:R-:W-:Y:S01]  /*11ee0*/  LOP3.LUT R101, R3, 0x16, RZ, 0xfc, !PT ;  /* 0x0000001603657812 */ /* 0x000fe200078efcff */
[----:B----4-:R-:W-:Y:S02]  /*11ef0*/  IMAD.WIDE R80, R252, 0x4, R96 ;  /* 0x00000004fc507825 */ /* 0x010fe400078e0260 */
[----:B------:R-:W4:Y:S04]  /*11f00*/  LDL.LU.64 R96, [R1+0x430] ;  /* 0x0004300001607983 */ /* 0x000f280000300a00 */
[----:B------:R-:W-:Y:S01]  /*11f10*/  LDGSTS.E [R242+0x54008], desc[UR20][R80.64], P5 ;  /* 0x5400800050f27fae */ /* 0x000fe2000a9a1014 */
[----:B------:R-:W-:-:S02]  /*11f20*/  ISETP.NE.U32.AND P5, PT, R18, RZ, PT ;  /* 0x000000ff1200720c */ /* 0x000fc40003fa5070 */
[----:B------:R-:W-:Y:S01]  /*11f30*/  SEL R18, R20, RZ, P3 ;  /* 0x000000ff14127207 */ /* 0x000fe20001800000 */
[----:B--2---:R-:W-:Y:S02]  /*11f40*/  IMAD.WIDE R110, R252, 0x4, R94 ;  /* 0x00000004fc6e7825 */ /* 0x004fe400078e025e */
[----:B------:R-:W2:Y:S08]  /*11f50*/  LDL.LU.64 R94, [R1+0x480] ;  /* 0x00048000015e7983 */ /* 0x000eb00000300a00 */
[----:B------:R-:W-:Y:S01]  /*11f60*/  LDGSTS.E [R242+0x56000], desc[UR20][R110.64], P5 ;  /* 0x560000006ef27fae */ /* 0x000fe2000a9a1014 */
[----:B------:R-:W-:Y:S01]  /*11f70*/  ISETP.NE.U32.AND P5, PT, R18, RZ, PT ;  /* 0x000000ff1200720c */ /* 0x000fe20003fa5070 */
[----:B------:R-:W-:-:S12]  /*11f80*/  IMAD.WIDE R112, R252, 0x4, R112 ;  /* 0x00000004fc707825 */ /* 0x000fd800078e0270 */
[----:B------:R-:W-:Y:S01]  /*11f90*/  LDGSTS.E [R242+0x56008], desc[UR20][R112.64], P5 ;  /* 0x5600800070f27fae */ /* 0x000fe2000a9a1014 */
[----:B------:R-:W-:-:S03]  /*11fa0*/  ISETP.GE.AND P5, PT, R101, UR4, PT ;  /* 0x0000000465007c0c */ /* 0x000fc6000bfa6270 */
[----:B------:R-:W2:Y:S01]  /*11fb0*/  LDL.LU.64 R100, [R1+0x420] ;  /* 0x0004200001647983 */ /* 0x000ea20000300a00 */
[----:B---3--:R-:W-:-:S03]  /*11fc0*/  IMAD.WIDE R18, R252, 0x4, R98 ;  /* 0x00000004fc127825 */ /* 0x008fc600078e0262 */
[----:B------:R-:W3:Y:S01]  /*11fd0*/  LDL.LU.64 R98, [R1+0x468] ;  /* 0x0004680001627983 */ /* 0x000ee20000300a00 */
[----:B------:R-:W-:Y:S02]  /*11fe0*/  SEL R26, RZ, 0x4, P6 ;  /* 0x00000004ff1a7807 */ /* 0x000fe40003000000 */
[----:B------:R-:W-:Y:S02]  /*11ff0*/  ISETP.NE.U32.AND P6, PT, R25, RZ, PT ;  /* 0x000000ff1900720c */ /* 0x000fe40003fc5070 */
[----:B------:R-:W-:Y:S02]  /*12000*/  SEL R20, R22, RZ, P3 ;  /* 0x000000ff16147207 */ /* 0x000fe40001800000 */
[----:B------:R-:W-:Y:S02]  /*12010*/  SEL R25, RZ, 0x4, P5 ;  /* 0x00000004ff197807 */ /* 0x000fe40002800000 */
[----:B------:R-:W-:Y:S02]  /*12020*/  SEL R27, R21, RZ, P3 ;  /* 0x000000ff151b7207 */ /* 0x000fe40001800000 */
[----:B------:R-:W-:-:S02]  /*12030*/  ISETP.NE.U32.AND P5, PT, R20, RZ, PT ;  /* 0x000000ff1400720c */ /* 0x000fc40003fa5070 */
[----:B------:R-:W-:-:S03]  /*12040*/  LOP3.LUT R115, R3, 0x34, RZ, 0xfc, !PT ;  /* 0x0000003403737812 */ /* 0x000fc600078efcff */
[----:B------:R-:W-:Y:S01]  /*12050*/  LDGSTS.E [R17+0x50000], desc[UR20][R18.64], P6 ;  /* 0x5000000012117fae */ /* 0x000fe2000b1a1014 */
[----:B------:R-:W-:Y:S02]  /*12060*/  ISETP.GE.AND P6, PT, R115, UR4, PT ;  /* 0x0000000473007c0c */ /* 0x000fe4000bfc6270 */
[----:B------:R-:W-:Y:S02]  /*12070*/  LOP3.LUT R115, R3, 0x4c, RZ, 0xfc, !PT ;  /* 0x0000004c03737812 */ /* 0x000fe400078efcff */
[----:B------:R-:W-:Y:S02]  /*12080*/  SEL R29, RZ, 0x4, P6 ;  /* 0x00000004ff1d7807 */ /* 0x000fe40003000000 */
[----:B------:R-:W-:Y:S02]  /*12090*/  ISETP.GE.AND P6, PT, R115, UR4, PT ;  /* 0x0000000473007c0c */ /* 0x000fe4000bfc6270 */
[----:B------:R-:W-:Y:S02]  /*120a0*/  LOP3.LUT R115, R3, 0x4e, RZ, 0xfc, !PT ;  /* 0x0000004e03737812 */ /* 0x000fe400078efcff */
[----:B------:R-:W-:-:S02]  /*120b0*/  SEL R22, R23, RZ, P3 ;  /* 0x000000ff17167207 */ /* 0x000fc40001800000 */
[----:B------:R-:W-:Y:S02]  /*120c0*/  SEL R23, RZ, 0x4, P6 ;  /* 0x00000004ff177807 */ /* 0x000fe40003000000 */
[----:B------:R-:W-:Y:S01]  /*120d0*/  ISETP.GE.AND P6, PT, R115, UR4, PT ;  /* 0x0000000473007c0c */ /* 0x000fe2000bfc6270 */
[----:B------:R-:W-:Y:S02]  /*120e0*/  IMAD.WIDE R20, R252, 0x4, R92 ;  /* 0x00000004fc147825 */ /* 0x000fe400078e025c */
[----:B------:R-:W3:Y:S04]  /*120f0*/  LDL.LU.64 R92, [R1+0x408] ;  /* 0x00040800015c7983 */ /* 0x000ee80000300a00 */
[----:B------:R-:W-:Y:S01]  /*12100*/  LDGSTS.E [R17+0x50008], desc[UR20][R20.64], P1 ;  /* 0x5000800014117fae */ /* 0x000fe200089a1014 */
[----:B------:R-:W-:-:S02]  /*12110*/  ISETP.NE.U32.AND P1, PT, R22, RZ, PT ;  /* 0x000000ff1600720c */ /* 0x000fc40003f25070 */
[----:B------:R-:W-:Y:S02]  /*12120*/  SEL R22, R24, RZ, P3 ;  /* 0x000000ff18167207 */ /* 0x000fe40001800000 */
[----:B------:R-:W-:Y:S01]  /*12130*/  SEL R24, RZ, 0x4, P6 ;  /* 0x00000004ff187807 */ /* 0x000fe20003000000 */
[C---:B----4-:R-:W-:Y:S02]  /*12140*/  IMAD.WIDE R50, R252.reuse, 0x4, R96 ;  /* 0x00000004fc327825 */ /* 0x050fe400078e0260 */
[----:B------:R-:W4:Y:S04]  /*12150*/  LDL.LU.64 R96, [R1+0x450] ;  /* 0x0004500001607983 */ /* 0x000f280000300a00 */
[----:B------:R-:W-:Y:S01]  /*12160*/  LDGSTS.E [R17+0x52000], desc[UR20][R50.64], P2 ;  /* 0x5200000032117fae */ /* 0x000fe200091a1014 */
[----:B--2---:R-:W-:Y:S01]  /*12170*/  IMAD.WIDE R52, R252, 0x4, R94 ;  /* 0x00000004fc347825 */ /* 0x004fe200078e025e */
[----:B------:R-:W-:-:S04]  /*12180*/  LOP3.LUT R95, R3, 0x6c, RZ, 0xfc, !PT ;  /* 0x0000006c035f7812 */ /* 0x000fc800078efcff */
[----:B------:R-:W-:Y:S01]  /*12190*/  ISETP.GE.AND P6, PT, R95, UR4, PT ;  /* 0x000000045f007c0c */ /* 0x000fe2000bfc6270 */
[----:B------:R-:W-:Y:S04]  /*121a0*/  LDGSTS.E [R17+0x52008], desc[UR20][R52.64], P4 ;  /* 0x5200800034117fae */ /* 0x000fe8000a1a1014 */
[----:B------:R-:W2:Y:S01]  /*121b0*/  LDL.LU.64 R94, [R1+0x438] ;  /* 0x00043800015e7983 */ /* 0x000ea20000300a00 */
[----:B------:R-:W-:-:S03]  /*121c0*/  IMAD.WIDE R82, R252, 0x4, R100 ;  /* 0x00000004fc527825 */ /* 0x000fc600078e0264 */
[----:B------:R-:W2:Y:S01]  /*121d0*/  LDL.LU.64 R100, [R1+0x488] ;  /* 0x0004880001647983 */ /* 0x000ea20000300a00 */
[----:B---3--:R-:W-:-:S03]  /*121e0*/  IMAD.WIDE R84, R252, 0x4, R98 ;  /* 0x00000004fc547825 */ /* 0x008fc600078e0262 */
[----:B------:R-:W3:Y:S01]  /*121f0*/  LDL.LU.64 R98, [R1+0x428] ;  /* 0x0004280001627983 */ /* 0x000ee20000300a00 */
[----:B------:R-:W-:Y:S02]  /*12200*/  ISETP.NE.U32.AND P2, PT, R22, RZ, PT ;  /* 0x000000ff1600720c */ /* 0x000fe40003f45070 */
[----:B------:R-:W-:-:S04]  /*12210*/  SEL R22, R23, RZ, P3 ;  /* 0x000000ff17167207 */ /* 0x000fc80001800000 */
[----:B------:R-:W-:Y:S02]  /*12220*/  ISETP.NE.U32.AND P4, PT, R22, RZ, PT ;  /* 0x000000ff1600720c */ /* 0x000fe40003f85070 */
[----:B------:R-:W-:Y:S02]  /*12230*/  SEL R22, R24, RZ, P3 ;  /* 0x000000ff18167207 */ /* 0x000fe40001800000 */
[----:B------:R-:W-:-:S09]  /*12240*/  SEL R23, RZ, 0x4, P6 ;  /* 0x00000004ff177807 */ /* 0x000fd20003000000 */
[----:B------:R-:W-:Y:S01]  /*12250*/  LDGSTS.E [R17+0x54000], desc[UR20][R82.64], P4 ;  /* 0x5400000052117fae */ /* 0x000fe2000a1a1014 */
[----:B------:R-:W-:Y:S02]  /*12260*/  ISETP.NE.U32.AND P4, PT, R22, RZ, PT ;  /* 0x000000ff1600720c */ /* 0x000fe40003f85070 */
[----:B------:R-:W-:Y:S02]  /*12270*/  SEL R22, R23, RZ, P3 ;  /* 0x000000ff17167207 */ /* 0x000fe40001800000 */
[----:B------:R-:W-:-:S04]  /*12280*/  LOP3.LUT R115, R3, 0x6e, RZ, 0xfc, !PT ;  /* 0x0000006e03737812 */ /* 0x000fc800078efcff */
[----:B------:R-:W-:-:S05]  /*12290*/  ISETP.GE.AND P6, PT, R115, UR4, PT ;  /* 0x0000000473007c0c */ /* 0x000fca000bfc6270 */
[----:B------:R-:W-:Y:S01]  /*122a0*/  LDGSTS.E [R17+0x54008], desc[UR20][R84.64], P4 ;  /* 0x5400800054117fae */ /* 0x000fe2000a1a1014 */
[----:B------:R-:W-:Y:S02]  /*122b0*/  ISETP.NE.U32.AND P4, PT, R22, RZ, PT ;  /* 0x000000ff1600720c */ /* 0x000fe40003f85070 */
[----:B------:R-:W-:Y:S02]  /*122c0*/  LOP3.LUT R115, R3, 0x36, RZ, 0xfc, !PT ;  /* 0x0000003603737812 */ /* 0x000fe400078efcff */
[----:B------:R-:W-:Y:S02]  /*122d0*/  SEL R24, RZ, 0x4, P6 ;  /* 0x00000004ff187807 */ /* 0x000fe40003000000 */
[----:B------:R-:W-:Y:S02]  /*122e0*/  ISETP.GE.AND P6, PT, R115, UR4, PT ;  /* 0x0000000473007c0c */ /* 0x000fe4000bfc6270 */
[----:B------:R-:W-:Y:S02]  /*122f0*/  SEL R22, R24, RZ, P3 ;  /* 0x000000ff18167207 */ /* 0x000fe40001800000 */
[----:B------:R-:W-:-:S02]  /*12300*/  LOP3.LUT R117, R3, 0x18, RZ, 0xfc, !PT ;  /* 0x0000001803757812 */ /* 0x000fc400078efcff */
[----:B------:R-:W-:Y:S01]  /*12310*/  SEL R28, RZ, 0x4, P6 ;  /* 0x00000004ff1c7807 */ /* 0x000fe20003000000 */
[----:B------:R-:W-:Y:S01]  /*12320*/  IMAD.WIDE R114, R252, 0x4, R92 ;  /* 0x00000004fc727825 */ /* 0x000fe200078e025c */
[----:B------:R-:W-:Y:S01]  /*12330*/  ISETP.GE.AND P6, PT, R117, UR4, PT ;  /* 0x0000000475007c0c */ /* 0x000fe2000bfc6270 */
[----:B------:R-:W3:Y:S04]  /*12340*/  LDL.LU.64 R92, [R1+0x478] ;  /* 0x00047800015c7983 */ /* 0x000ee80000300a00 */
[----:B------:R-:W-:Y:S01]  /*12350*/  LDGSTS.E [R17+0x56000], desc[UR20][R114.64], P4 ;  /* 0x5600000072117fae */ /* 0x000fe2000a1a1014 */
[----:B------:R-:W-:Y:S02]  /*12360*/  ISETP.NE.U32.AND P4, PT, R22, RZ, PT ;  /* 0x000000ff1600720c */ /* 0x000fe40003f85070 */
[----:B------:R-:W-:-:S02]  /*12370*/  SEL R22, R26, RZ, P3 ;  /* 0x000000ff1a167207 */ /* 0x000fc40001800000 */
[----:B------:R-:W-:Y:S01]  /*12380*/  SEL R32, R25, RZ, P3 ;  /* 0x000000ff19207207 */ /* 0x000fe20001800000 */
[----:B----4-:R-:W-:Y:S02]  /*12390*/  IMAD.WIDE R116, R252, 0x4, R96 ;  /* 0x00000004fc747825 */ /* 0x010fe400078e0260 */
[----:B------:R-:W4:Y:S06]  /*123a0*/  LDL.LU.64 R96, [R1+0x418] ;  /* 0x0004180001607983 */ /* 0x000f2c0000300a00 */
[----:B------:R-:W-:Y:S01]  /*123b0*/  LDGSTS.E [R17+0x56008], desc[UR20][R116.64], P4 ;  /* 0x5600800074117fae */ /* 0x000fe2000a1a1014 */
[----:B------:R-:W-:Y:S01]  /*123c0*/  ISETP.NE.U32.AND P4, PT, R22, RZ, PT ;  /* 0x000000ff1600720c */ /* 0x000fe20003f85070 */
[----:B--2---:R-:W-:-:S02]  /*123d0*/  IMAD.WIDE R22, R252, 0x4, R94 ;  /* 0x00000004fc167825 */ /* 0x004fc400078e025e */
[----:B------:R-:W2:Y:S02]  /*123e0*/  LDL.LU.64 R94, [R1+0x460] ;  /* 0x00046000015e7983 */ /* 0x000ea40000300a00 */
[C---:B------:R-:W-:Y:S02]  /*123f0*/  IMAD.WIDE R24, R252.reuse, 0x4, R100 ;  /* 0x00000004fc187825 */ /* 0x040fe400078e0264 */
[----:B------:R-:W2:Y:S02]  /*12400*/  LDL.LU.64 R100, [R1+0x400] ;  /* 0x0004000001647983 */ /* 0x000ea40000300a00 */
[----:B---3--:R-:W-:Y:S02]  /*12410*/  IMAD.WIDE R54, R252, 0x4, R98 ;  /* 0x00000004fc367825 */ /* 0x008fe400078e0262 */
[----:B------:R-:W3:Y:S01]  /*12420*/  LDL.LU.64 R98, [R1+0x448] ;  /* 0x0004480001627983 */ /* 0x000ee20000300a00 */
[----:B------:R-:W-:Y:S02]  /*12430*/  LOP3.LUT R119, R3, 0x1a, RZ, 0xfc, !PT ;  /* 0x0000001a03777812 */ /* 0x000fe400078efcff */
[----:B------:R-:W-:-:S02]  /*12440*/  SEL R31, RZ, 0x4, P6 ;  /* 0x00000004ff1f7807 */ /* 0x000fc40003000000 */
[----:B------:R-:W-:-:S04]  /*12450*/  ISETP.GE.AND P6, PT, R119, UR4, PT ;  /* 0x0000000477007c0c */ /* 0x000fc8000bfc6270 */
[----:B------:R-:W-:Y:S02]  /*12460*/  SEL R33, RZ, 0x4, P6 ;  /* 0x00000004ff217807 */ /* 0x000fe40003000000 */
[----:B------:R-:W-:Y:S02]  /*12470*/  ISETP.NE.U32.AND P6, PT, R27, RZ, PT ;  /* 0x000000ff1b00720c */ /* 0x000fe40003fc5070 */
[----:B------:R-:W-:Y:S02]  /*12480*/  LOP3.LUT R119, R3, 0x38, RZ, 0xfc, !PT ;  /* 0x0000003803777812 */ /* 0x000fe400078efcff */
[----:B------:R-:W-:-:S09]  /*12490*/  SEL R26, R29, RZ, P3 ;  /* 0x000000ff1d1a7207 */ /* 0x000fd20001800000 */
[----:B------:R-:W-:Y:S01]  /*124a0*/  LDGSTS.E [R16+0x50000], desc[UR20][R22.64], P6 ;  /* 0x5000000016107fae */ /* 0x000fe2000b1a1014 */
[----:B------:R-:W-:Y:S02]  /*124b0*/  ISETP.GE.AND P6, PT, R119, UR4, PT ;  /* 0x0000000477007c0c */ /* 0x000fe4000bfc6270 */
[----:B------:R-:W-:Y:S01]  /*124c0*/  LOP3.LUT R119, R3, 0x50, RZ, 0xfc, !PT ;  /* 0x0000005003777812 */ /* 0x000fe200078efcff */
[----:B------:R-:W-:Y:S01]  /*124d0*/  LDGSTS.E [R16+0x50008], desc[UR20][R24.64], P5 ;  /* 0x5000800018107fae */ /* 0x000fe2000a9a1014 */
[----:B------:R-:W-:Y:S02]  /*124e0*/  SEL R34, RZ, 0x4, P6 ;  /* 0x00000004ff227807 */ /* 0x000fe40003000000 */
[----:B------:R-:W-:Y:S01]  /*124f0*/  ISETP.GE.AND P6, PT, R119, UR4, PT ;  /* 0x0000000477007c0c */ /* 0x000fe2000bfc6270 */
[----:B------:R-:W-:Y:S01]  /*12500*/  LDGSTS.E [R16+0x52000], desc[UR20][R54.64], P1 ;  /* 0x5200000036107fae */ /* 0x000fe200089a1014 */
[----:B------:R-:W-:Y:S02]  /*12510*/  LOP3.LUT R119, R3, 0x52, RZ, 0xfc, !PT ;  /* 0x0000005203777812 */ /* 0x000fe400078efcff */
[----:B------:R-:W-:-:S02]  /*12520*/  SEL R27, RZ, 0x4, P6 ;  /* 0x00000004ff1b7807 */ /* 0x000fc40003000000 */
[----:B------:R-:W-:Y:S02]  /*12530*/  ISETP.GE.AND P6, PT, R119, UR4, PT ;  /* 0x0000000477007c0c */ /* 0x000fe4000bfc6270 */
[----:B------:R-:W-:Y:S02]  /*12540*/  LOP3.LUT R119, R3, 0x70, RZ, 0xfc, !PT ;  /* 0x0000007003777812 */ /* 0x000fe400078efcff */
[----:B------:R-:W-:Y:S02]  /*12550*/  ISETP.NE.U32.AND P5, PT, R26, RZ, PT ;  /* 0x000000ff1a00720c */ /* 0x000fe40003fa5070 */
[----:B------:R-:W-:Y:S02]  /*12560*/  SEL R26, R28, RZ, P3 ;  /* 0x000000ff1c1a7207 */ /* 0x000fe40001800000 */
[----:B------:R-:W-:Y:S02]  /*12570*/  SEL R28, RZ, 0x4, P6 ;  /* 0x00000004ff1c7807 */ /* 0x000fe40003000000 */
[----:B------:R-:W-:-:S02]  /*12580*/  ISETP.GE.AND P6, PT, R119, UR4, PT ;  /* 0x0000000477007c0c */ /* 0x000fc4000bfc6270 */
[----:B------:R-:W-:Y:S02]  /*12590*/  ISETP.NE.U32.AND P1, PT, R26, RZ, PT ;  /* 0x000000ff1a00720c */ /* 0x000fe40003f25070 */
[----:B------:R-:W-:Y:S02]  /*125a0*/  SEL R26, R27, RZ, P3 ;  /* 0x000000ff1b1a7207 */ /* 0x000fe40001800000 */
[----:B------:R-:W-:Y:S01]  /*125b0*/  SEL R27, RZ, 0x4, P6 ;  /* 0x00000004ff1b7807 */ /* 0x000fe20003000000 */
[----:B------:R-:W-:Y:S02]  /*125c0*/  IMAD.WIDE R56, R252, 0x4, R92 ;  /* 0x00000004fc387825 */ /* 0x000fe400078e025c */
[----:B------:R-:W3:Y:S01]  /*125d0*/  LDL.LU.64 R92, [R1+0x3f0] ;  /* 0x0003f000015c7983 */ /* 0x000ee20000300a00 */
[----:B------:R-:W-:-:S03]  /*125e0*/  LOP3.LUT R119, R3, 0x3a, RZ, 0xfc, !PT ;  /* 0x0000003a03777812 */ /* 0x000fc600078efcff */
[----:B------:R-:W-:Y:S01]  /*125f0*/  LDGSTS.E [R16+0x52008], desc[UR20][R56.64], P2 ;  /* 0x5200800038107fae */ /* 0x000fe200091a1014 */
[----:B------:R-:W-:Y:S02]  /*12600*/  ISETP.NE.U32.AND P2, PT, R26, RZ, PT ;  /* 0x000000ff1a00720c */ /* 0x000fe40003f45070 */
[----:B------:R-:W-:Y:S02]  /*12610*/  SEL R26, R28, RZ, P3 ;  /* 0x000000ff1c1a7207 */ /* 0x000fe40001800000 */
[C---:B------:R-:W-:Y:S01]  /*12620*/  LOP3.LUT R121, R3.reuse, 0x1c, RZ, 0xfc, !PT ;  /* 0x0000001c03797812 */ /* 0x040fe200078efcff */
[----:B----4-:R-:W-:Y:S01]  /*12630*/  IMAD.WIDE R86, R252, 0x4, R96 ;  /* 0x00000004fc567825 */ /* 0x010fe200078e0260 */
[----:B------:R-:W-:-:S04]  /*12640*/  LOP3.LUT R97, R3, 0x72, RZ, 0xfc, !PT ;  /* 0x0000007203617812 */ /* 0x000fc800078efcff */
[----:B------:R-:W-:-:S03]  /*12650*/  ISETP.GE.AND P6, PT, R97, UR4, PT ;  /* 0x0000000461007c0c */ /* 0x000fc6000bfc6270 */
[----:B------:R-:W-:Y:S04]  /*12660*/  LDGSTS.E [R16+0x54000], desc[UR20][R86.64], P2 ;  /* 0x5400000056107fae */ /* 0x000fe800091a1014 */
[----:B------:R-:W4:Y:S01]  /*12670*/  LDL.LU.64 R96, [R1+0x3f8] ;  /* 0x0003f80001607983 */ /* 0x000f220000300a00 */
[----:B------:R-:W-:Y:S02]  /*12680*/  SEL R28, RZ, 0x4, P6 ;  /* 0x00000004ff1c7807 */ /* 0x000fe40003000000 */
[----:B------:R-:W-:-:S04]  /*12690*/  ISETP.GE.AND P6, PT, R119, UR4, PT ;  /* 0x0000000477007c0c */ /* 0x000fc8000bfc6270 */
[----:B------:R-:W-:Y:S02]  /*126a0*/  SEL R30, RZ, 0x4, P6 ;  /* 0x00000004ff1e7807 */ /* 0x000fe40003000000 */
[----:B------:R-:W-:Y:S01]  /*126b0*/  ISETP.GE.AND P6, PT, R121, UR4, PT ;  /* 0x0000000479007c0c */ /* 0x000fe2000bfc6270 */
[C---:B--2---:R-:W-:Y:S02]  /*126c0*/  IMAD.WIDE R88, R252.reuse, 0x4, R94 ;  /* 0x00000004fc587825 */ /* 0x044fe400078e025e */
[----:B------:R-:W2:Y:S02]  /*126d0*/  LDL.LU.64 R94, [R1+0x360] ;  /* 0x00036000015e7983 */ /* 0x000ea40000300a00 */
[C---:B------:R-:W-:Y:S02]  /*126e0*/  IMAD.WIDE R118, R252.reuse, 0x4, R100 ;  /* 0x00000004fc767825 */ /* 0x040fe400078e0264 */
[----:B------:R-:W2:Y:S02]  /*126f0*/  LDL.LU.64 R100, [R1+0x3d8] ;  /* 0x0003d80001647983 */ /* 0x000ea40000300a00 */
[----:B---3--:R-:W-:-:S02]  /*12700*/  IMAD.WIDE R120, R252, 0x4, R98 ;  /* 0x00000004fc787825 */ /* 0x008fc400078e0262 */
[----:B------:R-:W3:Y:S01]  /*12710*/  LDL.LU.64 R98, [R1+0x300] ;  /* 0x0003000001627983 */ /* 0x000ee20000300a00 */
[----:B------:R-:W-:Y:S02]  /*12720*/  ISETP.NE.U32.AND P2, PT, R26, RZ, PT ;  /* 0x000000ff1a00720c */ /* 0x000fe40003f45070 */
[----:B------:R-:W-:-:S11]  /*12730*/  SEL R26, R27, RZ, P3 ;  /* 0x000000ff1b1a7207 */ /* 0x000fd60001800000 */
[----:B------:R-:W-:Y:S01]  /*12740*/  LDGSTS.E [R16+0x54008], desc[UR20][R88.64], P2 ;  /* 0x5400800058107fae */ /* 0x000fe200091a1014 */
[----:B------:R-:W-:Y:S02]  /*12750*/  ISETP.NE.U32.AND P2, PT, R26, RZ, PT ;  /* 0x000000ff1a00720c */ /* 0x000fe40003f45070 */
[----:B------:R-:W-:-:S11]  /*12760*/  SEL R26, R28, RZ, P3 ;  /* 0x000000ff1c1a7207 */ /* 0x000fd60001800000 */
[----:B------:R-:W-:Y:S01]  /*12770*/  LDGSTS.E [R16+0x56000], desc[UR20][R118.64], P2 ;  /* 0x5600000076107fae */ /* 0x000fe200091a1014 */
[----:B------:R-:W-:Y:S02]  /*12780*/  ISETP.NE.U32.AND P2, PT, R26, RZ, PT ;  /* 0x000000ff1a00720c */ /* 0x000fe40003f45070 */
[----:B------:R-:W-:Y:S02]  /*12790*/  SEL R26, R31, RZ, P3 ;  /* 0x000000ff1f1a7207 */ /* 0x000fe40001800000 */
[----:B------:R-:W-:-:S09]  /*127a0*/  SEL R28, R33, RZ, P3 ;  /* 0x000000ff211c7207 */ /* 0x000fd20001800000 */
[----:B------:R-:W-:Y:S01]  /*127b0*/  LDGSTS.E [R16+0x56008], desc[UR20][R120.64], P2 ;  /* 0x5600800078107fae */ /* 0x000fe200091a1014 */
[----:B------:R-:W-:Y:S01]  /*127c0*/  ISETP.NE.U32.AND P2, PT, R26, RZ, PT ;  /* 0x000000ff1a00720c */ /* 0x000fe20003f45070 */
[----:B------:R-:W-:Y:S02]  /*127d0*/  IMAD.WIDE R26, R252, 0x4, R92 ;  /* 0x00000004fc1a7825 */ /* 0x000fe400078e025c */
[----:B------:R-:W3:Y:S04]  /*127e0*/  LDL.LU.64 R92, [R1+0x3d0] ;  /* 0x0003d000015c7983 */ /* 0x000ee80000300a00 */
[----:B------:R-:W-:Y:S01]  /*127f0*/  LDGSTS.E [R15+0x50000], desc[UR20][R26.64], P4 ;  /* 0x500000001a0f7fae */ /* 0x000fe2000a1a1014 */
[----:B------:R-:W-:Y:S02]  /*12800*/  ISETP.NE.U32.AND P4, PT, R28, RZ, PT ;  /* 0x000000ff1c00720c */ /* 0x000fe40003f85070 */
[----:B------:R-:W-:-:S02]  /*12810*/  LOP3.LUT R123, R3, 0x1e, RZ, 0xfc, !PT ;  /* 0x0000001e037b7812 */ /* 0x000fc400078efcff */
[----:B------:R-:W-:Y:S02]  /*12820*/  SEL R64, RZ, 0x4, P6 ;  /* 0x00000004ff407807 */ /* 0x000fe40003000000 */
[----:B------:R-:W-:Y:S02]  /*12830*/  ISETP.GE.AND P6, PT, R123, UR4, PT ;  /* 0x000000047b007c0c */ /* 0x000fe4000bfc6270 */
[----:B------:R-:W-:Y:S02]  /*12840*/  LOP3.LUT R123, R3, 0x3c, RZ, 0xfc, !PT ;  /* 0x0000003c037b7812 */ /* 0x000fe400078efcff */
[----:B------:R-:W-:Y:S02]  /*12850*/  SEL R37, RZ, 0x4, P6 ;  /* 0x00000004ff257807 */ /* 0x000fe40003000000 */
[----:B------:R-:W-:-:S04]  /*12860*/  ISETP.GE.AND P6, PT, R123, UR4, PT ;  /* 0x000000047b007c0c */ /* 0x000fc8000bfc6270 */
[----:B------:R-:W-:Y:S02]  /*12870*/  SEL R63, RZ, 0x4, P6 ;  /* 0x00000004ff3f7807 */ /* 0x000fe40003000000 */
[----:B------:R-:W-:Y:S02]  /*12880*/  ISETP.NE.U32.AND P6, PT, R32, RZ, PT ;  /* 0x000000ff2000720c */ /* 0x000fe40003fc5070 */
[----:B------:R-:W-:Y:S02]  /*12890*/  LOP3.LUT R123, R3, 0x54, RZ, 0xfc, !PT ;  /* 0x00000054037b7812 */ /* 0x000fe400078efcff */
[----:B------:R-:W-:Y:S01]  /*128a0*/  SEL R30, R30, RZ, P3 ;  /* 0x000000ff1e1e7207 */ /* 0x000fe20001800000 */
[----:B----4-:R-:W-:Y:S02]  /*128b0*/  IMAD.WIDE R28, R252, 0x4, R96 ;  /* 0x00000004fc1c7825 */ /* 0x010fe400078e0260 */
[----:B------:R-:W4:Y:S06]  /*128c0*/  LDL.LU.64 R96, [R1+0x2f0] ;  /* 0x0002f00001607983 */ /* 0x000f2c0000300a00 */
[----:B------:R-:W-:Y:S01]  /*128d0*/  LDGSTS.E [R15+0x50008], desc[UR20][R28.64], P6 ;  /* 0x500080001c0f7fae */ /* 0x000fe2000b1a1014 */
[----:B------:R-:W-:-:S02]  /*128e0*/  ISETP.GE.AND P6, PT, R123, UR4, PT ;  /* 0x000000047b007c0c */ /* 0x000fc4000bfc6270 */
[----:B------:R-:W-:Y:S02]  /*128f0*/  LOP3.LUT R123, R3, 0x56, RZ, 0xfc, !PT ;  /* 0x00000056037b7812 */ /* 0x000fe400078efcff */
[----:B------:R-:W-:Y:S02]  /*12900*/  SEL R31, RZ, 0x4, P6 ;  /* 0x00000004ff1f7807 */ /* 0x000fe40003000000 */
[----:B------:R-:W-:-:S04]  /*12910*/  ISETP.GE.AND P6, PT, R123, UR4, PT ;  /* 0x000000047b007c0c */ /* 0x000fc8000bfc6270 */
[----:B------:R-:W-:Y:S01]  /*12920*/  SEL R32, RZ, 0x4, P6 ;  /* 0x00000004ff207807 */ /* 0x000fe20003000000 */
[C---:B--2---:R-:W-:Y:S02]  /*12930*/  IMAD.WIDE R58, R252.reuse, 0x4, R94 ;  /* 0x00000004fc3a7825 */ /* 0x044fe400078e025e */
[----:B------:R-:W2:Y:S04]  /*12940*/  LDL.LU.64 R94, [R1+0x3c8] ;  /* 0x0003c800015e7983 */ /* 0x000ea80000300a00 */
[----:B------:R-:W2:Y:S04]  /*12950*/  LDL.LU.64 R126, [R1+0x2e8] ;  /* 0x0002e800017e7983 */ /* 0x000ea80000300a00 */
[----:B------:R-:W-:Y:S01]  /*12960*/  LDGSTS.E [R15+0x52000], desc[UR20][R58.64], P5 ;  /* 0x520000003a0f7fae */ /* 0x000fe2000a9a1014 */
[----:B------:R-:W-:Y:S01]  /*12970*/  IMAD.WIDE R60, R252, 0x4, R100 ;  /* 0x00000004fc3c7825 */ /* 0x000fe200078e0264 */
[----:B------:R-:W-:-:S04]  /*12980*/  LOP3.LUT R101, R3, 0x74, RZ, 0xfc, !PT ;  /* 0x0000007403657812 */ /* 0x000fc800078efcff */
[----:B------:R-:W-:Y:S01]  /*12990*/  ISETP.GE.AND P6, PT, R101, UR4, PT ;  /* 0x0000000465007c0c */ /* 0x000fe2000bfc6270 */
[----:B------:R-:W-:Y:S04]  /*129a0*/  LDGSTS.E [R15+0x52008], desc[UR20][R60.64], P1 ;  /* 0x520080003c0f7fae */ /* 0x000fe800089a1014 */
[----:B------:R-:W2:Y:S01]  /*129b0*/  LDL.LU.64 R100, [R1+0x3e0] ;  /* 0x0003e00001647983 */ /* 0x000ea20000300a00 */
[----:B------:R-:W-:Y:S02]  /*129c0*/  ISETP.NE.U32.AND P5, PT, R30, RZ, PT ;  /* 0x000000ff1e00720c */ /* 0x000fe40003fa5070 */
[----:B------:R-:W-:Y:S01]  /*129d0*/  SEL R30, R31, RZ, P3 ;  /* 0x000000ff1f1e7207 */ /* 0x000fe20001800000 */
[----:B------:R-:W2:Y:S01]  /*129e0*/  LDL.LU.64 R130, [R1+0x2e0] ;  /* 0x0002e00001827983 */ /* 0x000ea20000300a00 */
[----:B------:R-:W-:Y:S01]  /*129f0*/  SEL R31, RZ, 0x4, P6 ;  /* 0x00000004ff1f7807 */ /* 0x000fe20003000000 */
[----:B---3--:R-:W-:Y:S01]  /*12a00*/  IMAD.WIDE R90, R252, 0x4, R98 ;  /* 0x00000004fc5a7825 */ /* 0x008fe200078e0262 */
[----:B------:R-:W-:-:S04]  /*12a10*/  LOP3.LUT R99, R3, 0x76, RZ, 0xfc, !PT ;  /* 0x0000007603637812 */ /* 0x000fc800078efcff */
[----:B------:R-:W-:Y:S02]  /*12a20*/  ISETP.GE.AND P6, PT, R99, UR4, PT ;  /* 0x0000000463007c0c */ /* 0x000fe4000bfc6270 */
[----:B------:R-:W-:Y:S02]  /*12a30*/  LOP3.LUT R99, R3, 0x3e, RZ, 0xfc, !PT ;  /* 0x0000003e03637812 */ /* 0x000fe400078efcff */
[----:B------:R-:W-:Y:S02]  /*12a40*/  ISETP.NE.U32.AND P1, PT, R30, RZ, PT ;  /* 0x000000ff1e00720c */ /* 0x000fe40003f25070 */
[----:B------:R-:W-:Y:S02]  /*12a50*/  SEL R30, R32, RZ, P3 ;  /* 0x000000ff201e7207 */ /* 0x000fe40001800000 */
[----:B------:R-:W-:Y:S02]  /*12a60*/  SEL R32, RZ, 0x4, P6 ;  /* 0x00000004ff207807 */ /* 0x000fe40003000000 */
[----:B------:R-:W-:-:S02]  /*12a70*/  ISETP.GE.AND P6, PT, R99, UR4, PT ;  /* 0x0000000463007c0c */ /* 0x000fc4000bfc6270 */
[----:B------:R-:W3:Y:S05]  /*12a80*/  LDL.LU.64 R98, [R1+0x2d8] ;  /* 0x0002d80001627983 */ /* 0x000eea0000300a00 */
[----:B------:R-:W-:Y:S01]  /*12a90*/  LDGSTS.E [R15+0x54000], desc[UR20][R90.64], P1 ;  /* 0x540000005a0f7fae */ /* 0x000fe200089a1014 */
[----:B------:R-:W-:Y:S02]  /*12aa0*/  ISETP.NE.U32.AND P1, PT, R30, RZ, PT ;  /* 0x000000ff1e00720c */ /* 0x000fe40003f25070 */
[----:B------:R-:W-:Y:S02]  /*12ab0*/  SEL R30, R31, RZ, P3 ;  /* 0x000000ff1f1e7207 */ /* 0x000fe40001800000 */
[----:B------:R-:W-:Y:S01]  /*12ac0*/  SEL R36, RZ, 0x4, P6 ;  /* 0x00000004ff247807 */ /* 0x000fe20003000000 */
[----:B------:R-:W-:-:S08]  /*12ad0*/  IMAD.WIDE R92, R252, 0x4, R92 ;  /* 0x00000004fc5c7825 */ /* 0x000fd000078e025c */
[----:B------:R-:W-:Y:S01]  /*12ae0*/  LDGSTS.E [R15+0x54008], desc[UR20][R92.64], P1 ;  /* 0x540080005c0f7fae */ /* 0x000fe200089a1014 */
[----:B------:R-:W-:Y:S02]  /*12af0*/  ISETP.NE.U32.AND P1, PT, R30, RZ, PT ;  /* 0x000000ff1e00720c */ /* 0x000fe40003f25070 */
[----:B------:R-:W-:Y:S02]  /*12b00*/  SEL R30, R32, RZ, P3 ;  /* 0x000000ff201e7207 */ /* 0x000fe40001800000 */
[----:B------:R-:W-:Y:S02]  /*12b10*/  SEL R32, R37, RZ, P3 ;  /* 0x000000ff25207207 */ /* 0x000fe40001800000 */
[C---:B------:R-:W-:Y:S01]  /*12b20*/  LOP3.LUT R133, R3.reuse, 0x78, RZ, 0xfc, !PT ;  /* 0x0000007803857812 */ /* 0x040fe200078efcff */
[----:B----4-:R-:W-:Y:S01]  /*12b30*/  IMAD.WIDE R122, R252, 0x4, R96 ;  /* 0x00000004fc7a7825 */ /* 0x010fe200078e0260 */
[----:B------:R-:W-:-:S04]  /*12b40*/  LOP3.LUT R97, R3, 0x58, RZ, 0xfc, !PT ;  /* 0x0000005803617812 */ /* 0x000fc800078efcff */
[----:B------:R-:W-:Y:S01]  /*12b50*/  ISETP.GE.AND P6, PT, R97, UR4, PT ;  /* 0x0000000461007c0c */ /* 0x000fe2000bfc6270 */
[----:B------:R-:W-:Y:S01]  /*12b60*/  LDGSTS.E [R15+0x56000], desc[UR20][R122.64], P1 ;  /* 0x560000007a0f7fae */ /* 0x000fe200089a1014 */
[----:B------:R-:W-:Y:S02]  /*12b70*/  LOP3.LUT R97, R3, 0x5a, RZ, 0xfc, !PT ;  /* 0x0000005a03617812 */ /* 0x000fe400078efcff */
[----:B------:R-:W-:Y:S02]  /*12b80*/  ISETP.NE.U32.AND P1, PT, R30, RZ, PT ;  /* 0x000000ff1e00720c */ /* 0x000fe40003f25070 */
[----:B------:R-:W-:Y:S02]  /*12b90*/  SEL R35, RZ, 0x4, P6 ;  /* 0x00000004ff237807 */ /* 0x000fe40003000000 */
[----:B------:R-:W-:Y:S02]  /*12ba0*/  ISETP.GE.AND P6, PT, R97, UR4, PT ;  /* 0x0000000461007c0c */ /* 0x000fe4000bfc6270 */
[----:B------:R-:W-:-:S02]  /*12bb0*/  SEL R30, R64, RZ, P3 ;  /* 0x000000ff401e7207 */ /* 0x000fc40001800000 */
[----:B------:R-:W-:Y:S02]  /*12bc0*/  SEL R66, RZ, 0x4, P6 ;  /* 0x00000004ff427807 */ /* 0x000fe40003000000 */
[----:B------:R-:W-:Y:S01]  /*12bd0*/  ISETP.GE.AND P6, PT, R133, UR4, PT ;  /* 0x0000000485007c0c */ /* 0x000fe2000bfc6270 */
[----:B--2---:R-:W-:Y:S02]  /*12be0*/  IMAD.WIDE R124, R252, 0x4, R94 ;  /* 0x00000004fc7c7825 */ /* 0x004fe400078e025e */
[----:B------:R-:W2:Y:S04]  /*12bf0*/  LDL.LU.64 R94, [R1+0x2d0] ;  /* 0x0002d000015e7983 */ /* 0x000ea80000300a00 */
[----:B------:R-:W4:Y:S04]  /*12c00*/  LDL.LU.64 R96, [R1+0x2a8] ;  /* 0x0002a80001607983 */ /* 0x000f280000300a00 */
[----:B------:R-:W-:Y:S01]  /*12c10*/  LDGSTS.E [R15+0x56008], desc[UR20][R124.64], P1 ;  /* 0x560080007c0f7fae */ /* 0x000fe200089a1014 */
[----:B------:R-:W-:Y:S01]  /*12c20*/  ISETP.NE.U32.AND P1, PT, R30, RZ, PT ;  /* 0x000000ff1e00720c */ /* 0x000fe20003f25070 */
[----:B------:R-:W-:-:S02]  /*12c30*/  IMAD.WIDE R30, R252, 0x4, R126 ;  /* 0x00000004fc1e7825 */ /* 0x000fc400078e027e */
[----:B------:R-:W4:Y:S04]  /*12c40*/  LDL.LU.64 R126, [R1+0x2a0] ;  /* 0x0002a000017e7983 */ /* 0x000f280000300a00 */
[----:B------:R-:W-:Y:S01]  /*12c50*/  LDGSTS.E [R14+0x50000], desc[UR20][R30.64], P2 ;  /* 0x500000001e0e7fae */ /* 0x000fe200091a1014 */
[----:B------:R-:W-:Y:S01]  /*12c60*/  ISETP.NE.U32.AND P2, PT, R32, RZ, PT ;  /* 0x000000ff2000720c */ /* 0x000fe20003f45070 */
[C---:B------:R-:W-:Y:S02]  /*12c70*/  IMAD.WIDE R32, R252.reuse, 0x4, R100 ;  /* 0x00000004fc207825 */ /* 0x040fe400078e0264 */
[----:B------:R-:W4:Y:S04]  /*12c80*/  LDL.LU.64 R100, [R1+0x298] ;  /* 0x0002980001647983 */ /* 0x000f280000300a00 */
[----:B------:R-:W4:Y:S01]  /*12c90*/  LDL.LU.64 R132, [R1+0x290] ;  /* 0x0002900001847983 */ /* 0x000f220000300a00 */
[----:B---3--:R-:W-:Y:S01]  /*12ca0*/  IMAD.WIDE R64, R252, 0x4, R98 ;  /* 0x00000004fc407825 */ /* 0x008fe200078e0262 */
[----:B------:R-:W-:-:S02]  /*12cb0*/  LOP3.LUT R135, R3, 0x7a, RZ, 0xfc, !PT ;  /* 0x0000007a03877812 */ /* 0x000fc400078efcff */
[----:B------:R-:W3:Y:S04]  /*12cc0*/  LDL.LU.64 R98, [R1+0x288] ;  /* 0x0002880001627983 */ /* 0x000ee80000300a00 */
[----:B------:R-:W3:Y:S04]  /*12cd0*/  LDL.LU.64 R230, [R1+0x268] ;  /* 0x0002680001e67983 */ /* 0x000ee80000300a00 */
[----:B------:R-:W3:Y:S01]  /*12ce0*/  LDL.LU.64 R234, [R1+0x260] ;  /* 0x0002600001ea7983 */ /* 0x000ee20000300a00 */
[----:B------:R-:W-:Y:S02]  /*12cf0*/  SEL R37, RZ, 0x4, P6 ;  /* 0x00000004ff257807 */ /* 0x000fe40003000000 */
[----:B------:R-:W-:Y:S01]  /*12d00*/  ISETP.GE.AND P6, PT, R135, UR4, PT ;  /* 0x0000000487007c0c */ /* 0x000fe2000bfc6270 */
[----:B------:R-:W-:Y:S01]  /*12d10*/  LDGSTS.E [R14+0x50008], desc[UR20][R32.64], P4 ;  /* 0x50008000200e7fae */ /* 0x000fe2000a1a1014 */
[----:B------:R-:W-:-:S02]  /*12d20*/  SEL R62, R34, RZ, P3 ;  /* 0x000000ff223e7207 */ /* 0x000fc40001800000 */
[----:B------:R-:W-:Y:S01]  /*12d30*/  SEL R67, RZ, 0x4, P6 ;  /* 0x00000004ff437807 */ /* 0x000fe20003000000 */
[----:B------:R-:W3:Y:S01]  /*12d40*/  LDL.LU.64 R168, [R1+0x228] ;  /* 0x0002280001a87983 */ /* 0x000ee20000300a00 */
[----:B------:R-:W-:Y:S02]  /*12d50*/  ISETP.NE.U32.AND P6, PT, R62, RZ, PT ;  /* 0x000000ff3e00720c */ /* 0x000fe40003fc5070 */
[----:B------:R-:W-:Y:S01]  /*12d60*/  SEL R34, R63, RZ, P3 ;  /* 0x000000ff3f227207 */ /* 0x000fe20001800000 */
[----:B------:R-:W-:-:S03]  /*12d70*/  IMAD.WIDE R62, R252, 0x4, R130 ;  /* 0x00000004fc3e7825 */ /* 0x000fc600078e0282 */
[----:B------:R-:W-:Y:S02]  /*12d80*/  ISETP.NE.U32.AND P4, PT, R34, RZ, PT ;  /* 0x000000ff2200720c */ /* 0x000fe40003f85070 */
[----:B------:R-:W-:-:S05]  /*12d90*/  SEL R34, R36, RZ, P3 ;  /* 0x000000ff24227207 */ /* 0x000fca0001800000 */
[----:B------:R-:W-:Y:S01]  /*12da0*/  LDGSTS.E [R14+0x52000], desc[UR20][R62.64], P6 ;  /* 0x520000003e0e7fae */ /* 0x000fe2000b1a1014 */
[----:B------:R-:W-:Y:S02]  /*12db0*/  ISETP.NE.U32.AND P6, PT, R34, RZ, PT ;  /* 0x000000ff2200720c */ /* 0x000fe40003fc5070 */
[----:B------:R-:W-:Y:S01]  /*12dc0*/  SEL R34, R35, RZ, P3 ;  /* 0x000000ff23227207 */ /* 0x000fe20001800000 */
[----:B------:R-:W-:Y:S03]  /*12dd0*/  LDGSTS.E [R14+0x52008], desc[UR20][R64.64], P5 ;  /* 0x52008000400e7fae */ /* 0x000fe6000a9a1014 */
[----:B------:R-:W-:Y:S02]  /*12de0*/  ISETP.NE.U32.AND P5, PT, R34, RZ, PT ;  /* 0x000000ff2200720c */ /* 0x000fe40003fa5070 */
[----:B------:R-:W-:Y:S02]  /*12df0*/  SEL R34, R66, RZ, P3 ;  /* 0x000000ff42227207 */ /* 0x000fe40001800000 */
[----:B------:R-:W-:Y:S01]  /*12e00*/  LOP3.LUT R131, R3, 0x5c, RZ, 0xfc, !PT ;  /* 0x0000005c03837812 */ /* 0x000fe200078efcff */
[----:B--2---:R-:W-:-:S08]  /*12e10*/  IMAD.WIDE R94, R252, 0x4, R94 ;  /* 0x00000004fc5e7825 */ /* 0x004fd000078e025e */
[----:B------:R-:W-:Y:S01]  /*12e20*/  LDGSTS.E [R14+0x54000], desc[UR20][R94.64], P5 ;  /* 0x540000005e0e7fae */ /* 0x000fe2000a9a1014 */
[----:B------:R-:W-:Y:S01]  /*12e30*/  ISETP.NE.U32.AND P5, PT, R34, RZ, PT ;  /* 0x000000ff2200720c */ /* 0x000fe20003fa5070 */
[----:B----4-:R-:W-:Y:S01]  /*12e40*/  IMAD.WIDE R96, R252, 0x4, R96 ;  /* 0x00000004fc607825 */ /* 0x010fe200078e0260 */
[----:B------:R-:W-:-:S11]  /*12e50*/  SEL R34, R37, RZ, P3 ;  /* 0x000000ff25227207 */ /* 0x000fd60001800000 */
[----:B------:R-:W-:Y:S01]  /*12e60*/  LDGSTS.E [R14+0x54008], desc[UR20][R96.64], P5 ;  /* 0x54008000600e7fae */ /* 0x000fe2000a9a1014 */
[----:B------:R-:W-:Y:S01]  /*12e70*/  ISETP.NE.U32.AND P5, PT, R34, RZ, PT ;  /* 0x000000ff2200720c */ /* 0x000fe20003fa5070 */
[----:B------:R-:W-:Y:S01]  /*12e80*/  IMAD.WIDE R126, R252, 0x4, R126 ;  /* 0x00000004fc7e7825 */ /* 0x000fe200078e027e */
[----:B------:R-:W-:-:S11]  /*12e90*/  SEL R34, R67, RZ, P3 ;  /* 0x000000ff43227207 */ /* 0x000fd60001800000 */
[----:B------:R-:W-:Y:S01]  /*12ea0*/  LDGSTS.E [R14+0x56000], desc[UR20][R126.64], P5 ;  /* 0x560000007e0e7fae */ /* 0x000fe2000a9a1014 */
[----:B------:R-:W-:-:S04]  /*12eb0*/  ISETP.GE.AND P5, PT, R131, UR4, PT ;  /* 0x0000000483007c0c */ /* 0x000fc8000bfa6270 */
[----:B------:R-:W-:Y:S02]  /*12ec0*/  SEL R36, RZ, 0x4, P5 ;  /* 0x00000004ff247807 */ /* 0x000fe40002800000 */
[----:B------:R-:W-:Y:S01]  /*12ed0*/  ISETP.NE.U32.AND P5, PT, R34, RZ, PT ;  /* 0x000000ff2200720c */ /* 0x000fe20003fa5070 */
[----:B------:R-:W-:Y:S01]  /*12ee0*/  IMAD.WIDE R130, R252, 0x4, R100 ;  /* 0x00000004fc827825 */ /* 0x000fe200078e0264 */
[----:B------:R-:W-:-:S03]  /*12ef0*/  LOP3.LUT R101, R3, 0x5e, RZ, 0xfc, !PT ;  /* 0x0000005e03657812 */ /* 0x000fc600078efcff */
[----:B------:R-:W-:Y:S01]  /*12f00*/  IMAD.WIDE R34, R252, 0x4, R132 ;  /* 0x00000004fc227825 */ /* 0x000fe200078e0284 */
[----:B------:R-:W-:-:S07]  /*12f10*/  SEL R36, R36, RZ, P3 ;  /* 0x000000ff24247207 */ /* 0x000fce0001800000 */
[----:B------:R-:W-:Y:S01]  /*12f20*/  LDGSTS.E [R14+0x56008], desc[UR20][R130.64], P5 ;  /* 0x56008000820e7fae */ /* 0x000fe2000a9a1014 */
[----:B------:R-:W-:Y:S02]  /*12f30*/  ISETP.GE.AND P5, PT, R101, UR4, PT ;  /* 0x0000000465007c0c */ /* 0x000fe4000bfa6270 */
[----:B------:R-:W-:Y:S01]  /*12f40*/  LOP3.LUT R101, R3, 0x7c, RZ, 0xfc, !PT ;  /* 0x0000007c03657812 */ /* 0x000fe200078efcff */
[----:B------:R-:W-:Y:S01]  /*12f50*/  LDGSTS.E [R5+0x50000], desc[UR20][R34.64], P1 ;  /* 0x5000000022057fae */ /* 0x000fe200089a1014 */
[----:B------:R-:W-:Y:S02]  /*12f60*/  ISETP.NE.U32.AND P1, PT, R36, RZ, PT ;  /* 0x000000ff2400720c */ /* 0x000fe40003f25070 */
[----:B------:R-:W-:Y:S02]  /*12f70*/  SEL R36, RZ, 0x4, P5 ;  /* 0x00000004ff247807 */ /* 0x000fe40002800000 */
[----:B------:R-:W-:Y:S02]  /*12f80*/  ISETP.GE.AND P5, PT, R101, UR4, PT ;  /* 0x0000000465007c0c */ /* 0x000fe4000bfa6270 */
[----:B------:R-:W-:Y:S01]  /*12f90*/  SEL R36, R36, RZ, P3 ;  /* 0x000000ff24247207 */ /* 0x000fe20001800000 */
[----:B------:R-:W2:Y:S01]  /*12fa0*/  LDL.LU.64 R100, [R1+0x220] ;  /* 0x0002200001647983 */ /* 0x000ea20000300a00 */
[----:B------:R-:W-:-:S02]  /*12fb0*/  SEL R68, RZ, 0x4, P5 ;  /* 0x00000004ff447807 */ /* 0x000fc40002800000 */
[----:B------:R-:W-:Y:S01]  /*12fc0*/  ISETP.NE.U32.AND P5, PT, R36, RZ, PT ;  /* 0x000000ff2400720c */ /* 0x000fe20003fa5070 */
[C---:B---3--:R-:W-:Y:S01]  /*12fd0*/  IMAD.WIDE R36, R252.reuse, 0x4, R98 ;  /* 0x00000004fc247825 */ /* 0x048fe200078e0262 */
[----:B------:R-:W3:Y:S01]  /*12fe0*/  LDL.LU.64 R132, [R1+0x218] ;  /* 0x0002180001847983 */ /* 0x000ee20000300a00 */
[----:B------:R-:W4:Y:S03]  /*12ff0*/  S2R R99, SR_TID.X ;  /* 0x0000000000637919 */ /* 0x000f260000002100 */
[----:B------:R-:W3:Y:S01]  /*13000*/  LDL.LU.64 R134, [R1+0x1d0] ;  /* 0x0001d00001867983 */ /* 0x000ee20000300a00 */
[----:B------:R-:W-:-:S03]  /*13010*/  IMAD.WIDE R66, R252, 0x4, R230 ;  /* 0x00000004fc427825 */ /* 0x000fc600078e02e6 */
[----:B------:R-:W3:Y:S04]  /*13020*/  LDL.64 R158, [R1+0x178] ;  /* 0x00017800019e7983 */ /* 0x000ee80000100a00 */
[----:B------:R-:W3:Y:S04]  /*13030*/  LDL.64 R230, [R1+0x140] ;  /* 0x0001400001e67983 */ /* 0x000ee80000100a00 */
[----:B------:R-:W3:Y:S01]  /*13040*/  LDL.64 R156, [R1+0x110] ;  /* 0x00011000019c7983 */ /* 0x000ee20000100a00 */
[----:B------:R-:W-:-:S03]  /*13050*/  SEL R68, R68, RZ, P3 ;  /* 0x000000ff44447207 */ /* 0x000fc60001800000 */
[----:B------:R-:W-:Y:S04]  /*13060*/  LDGSTS.E [R5+0x50008], desc[UR20][R36.64], P2 ;  /* 0x5000800024057fae */ /* 0x000fe800091a1014 */
[----:B------:R-:W-:Y:S01]  /*13070*/  LDGSTS.E [R5+0x52000], desc[UR20][R66.64], P4 ;  /* 0x5200000042057fae */ /* 0x000fe2000a1a1014 */
[----:B------:R-:W-:-:S03]  /*13080*/  ISETP.NE.U32.AND P4, PT, R68, RZ, PT ;  /* 0x000000ff4400720c */ /* 0x000fc60003f85070 */
[----:B------:R-:W3:Y:S01]  /*13090*/  LDL.64 R176, [R1+0xe8] ;  /* 0x0000e80001b07983 */ /* 0x000ee20000100a00 */
[----:B----4-:R-:W-:-:S03]  /*130a0*/  LOP3.LUT R99, R99, 0x7f, RZ, 0xc0, !PT ;  /* 0x0000007f63637812 */ /* 0x010fc600078ec0ff */
[----:B------:R-:W4:Y:S01]  /*130b0*/  LDL.64 R174, [R1+0xa0] ;  /* 0x0000a00001ae7983 */ /* 0x000f220000100a00 */
[----:B------:R-:W-:-:S03]  /*130c0*/  ISETP.GE.AND P2, PT, R99, UR4, PT ;  /* 0x0000000463007c0c */ /* 0x000fc6000bf46270 */
[----:B------:R-:W4:Y:S01]  /*130d0*/  LDL.64 R166, [R1+0x88] ;  /* 0x0000880001a67983 */ /* 0x000f220000100a00 */
[----:B------:R-:W-:Y:S02]  /*130e0*/  LOP3.LUT R99, R3, 0x7e, RZ, 0xfc, !PT ;  /* 0x0000007e03637812 */ /* 0x000fe400078efcff */
[----:B------:R-:W-:Y:S01]  /*130f0*/  SEL R68, RZ, 0x4, P2 ;  /* 0x00000004ff447807 */ /* 0x000fe20001000000 */
[----:B------:R-:W4:Y:S01]  /*13100*/  LDL.64 R150, [R1+0x58] ;  /* 0x0000580001967983 */ /* 0x000f220000100a00 */
[----:B------:R-:W-:Y:S02]  /*13110*/  ISETP.GE.AND P2, PT, R99, UR4, PT ;  /* 0x0000000463007c0c */ /* 0x000fe4000bf46270 */
[----:B------:R-:W-:Y:S01]  /*13120*/  SEL R99, R68, RZ, P3 ;  /* 0x000000ff44637207 */ /* 0x000fe20001800000 */
[----:B------:R-:W-:Y:S01]  /*13130*/  IMAD.WIDE R68, R252, 0x4, R234 ;  /* 0x00000004fc447825 */ /* 0x000fe200078e02ea */
[----:B------:R-:W4:Y:S04]  /*13140*/  LDL.64 R40, [R1+0x190] ;  /* 0x0001900001287983 */ /* 0x000f280000100a00 */
[----:B------:R-:W4:Y:S01]  /*13150*/  LDL.64 R234, [R1+0x28] ;  /* 0x0000280001ea7983 */ /* 0x000f220000100a00 */
[----:B------:R-:W-:-:S03]  /*13160*/  SEL R98, RZ, 0x4, P2 ;  /* 0x00000004ff627807 */ /* 0x000fc60001000000 */
[----:B------:R-:W-:Y:S01]  /*13170*/  LDGSTS.E [R5+0x52008], desc[UR20][R68.64], P6 ;  /* 0x5200800044057fae */ /* 0x000fe2000b1a1014 */
[----:B------:R-:W-:Y:S01]  /*13180*/  SEL R98, R98, RZ, P3 ;  /* 0x000000ff62627207 */ /* 0x000fe20001800000 */
[----:B------:R-:W-:Y:S01]  /*13190*/  UIADD3 UR4, UPT, UPT, UR14, -0x180, URZ ;  /* 0xfffffe800e047890 */ /* 0x000fe2000fffe0ff */
[----:B------:R-:W-:Y:S01]  /*131a0*/  ISETP.NE.U32.AND P2, PT, R99, RZ, PT ;  /* 0x000000ff6300720c */ /* 0x000fe20003f45070 */
[----:B------:R-:W4:Y:S01]  /*131b0*/  LDL.64 R232, [R1+0x170] ;  /* 0x0001700001e87983 */ /* 0x000f220000100a00 */
[----:B------:R-:W-:Y:S01]  /*131c0*/  ISETP.NE.U32.AND P6, PT, R98, RZ, PT ;  /* 0x000000ff6200720c */ /* 0x000fe20003fc5070 */
[----:B------:R-:W-:Y:S02]  /*131d0*/  IMAD.WIDE R98, R252, 0x4, R168 ;  /* 0x00000004fc627825 */ /* 0x000fe400078e02a8 */
[----:B------:R-:W4:Y:S01]  /*131e0*/  LDL.64 R38, [R1+0x138] ;  /* 0x0001380001267983 */ /* 0x000f220000100a00 */
[----:B------:R-:W-:Y:S01]  /*131f0*/  ISETP.GE.AND P3, PT, R3, UR4, PT ;  /* 0x0000000403007c0c */ /* 0x000fe2000bf66270 */
[----:B------:R-:W-:-:S02]  /*13200*/  VIADD R171, R171, 0x7f ;  /* 0x0000007fabab7836 */ /* 0x000fc40000000000 */
[----:B------:R-:W4:Y:S01]  /*13210*/  LDL.64 R154, [R1+0x108] ;  /* 0x00010800019a7983 */ /* 0x000f220000100a00 */
[----:B------:R-:W-:-:S03]  /*13220*/  LOP3.LUT R169, R3, 0x2, RZ, 0xfc, !PT ;  /* 0x0000000203a97812 */ /* 0x000fc600078efcff */
[----:B------:R-:W-:Y:S01]  /*13230*/  LDGSTS.E [R5+0x54000], desc[UR20][R98.64], P1 ;  /* 0x5400000062057fae */ /* 0x000fe200089a1014 */
[----:B------:R-:W-:Y:S02]  /*13240*/  SEL R228, RZ, 0x4, P3 ;  /* 0x00000004ffe47807 */ /* 0x000fe40001800000 */
[----:B------:R-:W-:Y:S01]  /*13250*/  ISETP.GT.AND P3, PT, R171, 0x1ff, PT ;  /* 0x000001ffab00780c */ /* 0x000fe20003f64270 */
[----:B------:R-:W4:Y:S04]  /*13260*/  LDL.64 R172, [R1+0xc8] ;  /* 0x0000c80001ac7983 */ /* 0x000f280000100a00 */
[----:B------:R-:W4:Y:S04]  /*13270*/  LDL.64 R170, [R1+0xb0] ;  /* 0x0000b00001aa7983 */ /* 0x000f280000100a00 */
[----:B------:R-:W4:Y:S04]  /*13280*/  LDL.64 R152, [R1+0x230] ;  /* 0x0002300001987983 */ /* 0x000f280000100a00 */
[----:B------:R-:W4:Y:S04]  /*13290*/  LDL.64 R102, [R1+0x200] ;  /* 0x0002000001667983 */ /* 0x000f280000100a00 */
[----:B------:R-:W4:Y:S04]  /*132a0*/  LDL.64 R72, [R1+0x1e0] ;  /* 0x0001e00001487983 */ /* 0x000f280000100a00 */
[----:B------:R-:W4:Y:S04]  /*132b0*/  LDL.64 R70, [R1+0x1a8] ;  /* 0x0001a80001467983 */ /* 0x000f280000100a00 */
[----:B-1----:R-:W4:Y:S04]  /*132c0*/  LDL.64 R74, [R1+0x2c0] ;  /* 0x0002c000014a7983 */ /* 0x002f280000100a00 */
[----:B------:R-:W4:Y:S04]  /*132d0*/  LDL.64 R44, [R1+0x2b0] ;  /* 0x0002b000012c7983 */ /* 0x000f280000100a00 */
[----:B------:R-:W4:Y:S04]  /*132e0*/  LDL.64 R42, [R1+0x270] ;  /* 0x00027000012a7983 */ /* 0x000f280000100a00 */
[----:B------:R-:W4:Y:S04]  /*132f0*/  LDL.64 R136, [R1+0x240] ;  /* 0x0002400001887983 */ /* 0x000f280000100a00 */
[----:B------:R-:W4:Y:S01]  /*13300*/  LDL.64 R226, [R1+0x208] ;  /* 0x0002080001e27983 */ /* 0x000f220000100a00 */
[----:B--2---:R-:W-:-:S04]  /*13310*/  IMAD.WIDE R100, R252, 0x4, R100 ;  /* 0x00000004fc647825 */ /* 0x004fc800078e0264 */
[C---:B---3--:R-:W-:Y:S01]  /*13320*/  IMAD.WIDE R132, R252.reuse, 0x4, R132 ;  /* 0x00000004fc847825 */ /* 0x048fe200078e0284 */
[----:B------:R-:W-:Y:S03]  /*13330*/  LDGSTS.E [R5+0x54008], desc[UR20][R100.64], P5 ;  /* 0x5400800064057fae */ /* 0x000fe6000a9a1014 */
[----:B------:R-:W-:Y:S01]  /*13340*/  IMAD.WIDE R134, R252, 0x4, R134 ;  /* 0x00000004fc867825 */ /* 0x000fe200078e0286 */
[----:B------:R-:W-:Y:S01]  /*13350*/  LDGSTS.E [R5+0x56000], desc[UR20][R132.64], P4 ;  /* 0x5600000084057fae */ /* 0x000fe2000a1a1014 */
[----:B------:R-:W-:Y:S01]  /*13360*/  ISETP.GE.AND P5, PT, R169, UR4, PT ;  /* 0x00000004a9007c0c */ /* 0x000fe2000bfa6270 */
[----:B------:R-:W1:Y:S02]  /*13370*/  LDC R252, c[0x0][0x3a0] ;  /* 0x0000e800fffc7b82 */ /* 0x000e640000000800 */
[----:B------:R-:W-:Y:S04]  /*13380*/  LDGSTS.E [R5+0x56008], desc[UR20][R134.64], P6 ;  /* 0x5600800086057fae */ /* 0x000fe8000b1a1014 */
[----:B------:R-:W0:Y:S04]  /*13390*/  LDGDEPBAR ;  /* 0x00000000000079af */ /* 0x000e280000000000 */
[----:B------:R-:W-:Y:S04]  /*133a0*/  LDGSTS.E [R6+0x20000], desc[UR20][R158.64], P2 ;  /* 0x200000009e067fae */ /* 0x000fe800091a1014 */
[----:B------:R-:W-:Y:S04]  /*133b0*/  LDGSTS.E [R6+0x20400], desc[UR20][R230.64], P2 ;  /* 0x20400000e6067fae */ /* 0x000fe800091a1014 */
[----:B------:R-:W2:Y:S04]  /*133c0*/  LDL.64 R168, [R1+0x70] ;  /* 0x0000700001a87983 */ /* 0x000ea80000100a00 */
[----:B------:R-:W-:Y:S04]  /*133d0*/  LDGSTS.E [R6+0x20800], desc[UR20][R156.64], P2 ;  /* 0x208000009c067fae */ /* 0x000fe800091a1014 */
[----:B------:R-:W3:Y:S04]  /*133e0*/  LDL.64 R158, [R1+0x40] ;  /* 0x00004000019e7983 */ /* 0x000ee80000100a00 */
[----:B------:R-:W-:Y:S04]  /*133f0*/  LDGSTS.E [R6+0x20c00], desc[UR20][R176.64], P2 ;  /* 0x20c00000b0067fae */ /* 0x000fe800091a1014 */
[----:B------:R-:W3:Y:S04]  /*13400*/  LDL.64 R156, [R1+0x10] ;  /* 0x00001000019c7983 */ /* 0x000ee80000100a00 */
[----:B----4-:R-:W-:Y:S04]  /*13410*/  LDGSTS.E [R6+0x21000], desc[UR20][R174.64], P2 ;  /* 0x21000000ae067fae */ /* 0x010fe800091a1014 */
[----:B------:R-:W4:Y:S04]  /*13420*/  LDL.64 R176, [R1+0x1c0] ;  /* 0x0001c00001b07983 */ /* 0x000f280000100a00 */
[----:B------:R-:W-:Y:S04]  /*13430*/  LDGSTS.E [R6+0x21400], desc[UR20][R166.64], P2 ;  /* 0x21400000a6067fae */ /* 0x000fe800091a1014 */
        /* <DEDUP_REMOVED lines=17> */
[----:B------:R-:W4:Y:S04]  /*13550*/  LDL.64 R40, [R1+0xc0] ;  /* 0x0000c00001287983 */ /* 0x000f280000100a00 */
[----:B------:R-:W4:Y:S04]  /*13560*/  LDL.64 R232, [R1+0x90] ;  /* 0x0000900001e87983 */ /* 0x000f280000100a00 */
[----:B------:R-:W-:Y:S04]  /*13570*/  LDGSTS.E [R7+0x20c80], desc[UR20][R154.64], P2 ;  /* 0x20c800009a077fae */ /* 0x000fe800091a1014 */
[----:B------:R-:W4:Y:S04]  /*13580*/  LDL.64 R38, [R1+0x50] ;  /* 0x0000500001267983 */ /* 0x000f280000100a00 */
[----:B------:R-:W-:Y:S04]  /*13590*/  LDGSTS.E [R7+0x21080], desc[UR20][R172.64], P2 ;  /* 0x21080000ac077fae */ /* 0x000fe800091a1014 */
[----:B------:R-:W4:Y:S04]  /*135a0*/  LDL.64 R154, [R1+0x20] ;  /* 0x00002000019a7983 */ /* 0x000f280000100a00 */
[----:B------:R-:W-:Y:S04]  /*135b0*/  LDGSTS.E [R7+0x21480], desc[UR20][R170.64], P2 ;  /* 0x21480000aa077fae */ /* 0x000fe800091a1014 */
[----:B------:R-:W4:Y:S04]  /*135c0*/  LDL.64 R172, [R1+0x1f0] ;  /* 0x0001f00001ac7983 */ /* 0x000f280000100a00 */
[----:B------:R-:W4:Y:S04]  /*135d0*/  LDL.64 R170, [R1+0x150] ;  /* 0x0001500001aa7983 */ /* 0x000f280000100a00 */
[----:B--2---:R-:W-:Y:S04]  /*135e0*/  LDGSTS.E [R7+0x21880], desc[UR20][R168.64], P2 ;  /* 0x21880000a8077fae */ /* 0x004fe800091a1014 */
[----:B---3--:R-:W-:Y:S04]  /*135f0*/  LDGSTS.E [R7+0x21c80], desc[UR20][R158.64], P2 ;  /* 0x21c800009e077fae */ /* 0x008fe800091a1014 */
[----:B------:R-:W2:Y:S04]  /*13600*/  LDL.64 R168, [R1+0x120] ;  /* 0x0001200001a87983 */ /* 0x000ea80000100a00 */
[----:B------:R-:W-:Y:S04]  /*13610*/  LDGSTS.E [R7+0x22080], desc[UR20][R156.64], P2 ;  /* 0x220800009c077fae */ /* 0x000fe800091a1014 */
[----:B------:R-:W3:Y:S04]  /*13620*/  LDL.64 R158, [R1+0x1c8] ;  /* 0x0001c800019e7983 */ /* 0x000ee80000100a00 */
[----:B------:R-:W-:Y:S04]  /*13630*/  LDGSTS.E [R7+0x22480], desc[UR20][R240.64], P2 ;  /* 0x22480000f0077fae */ /* 0x000fe800091a1014 */
[----:B------:R-:W2:Y:S04]  /*13640*/  LDL.64 R156, [R1+0x1a0] ;  /* 0x0001a000019c7983 */ /* 0x000ea80000100a00 */
        /* <DEDUP_REMOVED lines=15> */
[----:B------:R-:W4:Y:S04]  /*13740*/  LDL.64 R234, [R1] ;  /* 0x0000000001ea7983 */ /* 0x000f280000100a00 */
[----:B------:R-:W-:Y:S04]  /*13750*/  LDGSTS.E [R8+0x21500], desc[UR20][R40.64], P2 ;  /* 0x2150000028087fae */ /* 0x000fe800091a1014 */
[----:B------:R-:W-:Y:S04]  /*13760*/  LDGSTS.E [R8+0x21900], desc[UR20][R232.64], P2 ;  /* 0x21900000e8087fae */ /* 0x000fe800091a1014 */
        /* <DEDUP_REMOVED lines=13> */
[----:B------:R-:W4:Y:S04]  /*13840*/  LDL.64 R154, [R1+0x18] ;  /* 0x00001800019a7983 */ /* 0x000f280000100a00 */
[----:B------:R-:W4:Y:S04]  /*13850*/  LDL.64 R172, [R1+0x278] ;  /* 0x0002780001ac7983 */ /* 0x000f280000100a00 */
[----:B---3--:R-:W-:Y:S04]  /*13860*/  LDGSTS.E [R9+0x20580], desc[UR20][R158.64], P2 ;  /* 0x205800009e097fae */ /* 0x008fe800091a1014 */
[----:B--2---:R-:W-:Y:S04]  /*13870*/  LDGSTS.E [R9+0x20980], desc[UR20][R156.64], P2 ;  /* 0x209800009c097fae */ /* 0x004fe800091a1014 */
[----:B------:R-:W2:Y:S04]  /*13880*/  LDL.64 R158, [R1+0x168] ;  /* 0x00016800019e7983 */ /* 0x000ea80000100a00 */
[----:B------:R-:W-:Y:S04]  /*13890*/  LDGSTS.E [R9+0x20d80], desc[UR20][R170.64], P2 ;  /* 0x20d80000aa097fae */ /* 0x000fe800091a1014 */
[----:B------:R-:W3:Y:S04]  /*138a0*/  LDL.64 R156, [R1+0x118] ;  /* 0x00011800019c7983 */ /* 0x000ee80000100a00 */
[----:B------:R-:W-:Y:S04]  /*138b0*/  LDGSTS.E [R9+0x21180], desc[UR20][R168.64], P2 ;  /* 0x21180000a8097fae */ /* 0x000fe800091a1014 */
[----:B------:R-:W3:Y:S04]  /*138c0*/  LDL.64 R170, [R1+0x248] ;  /* 0x0002480001aa7983 */ /* 0x000ee80000100a00 */
[----:B------:R-:W3:Y:S04]  /*138d0*/  LDL.64 R168, [R1+0x210] ;  /* 0x0002100001a87983 */ /* 0x000ee80000100a00 */
[----:B----4-:R-:W-:Y:S04]  /*138e0*/  LDGSTS.E [R9+0x21580], desc[UR20][R176.64], P2 ;  /* 0x21580000b0097fae */ /* 0x010fe800091a1014 */
        /* <DEDUP_REMOVED lines=23> */
[----:B--2---:R-:W-:Y:S04]  /*13a60*/  LDGSTS.E [R10+0x21200], desc[UR20][R158.64], P2 ;  /* 0x212000009e0a7fae */ /* 0x004fe800091a1014 */
[----:B---3--:R-:W-:Y:S04]  /*13a70*/  LDGSTS.E [R10+0x21600], desc[UR20][R156.64], P2 ;  /* 0x216000009c0a7fae */ /* 0x008fe800091a1014 */
[----:B------:R-:W-:Y:S04]  /*13a80*/  LDGSTS.E [R10+0x21a00], desc[UR20][R40.64], P2 ;  /* 0x21a00000280a7fae */ /* 0x000fe800091a1014 */
[----:B------:R-:W-:Y:S04]  /*13a90*/  LDGSTS.E [R10+0x21e00], desc[UR20][R232.64], P2 ;  /* 0x21e00000e80a7fae */ /* 0x000fe800091a1014 */
[----:B------:R-:W-:Y:S04]  /*13aa0*/  LDGSTS.E [R10+0x22200], desc[UR20][R38.64], P2 ;  /* 0x22200000260a7fae */ /* 0x000fe800091a1014 */
[----:B------:R-:W-:Y:S04]  /*13ab0*/  LDGSTS.E [R10+0x22600], desc[UR20][R154.64], P2 ;  /* 0x226000009a0a7fae */ /* 0x000fe800091a1014 */
[----:B------:R-:W2:Y:S04]  /*13ac0*/  LDL.64 R158, [R1+0x98] ;  /* 0x00009800019e7983 */ /* 0x000ea80000100a00 */
[----:B------:R-:W-:Y:S04]  /*13ad0*/  LDGSTS.E [R10+0x22a00], desc[UR20][R244.64], P2 ;  /* 0x22a00000f40a7fae */ /* 0x000fe800091a1014 */
        /* <DEDUP_REMOVED lines=36> */
[----:B------:R-:W-:Y:S04]  /*13d20*/  LDGSTS.E [R12+0x20300], desc[UR20][R74.64], P2 ;  /* 0x203000004a0c7fae */ /* 0x000fe800091a1014 */
[----:B------:R-:W-:Y:S04]  /*13d30*/  LDGSTS.E [R12+0x20700], desc[UR20][R44.64], P2 ;  /* 0x207000002c0c7fae */ /* 0x000fe800091a1014 */
[----:B------:R-:W-:Y:S04]  /*13d40*/  LDGSTS.E [R12+0x20b00], desc[UR20][R42.64], P2 ;  /* 0x20b000002a0c7fae */ /* 0x000fe800091a1014 */
[----:B------:R-:W5:Y:S04]  /*13d50*/  LDL.LU.64 R74, [R1+0x668] ;  /* 0x00066800014a7983 */ /* 0x000f680000300a00 */
[----:B------:R-:W5:Y:S04]  /*13d60*/  LDL.LU.64 R44, [R1+0x660] ;  /* 0x00066000012c7983 */ /* 0x000f680000300a00 */
[----:B------:R-:W5:Y:S04]  /*13d70*/  LDL.LU.64 R42, [R1+0x658] ;  /* 0x00065800012a7983 */ /* 0x000f680000300a00 */
[----:B------:R-:W-:Y:S04]  /*13d80*/  LDGSTS.E [R12+0x20f00], desc[UR20][R136.64], P2 ;  /* 0x20f00000880c7fae */ /* 0x000fe800091a1014 */
[----:B------:R-:W-:Y:S04]  /*13d90*/  LDGSTS.E [R12+0x21300], desc[UR20][R226.64], P2 ;  /* 0x21300000e20c7fae */ /* 0x000fe800091a1014 */
[----:B------:R-:W-:Y:S04]  /*13da0*/  LDGSTS.E [R12+0x21700], desc[UR20][R152.64], P2 ;  /* 0x21700000980c7fae */ /* 0x000fe800091a1014 */
[----:B------:R-:W5:Y:S04]  /*13db0*/  LDL.LU.64 R136, [R1+0x650] ;  /* 0x0006500001887983 */ /* 0x000f680000300a00 */
[----:B------:R-:W5:Y:S04]  /*13dc0*/  LDL.LU.64 R226, [R1+0x648] ;  /* 0x0006480001e27983 */ /* 0x000f680000300a00 */
[----:B------:R-:W5:Y:S04]  /*13dd0*/  LDL.LU.64 R152, [R1+0x640] ;  /* 0x0006400001987983 */ /* 0x000f680000300a00 */
[----:B----4-:R-:W-:Y:S04]  /*13de0*/  LDGSTS.E [R12+0x21b00], desc[UR20][R234.64], P2 ;  /* 0x21b00000ea0c7fae */ /* 0x010fe800091a1014 */
[----:B------:R-:W-:Y:S04]  /*13df0*/  LDGSTS.E [R12+0x21f00], desc[UR20][R150.64], P2 ;  /* 0x21f00000960c7fae */ /* 0x000fe800091a1014 */
[----:B------:R-:W-:Y:S04]  /*13e00*/  LDGSTS.E [R12+0x22300], desc[UR20][R166.64], P2 ;  /* 0x22300000a60c7fae */ /* 0x000fe800091a1014 */
[----:B------:R-:W4:Y:S04]  /*13e10*/  LDL.LU.64 R234, [R1+0x638] ;  /* 0x0006380001ea7983 */ /* 0x000f280000300a00 */
[----:B------:R-:W2:Y:S04]  /*13e20*/  LDL.LU.64 R150, [R1+0x630] ;  /* 0x0006300001967983 */ /* 0x000ea80000300a00 */
[----:B------:R-:W3:Y:S04]  /*13e30*/  LDL.LU.64 R166, [R1+0x628] ;  /* 0x0006280001a67983 */ /* 0x000ee80000300a00 */
[----:B------:R-:W-:Y:S04]  /*13e40*/  LDGSTS.E [R12+0x22700], desc[UR20][R174.64], P2 ;  /* 0x22700000ae0c7fae */ /* 0x000fe800091a1014 */
[----:B------:R-:W-:Y:S04]  /*13e50*/  LDGSTS.E [R12+0x22b00], desc[UR20][R176.64], P2 ;  /* 0x22b00000b00c7fae */ /* 0x000fe800091a1014 */
[----:B------:R-:W3:Y:S04]  /*13e60*/  LDL.LU.64 R174, [R1+0x620] ;  /* 0x0006200001ae7983 */ /* 0x000ee80000300a00 */
[----:B------:R-:W3:Y:S04]  /*13e70*/  LDL.LU.64 R176, [R1+0x618] ;  /* 0x0006180001b07983 */ /* 0x000ee80000300a00 */
[----:B----4-:R-:W-:Y:S04]  /*13e80*/  LDGSTS.E [R12+0x22f00], desc[UR20][R234.64], P2 ;  /* 0x22f00000ea0c7fae */ /* 0x010fe800091a1014 */
[----:B--2---:R-:W-:Y:S04]  /*13e90*/  LDGSTS.E [R12+0x23300], desc[UR20][R150.64], P2 ;  /* 0x23300000960c7fae */ /* 0x004fe800091a1014 */
[----:B---3--:R-:W-:Y:S04]  /*13ea0*/  LDGSTS.E [R12+0x23700], desc[UR20][R166.64], P2 ;  /* 0x23700000a60c7fae */ /* 0x008fe800091a1014 */
[----:B------:R-:W-:Y:S04]  /*13eb0*/  LDGSTS.E [R12+0x23b00], desc[UR20][R174.64], P2 ;  /* 0x23b00000ae0c7fae */ /* 0x000fe800091a1014 */
[----:B------:R-:W-:Y:S04]  /*13ec0*/  LDGSTS.E [R12+0x23f00], desc[UR20][R176.64], P2 ;  /* 0x23f00000b00c7fae */ /* 0x000fe800091a1014 */
        /* <DEDUP_REMOVED lines=12> */
[----:B------:R-:W-:Y:S04]  /*13f90*/  LDGSTS.E [R13+0x21b80], desc[UR20][R154.64], P2 ;  /* 0x21b800009a0d7fae */ /* 0x000fe800091a1014 */
[----:B------:R2:W-:Y:S04]  /*13fa0*/  LDGSTS.E [R13+0x21f80], desc[UR20][R172.64], P2 ;  /* 0x21f80000ac0d7fae */ /* 0x0005e800091a1014 */
[----:B------:R3:W-:Y:S04]  /*13fb0*/  LDGSTS.E [R13+0x22380], desc[UR20][R156.64], P2 ;  /* 0x223800009c0d7fae */ /* 0x0007e800091a1014 */
[----:B------:R-:W4:Y:S04]  /*13fc0*/  LDL.LU.64 R154, [R1+0x5e0] ;  /* 0x0005e000019a7983 */ /* 0x000f280000300a00 */
[----:B------:R-:W2:Y:S04]  /*13fd0*/  LDL.LU.64 R172, [R1+0x5d8] ;  /* 0x0005d80001ac7983 */ /* 0x000ea80000300a00 */
[----:B------:R-:W2:Y:S04]  /*13fe0*/  LDL.LU.64 R156, [R1+0x5d0] ;  /* 0x0005d000019c7983 */ /* 0x000ea80000300a00 */
[----:B------:R3:W-:Y:S04]  /*13ff0*/  LDGSTS.E [R13+0x22780], desc[UR20][R158.64], P2 ;  /* 0x227800009e0d7fae */ /* 0x0007e800091a1014 */
[----:B------:R3:W-:Y:S04]  /*14000*/  LDGSTS.E [R13+0x22b80], desc[UR20][R168.64], P2 ;  /* 0x22b80000a80d7fae */ /* 0x0007e800091a1014 */
[----:B------:R3:W-:Y:S04]  /*14010*/  LDGSTS.E [R13+0x22f80], desc[UR20][R170.64], P2 ;  /* 0x22f80000aa0d7fae */ /* 0x0007e800091a1014 */
[----:B------:R-:W3:Y:S04]  /*14020*/  LDL.LU.64 R158, [R1+0x5c8] ;  /* 0x0005c800019e7983 */ /* 0x000ee80000300a00 */
[----:B------:R-:W4:Y:S04]  /*14030*/  LDL.LU.64 R168, [R1+0x5c0] ;  /* 0x0005c00001a87983 */ /* 0x000f280000300a00 */
[----:B------:R-:W4:Y:S01]  /*14040*/  LDL.LU.64 R170, [R1+0x5b8] ;  /* 0x0005b80001aa7983 */ /* 0x000f220000300a00 */
[----:B------:R-:W-:Y:S01]  /*14050*/  SEL R228, R228, RZ, P3 ;  /* 0x000000ffe4e47207 */ /* 0x000fe20001800000 */
[----:B------:R-:W-:-:S02]  /*14060*/  USHF.R.S32.HI UR5, URZ, 0x1f, UR11 ;  /* 0x0000001fff057899 */ /* 0x000fc4000801140b */
[----:B------:R-:W-:Y:S01]  /*14070*/  USHF.L.U32 UR10, UR11, 0x2, URZ ;  /* 0x000000020b0a7899 */ /* 0x000fe200080006ff */
[----:B------:R-:W-:Y:S01]  /*14080*/  ISETP.NE.U32.AND P1, PT, R228, RZ, PT ;  /* 0x000000ffe400720c */ /* 0x000fe20003f25070 */
[----:B------:R-:W-:Y:S01]  /*14090*/  USHF.L.U64.HI UR11, UR11, 0x2, UR5 ;  /* 0x000000020b0b7899 */ /* 0x000fe20008010205 */
[----:B------:R-:W-:Y:S01]  /*140a0*/  SEL R228, RZ, 0x4, P5 ;  /* 0x00000004ffe47807 */ /* 0x000fe20002800000 */
[----:B-1----:R-:W-:-:S03]  /*140b0*/  VIADD R252, R252, 0x7f ;  /* 0x0000007ffcfc7836 */ /* 0x002fc60000000000 */
[----:B------:R-:W-:-:S04]  /*140c0*/  SEL R228, R228, RZ, P3 ;  /* 0x000000ffe4e47207 */ /* 0x000fc80001800000 */
[----:B------:R-:W-:Y:S01]  /*140d0*/  ISETP.NE.U32.AND P4, PT, R228, RZ, PT ;  /* 0x000000ffe400720c */ /* 0x000fe20003f85070 */
[----:B--2---:R1:W-:Y:S01]  /*140e0*/  LDGSTS.E [R13+0x23380], desc[UR20][R156.64], P2 ;  /* 0x233800009c0d7fae */ /* 0x0043e200091a1014 */
[----:B------:R-:W-:-:S03]  /*140f0*/  IADD3 R172, P5, PT, R172, UR10, RZ ;  /* 0x0000000aacac7c10 */ /* 0x000fc6000ffbe0ff */
[----:B---3--:R1:W-:Y:S04]  /*14100*/  LDGSTS.E [R13+0x23780], desc[UR20][R158.64], P2 ;  /* 0x237800009e0d7fae */ /* 0x0083e800091a1014 */
[----:B----4-:R1:W-:Y:S04]  /*14110*/  LDGSTS.E [R13+0x23b80], desc[UR20][R168.64], P2 ;  /* 0x23b80000a80d7fae */ /* 0x0103e800091a1014 */
[----:B------:R1:W-:Y:S04]  /*14120*/  LDGSTS.E [R13+0x23f80], desc[UR20][R170.64], P2 ;  /* 0x23f80000aa0d7fae */ /* 0x0003e800091a1014 */
[----:B------:R-:W0:Y:S01]  /*14130*/  LDGDEPBAR ;  /* 0x00000000000079af */ /* 0x000e220000000000 */
[----:B------:R-:W-:-:S02]  /*14140*/  ISETP.NE.U32.AND P2, PT, RZ, UR16, PT ;  /* 0x00000010ff007c0c */ /* 0x000fc4000bf45070 */
[----:B------:R-:W-:Y:S02]  /*14150*/  IADD3.X R173, PT, PT, R173, UR11, RZ, P5, !PT ;  /* 0x0000000badad7c10 */ /* 0x000fe4000affe4ff */
[----:B------:R-:W-:Y:S02]  /*14160*/  ISETP.LT.OR P5, PT, R252, 0x80, P2 ;  /* 0x00000080fc00780c */ /* 0x000fe400017a1670 */
[----:B------:R-:W-:-:S04]  /*14170*/  IADD3 R154, P6, PT, R154, UR10, RZ ;  /* 0x0000000a9a9a7c10 */ /* 0x000fc8000ffde0ff */
[----:B------:R-:W-:Y:S01]  /*14180*/  IADD3.X R155, PT, PT, R155, UR11, RZ, P6, !PT ;  /* 0x0000000b9b9b7c10 */ /* 0x000fe2000b7fe4ff */
[----:B------:R-:W-:-:S04]  /*14190*/  DEPBAR.LE SB0, 0x4 ;  /* 0x000081000000791a */ /* 0x000fc80000000000 */
[----:B------:R-:W-:Y:S06]  /*141a0*/  BAR.SYNC.DEFER_BLOCKING 0x0 ;  /* 0x0000000000007b1d */ /* 0x000fec0000010000 */
[----:B-1----:R-:W-:Y:S05]  /*141b0*/  @P5 BRA `(.L_x_6) ;  /* 0x0000000400705947 */ /* 0x002fea0003800000 */
[----:B------:R-:W-:Y:S02]  /*141c0*/  USHF.R.U32.HI UR72, URZ, 0x4, UR7 ;  /* 0x00000004ff487899 */ /* 0x000fe40008011607 */
[----:B------:R-:W-:Y:S02]  /*141d0*/  UIADD3 UR12, UPT, UPT, UR7, 0x40000, URZ ;  /* 0x00040000070c7890 */ /* 0x000fe4000fffe0ff */
[----:B------:R-:W-:Y:S02]  /*141e0*/  USGXT.U32 UR72, UR72, 0xe ;  /* 0x0000000e4848789a */ /* 0x000fe40008000000 */
[----:B------:R-:W-:Y:S02]  /*141f0*/  USHF.R.U32.HI UR12, URZ, 0x4, UR12 ;  /* 0x00000004ff0c7899 */ /* 0x000fe4000801160c */
[----:B------:R-:W-:Y:S02]  /*14200*/  UIADD3 UR76, UP1, UPT, UR72, 0x2, URZ ;  /* 0x00000002484c7890 */ /* 0x000fe4000ff3e0ff */
[----:B------:R-:W-:Y:S01]  /*14210*/  USGXT.U32 UR74, UR12, 0xe ;  /* 0x0000000e0c4a789a */ /* 0x000fe20008000000 */
[----:B------:R-:W-:Y:S01]  /*14220*/  UMOV UR5, URZ ;  /* 0x000000ff00057c82 */ /* 0x000fe20008000000 */
[----:B------:R-:W-:Y:S01]  /*14230*/  UMOV UR6, URZ ;  /* 0x000000ff00067c82 */ /* 0x000fe20008000000 */
[----:B------:R-:W-:-:S02]  /*14240*/  UIADD3.X UR77, UPT, UPT, UR5, 0x40004040, URZ, UP1, !UPT ;  /* 0x40004040054d7890 */ /* 0x000fc40008ffe4ff */
[----:B------:R-:W-:Y:S01]  /*14250*/  UIADD3 UR24, UP1, UPT, UR74, 0x2, URZ ;  /* 0x000000024a187890 */ /* 0x000fe2000ff3e0ff */
[----:B------:R-:W-:Y:S01]  /*14260*/  UMOV UR26, UR15 ;  /* 0x0000000f001a7c82 */ /* 0x000fe20008000000 */
[----:B------:R-:W-:Y:S02]  /*14270*/  UMOV UR27, URZ ;  /* 0x000000ff001b7c82 */ /* 0x000fe40008000000 */
[----:B------:R-:W-:Y:S01]  /*14280*/  UIADD3.X UR25, UPT, UPT, UR6, 0x40004040, URZ, UP1, !UPT ;  /* 0x4000404006197890 */ /* 0x000fe20008ffe4ff */
[----:B------:R-:W-:Y:S01]  /*14290*/  UMOV UR5, UR26 ;  /* 0x0000001a00057c82 */ /* 0x000fe20008000000 */
[----:B------:R-:W-:Y:S02]  /*142a0*/  UIADD3.64 UR26, UPT, UPT, UR76, 0x2, URZ ;  /* 0x000000024c1a7897 */ /* 0x000fe4000fffe0ff */
[----:B------:R-:W-:Y:S01]  /*142b0*/  UIADD3.64 UR50, UPT, UPT, UR24, 0x2, URZ ;  /* 0x0000000218327897 */ /* 0x000fe2000fffe0ff */
[----:B------:R-:W-:Y:S01]  /*142c0*/  UMOV UR70, 0x0 ;  /* 0x0000000000467882 */ /* 0x000fe20000000000 */
[----:B------:R-:W-:Y:S01]  /*142d0*/  UMOV UR71, 0x4200910 ;  /* 0x0420091000477882 */ /* 0x000fe20000000000 */
[----:B------:R-:W-:Y:S01]  /*142e0*/  UMOV UR73, 0x40004040 ;  /* 0x4000404000497882 */ /* 0x000fe20000000000 */
[----:B------:R-:W-:Y:S01]  /*142f0*/  UMOV UR75, 0x40004040 ;  /* 0x40004040004b7882 */ /* 0x000fe20000000000 */
[----:B------:R-:W-:Y:S01]  /*14300*/  UMOV UR32, 0x0 ;  /* 0x0000000000207882 */ /* 0x000fe20000000000 */
[----:B------:R-:W-:Y:S01]  /*14310*/  UMOV UR33, 0x4200910 ;  /* 0x0420091000217882 */ /* 0x000fe20000000000 */
[----:B------:R-:W-:Y:S01]  /*14320*/  UIADD3.64 UR66, UPT, UPT, UR76, 0x4, URZ ;  /* 0x000000044c427897 */ /* 0x000fe2000fffe0ff */
[----:B------:R-:W-:Y:S01]  /*14330*/  UTCHMMA gdesc[UR74], gdesc[UR72], tmem[UR8], tmem[UR70], idesc[UR71], !UPT ;  /* 0x00ff46484a0075ea */ /* 0x000fe2000f800008 */
[----:B------:R-:W-:-:S02]  /*14340*/  UIADD3.64 UR68, UPT, UPT, UR24, 0x4, URZ ;  /* 0x0000000418447897 */ /* 0x000fc4000fffe0ff */
[----:B------:R-:W-:Y:S01]  /*14350*/  UTCHMMA gdesc[UR24], gdesc[UR76], tmem[UR8], tmem[UR32], idesc[UR33], UPT ;  /* 0x00ff204c180075ea */ /* 0x000fe2000b800008 */
[----:B------:R-:W-:Y:S01]  /*14360*/  UMOV UR16, 0x0 ;  /* 0x0000000000107882 */ /* 0x000fe20000000000 */
[----:B------:R-:W-:Y:S01]  /*14370*/  UMOV UR17, 0x4200910 ;  /* 0x0420091000117882 */ /* 0x000fe20000000000 */
[----:B------:R-:W-:Y:S01]  /*14380*/  UIADD3.64 UR58, UPT, UPT, UR76, 0x3fe, URZ ;  /* 0x000003fe4c3a7897 */ /* 0x000fe2000fffe0ff */
[----:B------:R1:W-:Y:S01]  /*14390*/  UTCHMMA gdesc[UR50], gdesc[UR26], tmem[UR8], tmem[UR16], idesc[UR17], UPT ;  /* 0x00ff101a320075ea */ /* 0x0003e2000b800008 */
[----:B------:R-:W-:Y:S02]  /*143a0*/  UIADD3.64 UR62, UPT, UPT, UR24, 0x1fe, URZ ;  /* 0x000001fe183e7897 */ /* 0x000fe4000fffe0ff */
[----:B------:R-:W-:Y:S01]  /*143b0*/  UIADD3.64 UR46, UPT, UPT, UR76, 0x400, URZ ;  /* 0x000004004c2e7897 */ /* 0x000fe2000fffe0ff */
[----:B------:R-:W-:Y:S01]  /*143c0*/  UMOV UR64, 0x0 ;  /* 0x0000000000407882 */ /* 0x000fe20000000000 */
[----:B------:R-:W-:Y:S01]  /*143d0*/  UMOV UR65, 0x4200910 ;  /* 0x0420091000417882 */ /* 0x000fe20000000000 */
[----:B------:R-:W-:Y:S01]  /*143e0*/  UMOV UR54, 0x0 ;  /* 0x0000000000367882 */ /* 0x000fe20000000000 */
[----:B------:R-:W-:Y:S01]  /*143f0*/  UMOV UR55, 0x4200910 ;  /* 0x0420091000377882 */ /* 0x000fe20000000000 */
[----:B------:R-:W-:Y:S01]  /*14400*/  UIADD3.64 UR30, UPT, UPT, UR76, 0x402, URZ ;  /* 0x000004024c1e7897 */ /* 0x000fe2000fffe0ff */
[----:B------:R-:W-:Y:S01]  /*14410*/  UTCHMMA gdesc[UR68], gdesc[UR66], tmem[UR8], tmem[UR64], idesc[UR65], UPT ;  /* 0x00ff4042440075ea */ /* 0x000fe2000b800008 */
[----:B-1----:R-:W-:Y:S01]  /*14420*/  UIADD3.64 UR50, UPT, UPT, UR24, 0x200, URZ ;  /* 0x0000020018327897 */ /* 0x002fe2000fffe0ff */
[----:B------:R1:W-:Y:S01]  /*14430*/  UTCHMMA gdesc[UR62], gdesc[UR58], tmem[UR8], tmem[UR54], idesc[UR55], UPT ;  /* 0x00ff363a3e0075ea */ /* 0x0003e2000b800008 */
[----:B------:R-:W-:-:S02]  /*14440*/  UIADD3.64 UR70, UPT, UPT, UR24, 0x202, URZ ;  /* 0x0000020218467897 */ /* 0x000fc4000fffe0ff */
[----:B------:R-:W-:Y:S02]  /*14450*/  UIADD3.64 UR60, UPT, UPT, UR76, 0x404, URZ ;  /* 0x000004044c3c7897 */ /* 0x000fe4000fffe0ff */
[----:B------:R-:W-:Y:S02]  /*14460*/  UIADD3.64 UR74, UPT, UPT, UR24, 0x204, URZ ;  /* 0x00000204184a7897 */ /* 0x000fe4000fffe0ff */
[----:B------:R-:W-:Y:S02]  /*14470*/  UIADD3.64 UR56, UPT, UPT, UR76, 0x7fe, URZ ;  /* 0x000007fe4c387897 */ /* 0x000fe4000fffe0ff */
[----:B------:R-:W-:Y:S01]  /*14480*/  UIADD3.64 UR72, UPT, UPT, UR24, 0x3fe, URZ ;  /* 0x000003fe18487897 */ /* 0x000fe2000fffe0ff */
[----:B------:R-:W-:Y:S01]  /*14490*/  UMOV UR40, 0x0 ;  /* 0x0000000000287882 */ /* 0x000fe20000000000 */
[----:B------:R-:W-:Y:S01]  /*144a0*/  UMOV UR41, 0x4200910 ;  /* 0x0420091000297882 */ /* 0x000fe20000000000 */
[----:B------:R-:W-:Y:S01]  /*144b0*/  UIADD3.64 UR52, UPT, UPT, UR76, 0x800, URZ ;  /* 0x000008004c347897 */ /* 0x000fe2000fffe0ff */
[----:B------:R2:W-:Y:S01]  /*144c0*/  UTCHMMA gdesc[UR50], gdesc[UR46], tmem[UR8], tmem[UR40], idesc[UR41], UPT ;  /* 0x00ff282e320075ea */ /* 0x0005e2000b800008 */
[----:B-1----:R-:W-:-:S02]  /*144d0*/  UIADD3.64 UR58, UPT, UPT, UR24, 0x400, URZ ;  /* 0x00000400183a7897 */ /* 0x002fc4000fffe0ff */
[----:B------:R-:W-:Y:S02]  /*144e0*/  UIADD3.64 UR48, UPT, UPT, UR76, 0x802, URZ ;  /* 0x000008024c307897 */ /* 0x000fe4000fffe0ff */
[----:B------:R-:W-:Y:S02]  /*144f0*/  UIADD3.64 UR42, UPT, UPT, UR76, 0x804, URZ ;  /* 0x000008044c2a7897 */ /* 0x000fe4000fffe0ff */
[----:B------:R-:W-:Y:S02]  /*14500*/  UIADD3.64 UR36, UPT, UPT, UR76, 0xbfe, URZ ;  /* 0x00000bfe4c247897 */ /* 0x000fe4000fffe0ff */
[----:B------:R-:W-:Y:S02]  /*14510*/  UIADD3.64 UR32, UPT, UPT, UR76, 0xc00, URZ ;  /* 0x00000c004c207897 */ /* 0x000fe4000fffe0ff */
[----:B------:R-:W-:Y:S02]  /*14520*/  UIADD3.64 UR26, UPT, UPT, UR76, 0xc02, URZ ;  /* 0x00000c024c1a7897 */ /* 0x000fe4000fffe0ff */
[----:B------:R-:W-:-:S02]  /*14530*/  UIADD3.64 UR16, UPT, UPT, UR76, 0xc04, URZ ;  /* 0x00000c044c107897 */ /* 0x000fc4000fffe0ff */
[----:B------:R-:W-:Y:S02]  /*14540*/  UIADD3.64 UR54, UPT, UPT, UR24, 0x402, URZ ;  /* 0x0000040218367897 */ /* 0x000fe4000fffe0ff */
[----:B------:R-:W-:Y:S02]  /*14550*/  UIADD3.64 UR76, UPT, UPT, UR24, 0x404, URZ ;  /* 0x00000404184c7897 */ /* 0x000fe4000fffe0ff */
[----:B--2---:R-:W-:Y:S01]  /*14560*/  UIADD3.64 UR46, UPT, UPT, UR24, 0x5fe, URZ ;  /* 0x000005fe182e7897 */ /* 0x004fe2000fffe0ff */
[----:B------:R-:W-:Y:S01]  /*14570*/  UMOV UR66, 0x0 ;  /* 0x0000000000427882 */ /* 0x000fe20000000000 */
[----:B------:R-:W-:Y:S01]  /*14580*/  UMOV UR67, 0x4200910 ;  /* 0x0420091000437882 */ /* 0x000fe20000000000 */
[----:B------:R-:W-:Y:S01]  /*14590*/  UIADD3.64 UR40, UPT, UPT, UR24, 0x600, URZ ;  /* 0x0000060018287897 */ /* 0x000fe2000fffe0ff */
[----:B------:R1:W-:Y:S01]  /*145a0*/  UTCHMMA gdesc[UR70], gdesc[UR30], tmem[UR8], tmem[UR66], idesc[UR67], UPT ;  /* 0x00ff421e460075ea */ /* 0x0003e2000b800008 */
[----:B------:R-:W-:Y:S01]  /*145b0*/  UIADD3.64 UR64, UPT, UPT, UR24, 0x602, URZ ;  /* 0x0000060218407897 */ /* 0x000fe2000fffe0ff */
[----:B------:R-:W-:Y:S01]  /*145c0*/  UMOV UR50, 0x0 ;  /* 0x0000000000327882 */ /* 0x000fe20000000000 */
[----:B------:R-:W-:Y:S01]  /*145d0*/  UMOV UR51, 0x4200910 ;  /* 0x0420091000337882 */ /* 0x000fe20000000000 */
[----:B------:R-:W-:Y:S01]  /*145e0*/  UIADD3.64 UR24, UPT, UPT, UR24, 0x604, URZ ;  /* 0x0000060418187897 */ /* 0x000fe2000fffe0ff */
[----:B------:R1:W-:Y:S01]  /*145f0*/  UTCHMMA gdesc[UR74], gdesc[UR60], tmem[UR8], tmem[UR50], idesc[UR51], UPT ;  /* 0x00ff323c4a0075ea */ /* 0x0003e2000b800008 */
[----:B------:R-:W-:Y:S01]  /*14600*/  UMOV UR62, 0x0 ;  /* 0x00000000003e7882 */ /* 0x000fe20000000000 */
[----:B------:R-:W-:Y:S01]  /*14610*/  UMOV UR63, 0x4200910 ;  /* 0x04200910003f7882 */ /* 0x000fe20000000000 */
[----:B------:R-:W-:Y:S01]  /*14620*/  UMOV UR68, 0x0 ;  /* 0x0000000000447882 */ /* 0x000fe20000000000 */
[----:B------:R-:W-:Y:S01]  /*14630*/  UMOV UR69, 0x4200910 ;  /* 0x0420091000457882 */ /* 0x000fe20000000000 */
[----:B------:R1:W-:Y:S01]  /*14640*/  UTCHMMA gdesc[UR72], gdesc[UR56], tmem[UR8], tmem[UR62], idesc[UR63], UPT ;  /* 0x00ff3e38480075ea */ /* 0x0003e2000b800008 */
        /* <DEDUP_REMOVED lines=15> */
[----:B------:R1:W-:Y:S01]  /*14740*/  UTCHMMA gdesc[UR64], gdesc[UR26], tmem[UR8], tmem[UR28], idesc[UR29], UPT ;  /* 0x00ff1c1a400075ea */ /* 0x0003e2000b800008 */
[----:B------:R1:W-:Y:S01]  /*14750*/  UTCHMMA gdesc[UR24], gdesc[UR16], tmem[UR8], tmem[UR22], idesc[UR23], UPT ;  /* 0x00ff1610180075ea */ /* 0x0003e2000b800008 */
[----:B------:R1:W-:Y:S01]  /*14760*/  UTCBAR [UR5], URZ ;  /* 0x000000ff050073e9 */ /* 0x0003e200080000ff */
[----:B------:R-:W-:Y:S01]  /*14770*/  NOP ;  /* 0x0000000000007918 */ /* 0x000fe20000000000 */
.L_x_6:
[----:B------:R-:W-:Y:S04]  /*14780*/  STL.64 [R1+0x5c8], R168 ;  /* 0x0005c8a801007387 */ /* 0x000fe80000100a00 */
[----:B------:R2:W-:Y:S01]  /*14790*/  STL.64 [R1+0x5c0], R170 ;  /* 0x0005c0aa01007387 */ /* 0x0005e20000100a00 */
[----:B------:R-:W3:Y:S03]  /*147a0*/  S2R R228, SR_TID.X ;  /* 0x0000000000e47919 */ /* 0x000ee60000002100 */
[----:B--2---:R-:W2:Y:S01]  /*147b0*/  LDL.LU R171, [R1+0x4b8] ;  /* 0x0004b80001ab7983 */ /* 0x004ea20000300800 */
[----:B------:R-:W-:Y:S01]  /*147c0*/  BAR.SYNC.DEFER_BLOCKING 0x0 ;  /* 0x0000000000007b1d */ /* 0x000fe20000010000 */
[----:B------:R-:W-:-:S02]  /*147d0*/  ISETP.GE.AND P5, PT, R229, UR4, PT ;  /* 0x00000004e5007c0c */ /* 0x000fc4000bfa6270 */
[----:B-----5:R-:W-:-:S04]  /*147e0*/  IADD3 R38, P6, PT, R38, UR10, RZ ;  /* 0x0000000a26267c10 */ /* 0x020fc8000ffde0ff */
[----:B------:R-:W-:Y:S01]  /*147f0*/  IADD3.X R39, PT, PT, R39, UR11, RZ, P6, !PT ;  /* 0x0000000b27277c10 */ /* 0x000fe2000b7fe4ff */
[----:B------:R-:W4:Y:S01]  /*14800*/  S2R R168, SR_TID.X ;  /* 0x0000000000a87919 */ /* 0x000f220000002100 */
[----:B------:R-:W-:Y:S01]  /*14810*/  IADD3 R40, P6, PT, R40, UR10, RZ ;  /* 0x0000000a28287c10 */ /* 0x000fe2000ffde0ff */
[----:B------:R1:W-:Y:S03]  /*14820*/  STL.64 [R1+0x5b8], R2 ;  /* 0x0005b80201007387 */ /* 0x0003e60000100a00 */
[----:B------:R-:W-:Y:S02]  /*14830*/  IADD3.X R41, PT, PT, R41, UR11, RZ, P6, !PT ;  /* 0x0000000b29297c10 */ /* 0x000fe4000b7fe4ff */
[----:B------:R-:W-:-:S04]  /*14840*/  IADD3 R70, P6, PT, R70, UR10, RZ ;  /* 0x0000000a46467c10 */ /* 0x000fc8000ffde0ff */
[----:B------:R-:W-:Y:S02]  /*14850*/  IADD3.X R71, PT, PT, R71, UR11, RZ, P6, !PT ;  /* 0x0000000b47477c10 */ /* 0x000fe4000b7fe4ff */
[----:B---3--:R-:W-:Y:S02]  /*14860*/  SHF.R.U32.HI R169, RZ, 0x6, R228 ;  /* 0x00000006ffa97819 */ /* 0x008fe400000116e4 */
[----:B------:R-:W-:Y:S02]  /*14870*/  IADD3 R72, P6, PT, R72, UR10, RZ ;  /* 0x0000000a48487c10 */ /* 0x000fe4000ffde0ff */
[----:B------:R-:W-:Y:S02]  /*14880*/  SGXT.U32 R169, R169, 0x1 ;  /* 0x00000001a9a9781a */ /* 0x000fe40000000000 */
[----:B------:R-:W-:Y:S02]  /*14890*/  IADD3.X R73, PT, PT, R73, UR11, RZ, P6, !PT ;  /* 0x0000000b49497c10 */ /* 0x000fe4000b7fe4ff */
[----:B------:R-:W-:-:S02]  /*148a0*/  LOP3.LUT R169, R169, 0x20, RZ, 0xfc, !PT ;  /* 0x00000020a9a97812 */ /* 0x000fc400078efcff */
[----:B------:R-:W-:-:S04]  /*148b0*/  IADD3 R102, P6, PT, R102, UR10, RZ ;  /* 0x0000000a66667c10 */ /* 0x000fc8000ffde0ff */
[----:B------:R-:W-:Y:S01]  /*148c0*/  IADD3.X R103, PT, PT, R103, UR11, RZ, P6, !PT ;  /* 0x0000000b67677c10 */ /* 0x000fe2000b7fe4ff */
[----:B------:R-:W-:Y:S01]  /*148d0*/  @!PT LDS RZ, [RZ] ;  /* 0x00000000fffff984 */ /* 0x000fe20000000800 */
[----:B------:R-:W-:Y:S01]  /*148e0*/  @!PT LDS RZ, [RZ] ;  /* 0x00000000fffff984 */ /* 0x000fe20000000800 */
[----:B------:R-:W-:Y:S01]  /*148f0*/  @!PT LDS RZ, [RZ] ;  /* 0x00000000fffff984 */ /* 0x000fe20000000800 */
[----:B--2---:R-:W-:Y:S01]  /*14900*/  LDGSTS.E [R171+0x58000], desc[UR20][R172.64], P1 ;  /* 0x58000000acab7fae */ /* 0x004fe200089a1014 */
[----:B------:R-:W-:Y:S02]  /*14910*/  ISETP.GE.AND P1, PT, R169, UR4, PT ;  /* 0x00000004a9007c0c */ /* 0x000fe4000bf26270 */
[----:B------:R-:W-:Y:S01]  /*14920*/  SHF.R.U32.HI R169, RZ, 0x6, R228 ;  /* 0x00000006ffa97819 */ /* 0x000fe200000116e4 */
[----:B------:R-:W-:Y:S01]  /*14930*/  LDGSTS.E [R171+0x58008], desc[UR20][R154.64], P4 ;  /* 0x580080009aab7fae */ /* 0x000fe2000a1a1014 */
[----:B------:R-:W-:Y:S02]  /*14940*/  SEL R228, RZ, 0x4, P1 ;  /* 0x00000004ffe47807 */ /* 0x000fe40000800000 */
[----:B------:R-:W-:Y:S02]  /*14950*/  SGXT.U32 R169, R169, 0x1 ;  /* 0x00000001a9a9781a */ /* 0x000fe40000000000 */
[----:B------:R-:W-:-:S02]  /*14960*/  SEL R228, R228, RZ, P3 ;  /* 0x000000ffe4e47207 */ /* 0x000fc40001800000 */
[----:B------:R-:W-:Y:S02]  /*14970*/  LOP3.LUT R169, R169, 0x22, RZ, 0xfc, !PT ;  /* 0x00000022a9a97812 */ /* 0x000fe400078efcff */
[----:B------:R-:W-:Y:S02]  /*14980*/  ISETP.NE.U32.AND P1, PT, R228, RZ, PT ;  /* 0x000000ffe400720c */ /* 0x000fe40003f25070 */
[----:B------:R-:W-:Y:S02]  /*14990*/  ISETP.GE.AND P4, PT, R169, UR4, PT ;  /* 0x00000004a9007c0c */ /* 0x000fe4000bf86270 */
[----:B------:R-:W2:Y:S01]  /*149a0*/  S2R R169, SR_TID.X ;  /* 0x0000000000a97919 */ /* 0x000ea20000002100 */
[----:B------:R-:W-:Y:S02]  /*149b0*/  SEL R228, RZ, 0x4, P5 ;  /* 0x00000004ffe47807 */ /* 0x000fe40002800000 */
[----:B------:R-:W-:Y:S02]  /*149c0*/  SEL R229, RZ, 0x4, P4 ;  /* 0x00000004ffe57807 */ /* 0x000fe40002000000 */
[----:B------:R-:W-:-:S02]  /*149d0*/  SEL R228, R228, RZ, P3 ;  /* 0x000000ffe4e47207 */ /* 0x000fc40001800000 */
[----:B------:R-:W-:Y:S02]  /*149e0*/  SEL R229, R229, RZ, P3 ;  /* 0x000000ffe5e57207 */ /* 0x000fe40001800000 */
[----:B------:R-:W-:Y:S01]  /*149f0*/  ISETP.NE.U32.AND P4, PT, R228, RZ, PT ;  /* 0x000000ffe400720c */ /* 0x000fe20003f85070 */
[----:B------:R-:W-:Y:S01]  /*14a00*/  LDGSTS.E [R171+0x5a000], desc[UR20][R38.64], P1 ;  /* 0x5a00000026ab7fae */ /* 0x000fe200089a1014 */
[----:B------:R-:W-:-:S13]  /*14a10*/  ISETP.NE.U32.AND P5, PT, R229, RZ, PT ;  /* 0x000000ffe500720c */ /* 0x000fda0003fa5070 */
[----:B------:R-:W-:Y:S01]  /*14a20*/  LDGSTS.E [R171+0x5a008], desc[UR20][R40.64], P5 ;  /* 0x5a00800028ab7fae */ /* 0x000fe2000a9a1014 */
[----:B------:R-:W-:-:S03]  /*14a30*/  ISETP.GE.AND P5, PT, R233, UR4, PT ;  /* 0x00000004e9007c0c */ /* 0x000fc6000bfa6270 */
[----:B------:R-:W-:Y:S01]  /*14a40*/  LDGSTS.E [R171+0x5c000], desc[UR20][R70.64], P4 ;  /* 0x5c00000046ab7fae */ /* 0x000fe2000a1a1014 */
[----:B------:R-:W-:Y:S02]  /*14a50*/  ISETP.GE.AND P4, PT, R232, UR4, PT ;  /* 0x00000004e8007c0c */ /* 0x000fe4000bf86270 */
[----:B------:R-:W-:Y:S02]  /*14a60*/  IADD3 R232, P6, PT, R152, UR10, RZ ;  /* 0x0000000a98e87c10 */ /* 0x000fe4000ffde0ff */
[----:B--2---:R-:W-:Y:S02]  /*14a70*/  SHF.R.U32.HI R169, RZ, 0x6, R169 ;  /* 0x00000006ffa97819 */ /* 0x004fe400000116a9 */
[----:B------:R-:W-:Y:S02]  /*14a80*/  SEL R229, RZ, 0x4, P4 ;  /* 0x00000004ffe57807 */ /* 0x000fe40002000000 */
[----:B------:R-:W-:Y:S02]  /*14a90*/  SGXT.U32 R169, R169, 0x1 ;  /* 0x00000001a9a9781a */ /* 0x000fe40000000000 */
[----:B------:R-:W-:-:S02]  /*14aa0*/  SEL R229, R229, RZ, P3 ;  /* 0x000000ffe5e57207 */ /* 0x000fc40001800000 */
[----:B------:R-:W-:Y:S02]  /*14ab0*/  LOP3.LUT R169, R169, 0x42, RZ, 0xfc, !PT ;  /* 0x00000042a9a97812 */ /* 0x000fe400078efcff */
[----:B------:R-:W-:Y:S02]  /*14ac0*/  IADD3.X R233, PT, PT, R153, UR11, RZ, P6, !PT ;  /* 0x0000000b99e97c10 */ /* 0x000fe4000b7fe4ff */
[----:B------:R-:W-:Y:S02]  /*14ad0*/  ISETP.GE.AND P1, PT, R169, UR4, PT ;  /* 0x00000004a9007c0c */ /* 0x000fe4000bf26270 */
[----:B----4-:R-:W-:Y:S02]  /*14ae0*/  SHF.R.U32.HI R169, RZ, 0x6, R168 ;  /* 0x00000006ffa97819 */ /* 0x010fe400000116a8 */
[----:B------:R-:W-:Y:S02]  /*14af0*/  SEL R228, RZ, 0x4, P1 ;  /* 0x00000004ffe47807 */ /* 0x000fe40000800000 */
[----:B------:R-:W-:-:S02]  /*14b00*/  SGXT.U32 R169, R169, 0x1 ;  /* 0x00000001a9a9781a */ /* 0x000fc40000000000 */
[----:B------:R-:W-:Y:S02]  /*14b10*/  SEL R228, R228, RZ, P3 ;  /* 0x000000ffe4e47207 */ /* 0x000fe40001800000 */
[----:B------:R-:W-:Y:S02]  /*14b20*/  LOP3.LUT R169, R169, 0x6, RZ, 0xfc, !PT ;  /* 0x00000006a9a97812 */ /* 0x000fe400078efcff */
[----:B------:R-:W-:Y:S02]  /*14b30*/  ISETP.NE.U32.AND P1, PT, R228, RZ, PT ;  /* 0x000000ffe400720c */ /* 0x000fe40003f25070 */
[----:B------:R-:W-:Y:S02]  /*14b40*/  SEL R228, RZ, 0x4, P5 ;  /* 0x00000004ffe47807 */ /* 0x000fe40002800000 */
[----:B------:R-:W-:Y:S02]  /*14b50*/  ISETP.NE.U32.AND P5, PT, R229, RZ, PT ;  /* 0x000000ffe500720c */ /* 0x000fe40003fa5070 */
[----:B------:R-:W-:-:S02]  /*14b60*/  SEL R228, R228, RZ, P3 ;  /* 0x000000ffe4e47207 */ /* 0x000fc40001800000 */
[----:B------:R-:W-:Y:S02]  /*14b70*/  SHF.R.U32.HI R168, RZ, 0x6, R168 ;  /* 0x00000006ffa87819 */ /* 0x000fe400000116a8 */
[----:B------:R-:W-:Y:S02]  /*14b80*/  ISETP.NE.U32.AND P4, PT, R228, RZ, PT ;  /* 0x000000ffe400720c */ /* 0x000fe40003f85070 */
[----:B------:R-:W-:Y:S01]  /*14b90*/  SGXT.U32 R168, R168, 0x1 ;  /* 0x00000001a8a8781a */ /* 0x000fe20000000000 */
[----:B------:R-:W-:Y:S01]  /*14ba0*/  LDGSTS.E [R171+0x5c008], desc[UR20][R72.64], P1 ;  /* 0x5c00800048ab7fae */ /* 0x000fe200089a1014 */
[----:B------:R-:W-:Y:S02]  /*14bb0*/  IADD3 R42, P6, PT, R42, UR10, RZ ;  /* 0x0000000a2a2a7c10 */ /* 0x000fe4000ffde0ff */
[----:B------:R-:W-:Y:S01]  /*14bc0*/  LOP3.LUT R168, R168, 0x4, RZ, 0xfc, !PT ;  /* 0x00000004a8a87812 */ /* 0x000fe200078efcff */
[----:B------:R-:W-:Y:S01]  /*14bd0*/  LDGSTS.E [R171+0x5e000], desc[UR20][R102.64], P5 ;  /* 0x5e00000066ab7fae */ /* 0x000fe2000a9a1014 */
[----:B------:R-:W-:-:S02]  /*14be0*/  IADD3.X R43, PT, PT, R43, UR11, RZ, P6, !PT ;  /* 0x0000000b2b2b7c10 */ /* 0x000fc4000b7fe4ff */
[----:B------:R-:W-:Y:S01]  /*14bf0*/  ISETP.GE.AND P1, PT, R168, UR4, PT ;  /* 0x00000004a8007c0c */ /* 0x000fe2000bf26270 */
[----:B------:R-:W2:Y:S01]  /*14c00*/  LDL.LU.64 R228, [R1+0x178] ;  /* 0x0001780001e47983 */ /* 0x000ea20000300a00 */
[----:B------:R-:W-:Y:S02]  /*14c10*/  IADD3 R44, P6, PT, R44, UR10, RZ ;  /* 0x0000000a2c2c7c10 */ /* 0x000fe4000ffde0ff */
[----:B------:R-:W-:Y:S01]  /*14c20*/  SEL R153, RZ, 0x4, P1 ;  /* 0x00000004ff997807 */ /* 0x000fe20000800000 */
[----:B------:R-:W-:Y:S01]  /*14c30*/  LDGSTS.E [R171+0x5e008], desc[UR20][R232.64], P4 ;  /* 0x5e008000e8ab7fae */ /* 0x000fe2000a1a1014 */
[----:B------:R-:W-:Y:S02]  /*14c40*/  ISETP.GE.AND P4, PT, R169, UR4, PT ;  /* 0x00000004a9007c0c */ /* 0x000fe4000bf86270 */
[----:B------:R-:W-:Y:S01]  /*14c50*/  SEL R153, R153, RZ, P3 ;  /* 0x000000ff99997207 */ /* 0x000fe20001800000 */
[----:B------:R-:W3:Y:S01]  /*14c60*/  S2R R169, SR_TID.X ;  /* 0x0000000000a97919 */ /* 0x000ee20000002100 */
[----:B------:R-:W-:-:S02]  /*14c70*/  SEL R152, RZ, 0x4, P4 ;  /* 0x00000004ff987807 */ /* 0x000fc40002000000 */
[----:B------:R-:W-:Y:S01]  /*14c80*/  ISETP.NE.U32.AND P1, PT, R153, RZ, PT ;  /* 0x000000ff9900720c */ /* 0x000fe20003f25070 */
[----:B------:R-:W4:Y:S01]  /*14c90*/  S2R R168, SR_TID.X ;  /* 0x0000000000a87919 */ /* 0x000f220000002100 */
[----:B------:R-:W-:Y:S02]  /*14ca0*/  SEL R152, R152, RZ, P3 ;  /* 0x000000ff98987207 */ /* 0x000fe40001800000 */
[----:B------:R-:W-:Y:S02]  /*14cb0*/  IADD3.X R45, PT, PT, R45, UR11, RZ, P6, !PT ;  /* 0x0000000b2d2d7c10 */ /* 0x000fe4000b7fe4ff */
[----:B------:R-:W-:Y:S02]  /*14cc0*/  ISETP.NE.U32.AND P4, PT, R152, RZ, PT ;  /* 0x000000ff9800720c */ /* 0x000fe40003f85070 */
[----:B------:R-:W-:Y:S02]  /*14cd0*/  IADD3 R152, P5, PT, R226, UR10, RZ ;  /* 0x0000000ae2987c10 */ /* 0x000fe4000ffbe0ff */
[----:B------:R-:W-:-:S02]  /*14ce0*/  IADD3 R74, P6, PT, R74, UR10, RZ ;  /* 0x0000000a4a4a7c10 */ /* 0x000fc4000ffde0ff */
[----:B------:R-:W-:Y:S02]  /*14cf0*/  IADD3.X R153, PT, PT, R227, UR11, RZ, P5, !PT ;  /* 0x0000000be3997c10 */ /* 0x000fe4000affe4ff */
[----:B------:R-:W-:Y:S02]  /*14d00*/  IADD3 R136, P5, PT, R136, UR10, RZ ;  /* 0x0000000a88887c10 */ /* 0x000fe4000ffbe0ff */
[----:B------:R-:W-:Y:S01]  /*14d10*/  IADD3.X R75, PT, PT, R75, UR11, RZ, P6, !PT ;  /* 0x0000000b4b4b7c10 */ /* 0x000fe2000b7fe4ff */
[----:B------:R-:W-:Y:S01]  /*14d20*/  LDGSTS.E [R243+0x58000], desc[UR20][R152.64], P1 ;  /* 0x5800000098f37fae */ /* 0x000fe200089a1014 */
[----:B------:R-:W-:Y:S02]  /*14d30*/  IADD3.X R137, PT, PT, R137, UR11, RZ, P5, !PT ;  /* 0x0000000b89897c10 */ /* 0x000fe4000affe4ff */
[----:B------:R-:W-:-:S03]  /*14d40*/  IADD3 R76, P6, PT, R76, UR10, RZ ;  /* 0x0000000a4c4c7c10 */ /* 0x000fc6000ffde0ff */
[----:B------:R-:W-:Y:S01]  /*14d50*/  LDGSTS.E [R243+0x58008], desc[UR20][R136.64], P4 ;  /* 0x5800800088f37fae */ /* 0x000fe2000a1a1014 */
[----:B------:R-:W-:Y:S02]  /*14d60*/  IADD3.X R77, PT, PT, R77, UR11, RZ, P6, !PT ;  /* 0x0000000b4d4d7c10 */ /* 0x000fe4000b7fe4ff */
[----:B------:R-:W-:Y:S02]  /*14d70*/  IADD3 R106, P6, PT, R106, UR10, RZ ;  /* 0x0000000a6a6a7c10 */ /* 0x000fe4000ffde0ff */
[----:B---3--:R-:W-:Y:S02]  /*14d80*/  SHF.R.U32.HI R169, RZ, 0x6, R169 ;  /* 0x00000006ffa97819 */ /* 0x008fe400000116a9 */
[----:B------:R-:W-:Y:S02]  /*14d90*/  IADD3.X R107, PT, PT, R107, UR11, RZ, P6, !PT ;  /* 0x0000000b6b6b7c10 */ /* 0x000fe4000b7fe4ff */
[----:B------:R-:W-:Y:S02]  /*14da0*/  SGXT.U32 R169, R169, 0x1 ;  /* 0x00000001a9a9781a */ /* 0x000fe40000000000 */
[----:B------:R-:W-:-:S02]  /*14db0*/  IADD3 R108, P6, PT, R108, UR10, RZ ;  /* 0x0000000a6c6c7c10 */ /* 0x000fc4000ffde0ff */
[----:B------:R-:W-:Y:S02]  /*14dc0*/  LOP3.LUT R169, R169, 0x24, RZ, 0xfc, !PT ;  /* 0x00000024a9a97812 */ /* 0x000fe400078efcff */
[----:B------:R-:W-:Y:S02]  /*14dd0*/  IADD3.X R109, PT, PT, R109, UR11, RZ, P6, !PT ;  /* 0x0000000b6d6d7c10 */ /* 0x000fe4000b7fe4ff */
[----:B------:R-:W-:Y:S02]  /*14de0*/  ISETP.GE.AND P1, PT, R169, UR4, PT ;  /* 0x00000004a9007c0c */ /* 0x000fe4000bf26270 */
[--C-:B----4-:R-:W-:Y:S02]  /*14df0*/  SHF.R.U32.HI R169, RZ, 0x6, R168.reuse ;  /* 0x00000006ffa97819 */ /* 0x110fe400000116a8 */
[----:B------:R-:W-:Y:S02]  /*14e00*/  SHF.R.U32.HI R168, RZ, 0x6, R168 ;  /* 0x00000006ffa87819 */ /* 0x000fe400000116a8 */
[----:B------:R-:W-:-:S02]  /*14e10*/  SGXT.U32 R169, R169, 0x1 ;  /* 0x00000001a9a9781a */ /* 0x000fc40000000000 */
[----:B------:R-:W-:Y:S02]  /*14e20*/  SGXT.U32 R168, R168, 0x1 ;  /* 0x00000001a8a8781a */ /* 0x000fe40000000000 */
[----:B------:R-:W-:Y:S02]  /*14e30*/  LOP3.LUT R169, R169, 0x44, RZ, 0xfc, !PT ;  /* 0x00000044a9a97812 */ /* 0x000fe400078efcff */
[----:B------:R-:W-:Y:S02]  /*14e40*/  LOP3.LUT R168, R168, 0x26, RZ, 0xfc, !PT ;  /* 0x00000026a8a87812 */ /* 0x000fe400078efcff */
[----:B------:R-:W-:Y:S02]  /*14e50*/  ISETP.GE.AND P5, PT, R169, UR4, PT ;  /* 0x00000004a9007c0c */ /* 0x000fe4000bfa6270 */
[----:B------:R-:W3:Y:S01]  /*14e60*/  S2R R169, SR_TID.X ;  /* 0x0000000000a97919 */ /* 0x000ee20000002100 */
[----:B------:R-:W-:Y:S02]  /*14e70*/  ISETP.GE.AND P4, PT, R168, UR4, PT ;  /* 0x00000004a8007c0c */ /* 0x000fe4000bf86270 */
[----:B------:R-:W-:Y:S01]  /*14e80*/  SEL R226, RZ, 0x4, P1 ;  /* 0x00000004ffe27807 */ /* 0x000fe20000800000 */
[----:B------:R-:W4:Y:S01]  /*14e90*/  S2R R168, SR_TID.X ;  /* 0x0000000000a87919 */ /* 0x000f220000002100 */
[----:B------:R-:W-:-:S02]  /*14ea0*/  SEL R227, RZ, 0x4, P4 ;  /* 0x00000004ffe37807 */ /* 0x000fc40002000000 */
[----:B------:R-:W-:Y:S02]  /*14eb0*/  SEL R226, R226, RZ, P3 ;  /* 0x000000ffe2e27207 */ /* 0x000fe40001800000 */
[----:B------:R-:W-:Y:S02]  /*14ec0*/  SEL R227, R227, RZ, P3 ;  /* 0x000000ffe3e37207 */ /* 0x000fe40001800000 */
[----:B------:R-:W-:Y:S02]  /*14ed0*/  ISETP.NE.U32.AND P1, PT, R226, RZ, PT ;  /* 0x000000ffe200720c */ /* 0x000fe40003f25070 */
[----:B------:R-:W-:Y:S02]  /*14ee0*/  SEL R226, RZ, 0x4, P5 ;  /* 0x00000004ffe27807 */ /* 0x000fe40002800000 */
[----:B------:R-:W-:Y:S02]  /*14ef0*/  ISETP.NE.U32.AND P5, PT, R227, RZ, PT ;  /* 0x000000ffe300720c */ /* 0x000fe40003fa5070 */
[----:B------:R-:W-:-:S02]  /*14f00*/  SEL R226, R226, RZ, P3 ;  /* 0x000000ffe2e27207 */ /* 0x000fc40001800000 */
[----:B------:R-:W-:Y:S02]  /*14f10*/  IADD3 R46, P6, PT, R46, UR10, RZ ;  /* 0x0000000a2e2e7c10 */ /* 0x000fe4000ffde0ff */
[----:B------:R-:W-:Y:S02]  /*14f20*/  ISETP.NE.U32.AND P4, PT, R226, RZ, PT ;  /* 0x000000ffe200720c */ /* 0x000fe40003f85070 */
[----:B------:R-:W-:Y:S01]  /*14f30*/  IADD3.X R47, PT, PT, R47, UR11, RZ, P6, !PT ;  /* 0x0000000b2f2f7c10 */ /* 0x000fe2000b7fe4ff */
[----:B------:R-:W-:Y:S01]  /*14f40*/  LDGSTS.E [R243+0x5a000], desc[UR20][R42.64], P1 ;  /* 0x5a0000002af37fae */ /* 0x000fe200089a1014 */
[----:B------:R-:W-:-:S03]  /*14f50*/  IADD3 R48, P6, PT, R48, UR10, RZ ;  /* 0x0000000a30307c10 */ /* 0x000fc6000ffde0ff */
[----:B------:R-:W-:Y:S01]  /*14f60*/  LDGSTS.E [R243+0x5a008], desc[UR20][R44.64], P5 ;  /* 0x5a0080002cf37fae */ /* 0x000fe2000a9a1014 */
[----:B------:R-:W-:Y:S02]  /*14f70*/  IADD3.X R49, PT, PT, R49, UR11, RZ, P6, !PT ;  /* 0x0000000b31317c10 */ /* 0x000fe4000b7fe4ff */
[----:B------:R-:W-:Y:S02]  /*14f80*/  IADD3 R78, P6, PT, R78, UR10, RZ ;  /* 0x0000000a4e4e7c10 */ /* 0x000fe4000ffde0ff */
[----:B---3--:R-:W-:Y:S01]  /*14f90*/  SHF.R.U32.HI R169, RZ, 0x6, R169 ;  /* 0x00000006ffa97819 */ /* 0x008fe200000116a9 */
[----:B------:R-:W-:Y:S01]  /*14fa0*/  LDGSTS.E [R243+0x5c000], desc[UR20][R74.64], P4 ;  /* 0x5c0000004af37fae */ /* 0x000fe2000a1a1014 */
        /* <DEDUP_REMOVED lines=10> */
[----:B------:R-:W-:Y:S02]  /*15050*/  SEL R226, RZ, 0x4, P1 ;  /* 0x00000004ffe27807 */ /* 0x000fe40000800000 */
[----:B------:R-:W-:Y:S02]  /*15060*/  LOP3.LUT R168, R168, 0x64, RZ, 0xfc, !PT ;  /* 0x00000064a8a87812 */ /* 0x000fe400078efcff */
[----:B------:R-:W-:Y:S02]  /*15070*/  LOP3.LUT R169, R169, 0x66, RZ, 0xfc, !PT ;  /* 0x00000066a9a97812 */ /* 0x000fe400078efcff */
[----:B------:R-:W-:Y:S02]  /*15080*/  ISETP.GE.AND P4, PT, R168, UR4, PT ;  /* 0x00000004a8007c0c */ /* 0x000fe4000bf86270 */
[----:B------:R-:W3:Y:S01]  /*15090*/  S2R R168, SR_TID.X ;  /* 0x0000000000a87919 */ /* 0x000ee20000002100 */
[----:B------:R-:W-:-:S02]  /*150a0*/  SEL R226, R226, RZ, P3 ;  /* 0x000000ffe2e27207 */ /* 0x000fc40001800000 */
[----:B------:R-:W-:Y:S02]  /*150b0*/  ISETP.GE.AND P5, PT, R169, UR4, PT ;  /* 0x00000004a9007c0c */ /* 0x000fe4000bfa6270 */
[----:B------:R-:W-:Y:S02]  /*150c0*/  ISETP.NE.U32.AND P1, PT, R226, RZ, PT ;  /* 0x000000ffe200720c */ /* 0x000fe40003f25070 */
[----:B------:R-:W-:Y:S02]  /*150d0*/  SEL R227, RZ, 0x4, P4 ;  /* 0x00000004ffe37807 */ /* 0x000fe40002000000 */
[----:B------:R-:W-:Y:S02]  /*150e0*/  SEL R226, RZ, 0x4, P5 ;  /* 0x00000004ffe27807 */ /* 0x000fe40002800000 */
[----:B------:R-:W-:Y:S02]  /*150f0*/  SEL R227, R227, RZ, P3 ;  /* 0x000000ffe3e37207 */ /* 0x000fe40001800000 */
[----:B------:R-:W-:-:S02]  /*15100*/  SEL R226, R226, RZ, P3 ;  /* 0x000000ffe2e27207 */ /* 0x000fc40001800000 */
[----:B------:R-:W-:Y:S02]  /*15110*/  ISETP.NE.U32.AND P5, PT, R227, RZ, PT ;  /* 0x000000ffe300720c */ /* 0x000fe40003fa5070 */
[----:B------:R-:W-:Y:S01]  /*15120*/  ISETP.NE.U32.AND P4, PT, R226, RZ, PT ;  /* 0x000000ffe200720c */ /* 0x000fe20003f85070 */
[----:B------:R-:W-:Y:S01]  /*15130*/  LDGSTS.E [R243+0x5c008], desc[UR20][R76.64], P1 ;  /* 0x5c0080004cf37fae */ /* 0x000fe200089a1014 */
[----:B------:R-:W-:-:S04]  /*15140*/  IADD3 R110, P6, PT, R110, UR10, RZ ;  /* 0x0000000a6e6e7c10 */ /* 0x000fc8000ffde0ff */
[----:B------:R-:W-:Y:S02]  /*15150*/  IADD3.X R111, PT, PT, R111, UR11, RZ, P6, !PT ;  /* 0x0000000b6f6f7c10 */ /* 0x000fe4000b7fe4ff */
[----:B------:R-:W-:-:S03]  /*15160*/  IADD3 R112, P6, PT, R112, UR10, RZ ;  /* 0x0000000a70707c10 */ /* 0x000fc6000ffde0ff */
[----:B------:R-:W-:Y:S01]  /*15170*/  LDGSTS.E [R243+0x5e000], desc[UR20][R106.64], P5 ;  /* 0x5e0000006af37fae */ /* 0x000fe2000a9a1014 */
[----:B------:R-:W-:Y:S02]  /*15180*/  IADD3 R128, P5, PT, R128, UR10, RZ ;  /* 0x0000000a80807c10 */ /* 0x000fe4000ffbe0ff */
[----:B------:R-:W-:Y:S01]  /*15190*/  IADD3.X R113, PT, PT, R113, UR11, RZ, P6, !PT ;  /* 0x0000000b71717c10 */ /* 0x000fe2000b7fe4ff */
[----:B------:R-:W-:Y:S01]  /*151a0*/  LDGSTS.E [R243+0x5e008], desc[UR20][R108.64], P4 ;  /* 0x5e0080006cf37fae */ /* 0x000fe2000a1a1014 */
[--C-:B---3--:R-:W-:Y:S02]  /*151b0*/  SHF.R.U32.HI R169, RZ, 0x6, R168.reuse ;  /* 0x00000006ffa97819 */ /* 0x108fe400000116a8 */
[----:B------:R-:W-:Y:S02]  /*151c0*/  SHF.R.U32.HI R168, RZ, 0x6, R168 ;  /* 0x00000006ffa87819 */ /* 0x000fe400000116a8 */
[----:B------:R-:W-:Y:S02]  /*151d0*/  SGXT.U32 R169, R169, 0x1 ;  /* 0x00000001a9a9781a */ /* 0x000fe40000000000 */
[----:B------:R-:W-:-:S02]  /*151e0*/  SGXT.U32 R168, R168, 0x1 ;  /* 0x00000001a8a8781a */ /* 0x000fc40000000000 */
[----:B------:R-:W-:Y:S02]  /*151f0*/  LOP3.LUT R169, R169, 0xa, RZ, 0xfc, !PT ;  /* 0x0000000aa9a97812 */ /* 0x000fe400078efcff */
[----:B------:R-:W-:Y:S02]  /*15200*/  LOP3.LUT R168, R168, 0x8, RZ, 0xfc, !PT ;  /* 0x00000008a8a87812 */ /* 0x000fe400078efcff */
[----:B------:R-:W-:Y:S02]  /*15210*/  ISETP.GE.AND P4, PT, R169, UR4, PT ;  /* 0x00000004a9007c0c */ /* 0x000fe4000bf86270 */
[----:B------:R-:W3:Y:S01]  /*15220*/  S2R R169, SR_TID.X ;  /* 0x0000000000a97919 */ /* 0x000ee20000002100 */
[----:B------:R-:W-:Y:S02]  /*15230*/  ISETP.GE.AND P1, PT, R168, UR4, PT ;  /* 0x00000004a8007c0c */ /* 0x000fe4000bf26270 */
[----:B------:R-:W-:Y:S01]  /*15240*/  IADD3.X R129, PT, PT, R129, UR11, RZ, P5, !PT ;  /* 0x0000000b81817c10 */ /* 0x000fe2000affe4ff */
[----:B------:R-:W4:Y:S01]  /*15250*/  S2R R168, SR_TID.X ;  /* 0x0000000000a87919 */ /* 0x000f220000002100 */
[----:B------:R-:W-:-:S02]  /*15260*/  SEL R227, RZ, 0x4, P1 ;  /* 0x00000004ffe37807 */ /* 0x000fc40000800000 */
[----:B------:R-:W-:Y:S02]  /*15270*/  SEL R226, RZ, 0x4, P4 ;  /* 0x00000004ffe27807 */ /* 0x000fe40002000000 */
[----:B------:R-:W-:Y:S02]  /*15280*/  SEL R227, R227, RZ, P3 ;  /* 0x000000ffe3e37207 */ /* 0x000fe40001800000 */
[----:B------:R-:W-:Y:S02]  /*15290*/  SEL R226, R226, RZ, P3 ;  /* 0x000000ffe2e27207 */ /* 0x000fe40001800000 */
[----:B------:R-:W-:Y:S02]  /*152a0*/  ISETP.NE.U32.AND P1, PT, R227, RZ, PT ;  /* 0x000000ffe300720c */ /* 0x000fe40003f25070 */
[----:B------:R-:W-:Y:S02]  /*152b0*/  IADD3 R104, P5, PT, R104, UR10, RZ ;  /* 0x0000000a68687c10 */ /* 0x000fe4000ffbe0ff */
[----:B------:R-:W-:-:S02]  /*152c0*/  ISETP.NE.U32.AND P4, PT, R226, RZ, PT ;  /* 0x000000ffe200720c */ /* 0x000fc40003f85070 */
[----:B------:R-:W-:Y:S02]  /*152d0*/  IADD3.X R105, PT, PT, R105, UR11, RZ, P5, !PT ;  /* 0x0000000b69697c10 */ /* 0x000fe4000affe4ff */
[----:B------:R-:W-:-:S04]  /*152e0*/  IADD3 R50, P6, PT, R50, UR10, RZ ;  /* 0x0000000a32327c10 */ /* 0x000fc8000ffde0ff */
[----:B------:R-:W-:Y:S01]  /*152f0*/  IADD3.X R51, PT, PT, R51, UR11, RZ, P6, !PT ;  /* 0x0000000b33337c10 */ /* 0x000fe2000b7fe4ff */
[----:B------:R-:W-:Y:S01]  /*15300*/  LDGSTS.E [R242+0x58000], desc[UR20][R128.64], P1 ;  /* 0x5800000080f27fae */ /* 0x000fe200089a1014 */
[----:B------:R-:W-:-:S03]  /*15310*/  IADD3 R52, P6, PT, R52, UR10, RZ ;  /* 0x0000000a34347c10 */ /* 0x000fc6000ffde0ff */
[----:B------:R-:W-:Y:S01]  /*15320*/  LDGSTS.E [R242+0x58008], desc[UR20][R104.64], P4 ;  /* 0x5800800068f27fae */ /* 0x000fe2000a1a1014 */
[----:B------:R-:W-:Y:S02]  /*15330*/  IADD3.X R53, PT, PT, R53, UR11, RZ, P6, !PT ;  /* 0x0000000b35357c10 */ /* 0x000fe4000b7fe4ff */
[----:B---3--:R-:W-:Y:S02]  /*15340*/  SHF.R.U32.HI R169, RZ, 0x6, R169 ;  /* 0x00000006ffa97819 */ /* 0x008fe400000116a9 */
[----:B------:R-:W-:Y:S02]  /*15350*/  IADD3 R82, P6, PT, R82, UR10, RZ ;  /* 0x0000000a52527c10 */ /* 0x000fe4000ffde0ff */
[----:B------:R-:W-:Y:S02]  /*15360*/  SGXT.U32 R169, R169, 0x1 ;  /* 0x00000001a9a9781a */ /* 0x000fe40000000000 */
[----:B------:R-:W-:Y:S02]  /*15370*/  IADD3.X R83, PT, PT, R83, UR11, RZ, P6, !PT ;  /* 0x0000000b53537c10 */ /* 0x000fe4000b7fe4ff */
[----:B------:R-:W-:-:S02]  /*15380*/  LOP3.LUT R169, R169, 0x28, RZ, 0xfc, !PT ;  /* 0x00000028a9a97812 */ /* 0x000fc400078efcff */
[----:B------:R-:W-:Y:S02]  /*15390*/  IADD3 R84, P6, PT, R84, UR10, RZ ;  /* 0x0000000a54547c10 */ /* 0x000fe4000ffde0ff */
[----:B------:R-:W-:Y:S02]  /*153a0*/  ISETP.GE.AND P1, PT, R169, UR4, PT ;  /* 0x00000004a9007c0c */ /* 0x000fe4000bf26270 */
[--C-:B----4-:R-:W-:Y:S02]  /*153b0*/  SHF.R.U32.HI R169, RZ, 0x6, R168.reuse ;  /* 0x00000006ffa97819 */ /* 0x110fe400000116a8 */
        /* <DEDUP_REMOVED lines=17> */
[----:B------:R-:W-:Y:S02]  /*154d0*/  IADD3.X R85, PT, PT, R85, UR11, RZ, P6, !PT ;  /* 0x0000000b55557c10 */ /* 0x000fe4000b7fe4ff */
[----:B------:R-:W-:Y:S02]  /*154e0*/  ISETP.NE.U32.AND P4, PT, R226, RZ, PT ;  /* 0x000000ffe200720c */ /* 0x000fe40003f85070 */
[----:B------:R-:W-:Y:S01]  /*154f0*/  IADD3 R114, P6, PT, R114, UR10, RZ ;  /* 0x0000000a72727c10 */ /* 0x000fe2000ffde0ff */
[----:B------:R-:W-:Y:S03]  /*15500*/  LDGSTS.E [R242+0x5a000], desc[UR20][R46.64], P1 ;  /* 0x5a0000002ef27fae */ /* 0x000fe600089a1014 */
[----:B------:R-:W-:Y:S01]  /*15510*/  IADD3.X R115, PT, PT, R115, UR11, RZ, P6, !PT ;  /* 0x0000000b73737c10 */ /* 0x000fe2000b7fe4ff */
[----:B------:R-:W-:Y:S01]  /*15520*/  LDGSTS.E [R242+0x5a008], desc[UR20][R48.64], P5 ;  /* 0x5a00800030f27fae */ /* 0x000fe2000a9a1014 */
[----:B------:R-:W-:-:S02]  /*15530*/  IADD3 R116, P6, PT, R116, UR10, RZ ;  /* 0x0000000a74747c10 */ /* 0x000fc4000ffde0ff */
[----:B---3--:R-:W-:-:S03]  /*15540*/  SHF.R.U32.HI R169, RZ, 0x6, R169 ;  /* 0x00000006ffa97819 */ /* 0x008fc600000116a9 */
[----:B------:R-:W-:Y:S01]  /*15550*/  LDGSTS.E [R242+0x5c000], desc[UR20][R78.64], P4 ;  /* 0x5c0000004ef27fae */ /* 0x000fe2000a1a1014 */
[----:B------:R-:W-:Y:S02]  /*15560*/  IADD3.X R117, PT, PT, R117, UR11, RZ, P6, !PT ;  /* 0x0000000b75757c10 */ /* 0x000fe4000b7fe4ff */
[----:B------:R-:W-:Y:S02]  /*15570*/  SGXT.U32 R169, R169, 0x1 ;  /* 0x00000001a9a9781a */ /* 0x000fe40000000000 */
[----:B------:R-:W-:Y:S02]  /*15580*/  IADD3 R54, P6, PT, R54, UR10, RZ ;  /* 0x0000000a36367c10 */ /* 0x000fe4000ffde0ff */
[----:B------:R-:W-:Y:S02]  /*15590*/  LOP3.LUT R169, R169, 0x4a, RZ, 0xfc, !PT ;  /* 0x0000004aa9a97812 */ /* 0x000fe400078efcff */
[----:B------:R-:W-:Y:S02]  /*155a0*/  IADD3.X R55, PT, PT, R55, UR11, RZ, P6, !PT ;  /* 0x0000000b37377c10 */ /* 0x000fe4000b7fe4ff */
[----:B------:R-:W-:-:S02]  /*155b0*/  ISETP.GE.AND P1, PT, R169, UR4, PT ;  /* 0x00000004a9007c0c */ /* 0x000fc4000bf26270 */
[--C-:B----4-:R-:W-:Y:S02]  /*155c0*/  SHF.R.U32.HI R169, RZ, 0x6, R168.reuse ;  /* 0x00000006ffa97819 */ /* 0x110fe400000116a8 */
[----:B------:R-:W-:Y:S02]  /*155d0*/  SHF.R.U32.HI R168, RZ, 0x6, R168 ;  /* 0x00000006ffa87819 */ /* 0x000fe400000116a8 */
[----:B------:R-:W-:Y:S02]  /*155e0*/  SGXT.U32 R169, R169, 0x1 ;  /* 0x00000001a9a9781a */ /* 0x000fe40000000000 */
[----:B------:R-:W-:Y:S02]  /*155f0*/  SGXT.U32 R168, R168, 0x1 ;  /* 0x00000001a8a8781a */ /* 0x000fe40000000000 */
[----:B------:R-:W-:Y:S02]  /*15600*/  SEL R226, RZ, 0x4, P1 ;  /* 0x00000004ffe27807 */ /* 0x000fe40000800000 */
[----:B------:R-:W-:-:S02]  /*15610*/  LOP3.LUT R168, R168, 0x68, RZ, 0xfc, !PT ;  /* 0x00000068a8a87812 */ /* 0x000fc400078efcff */
[----:B------:R-:W-:Y:S02]  /*15620*/  LOP3.LUT R169, R169, 0x6a, RZ, 0xfc, !PT ;  /* 0x0000006aa9a97812 */ /* 0x000fe400078efcff */
[----:B------:R-:W-:Y:S02]  /*15630*/  ISETP.GE.AND P4, PT, R168, UR4, PT ;  /* 0x00000004a8007c0c */ /* 0x000fe4000bf86270 */
[----:B------:R-:W3:Y:S01]  /*15640*/  S2R R168, SR_TID.X ;  /* 0x0000000000a87919 */ /* 0x000ee20000002100 */
[----:B------:R-:W-:Y:S02]  /*15650*/  SEL R226, R226, RZ, P3 ;  /* 0x000000ffe2e27207 */ /* 0x000fe40001800000 */
[----:B------:R-:W-:Y:S02]  /*15660*/  ISETP.GE.AND P5, PT, R169, UR4, PT ;  /* 0x00000004a9007c0c */ /* 0x000fe4000bfa6270 */
[----:B------:R-:W-:Y:S02]  /*15670*/  ISETP.NE.U32.AND P1, PT, R226, RZ, PT ;  /* 0x000000ffe200720c */ /* 0x000fe40003f25070 */
[----:B------:R-:W-:-:S02]  /*15680*/  SEL R227, RZ, 0x4, P4 ;  /* 0x00000004ffe37807 */ /* 0x000fc40002000000 */
[----:B------:R-:W-:Y:S02]  /*15690*/  SEL R226, RZ, 0x4, P5 ;  /* 0x00000004ffe27807 */ /* 0x000fe40002800000 */
[----:B------:R-:W-:Y:S02]  /*156a0*/  SEL R227, R227, RZ, P3 ;  /* 0x000000ffe3e37207 */ /* 0x000fe40001800000 */
[----:B------:R-:W-:Y:S02]  /*156b0*/  SEL R226, R226, RZ, P3 ;  /* 0x000000ffe2e27207 */ /* 0x000fe40001800000 */
        /* <DEDUP_REMOVED lines=15> */
[----:B------:R-:W-:Y:S01]  /*157b0*/  LOP3.LUT R168, R168, 0xc, RZ, 0xfc, !PT ;  /* 0x0000000ca8a87812 */ /* 0x000fe200078efcff */
[----:B------:R-:W3:Y:S01]  /*157c0*/  LDL.LU.64 R242, [R1+0x110] ;  /* 0x0001100001f27983 */ /* 0x000ee20000300a00 */
[----:B------:R-:W-:Y:S02]  /*157d0*/  ISETP.GE.AND P4, PT, R169, UR4, PT ;  /* 0x00000004a9007c0c */ /* 0x000fe4000bf86270 */
[----:B------:R-:W-:Y:S01]  /*157e0*/  ISETP.GE.AND P1, PT, R168, UR4, PT ;  /* 0x00000004a8007c0c */ /* 0x000fe2000bf26270 */
[----:B------:R-:W4:Y:S01]  /*157f0*/  S2R R169, SR_TID.X ;  /* 0x0000000000a97919 */ /* 0x000f220000002100 */
[----:B------:R-:W-:Y:S02]  /*15800*/  IADD3.X R19, PT, PT, R19, UR11, RZ, P5, !PT ;  /* 0x0000000b13137c10 */ /* 0x000fe4000affe4ff */
[----:B------:R-:W-:Y:S01]  /*15810*/  SEL R227, RZ, 0x4, P1 ;  /* 0x00000004ffe37807 */ /* 0x000fe20000800000 */
[----:B------:R-:W1:Y:S01]  /*15820*/  S2R R168, SR_TID.X ;  /* 0x0000000000a87919 */ /* 0x000e620000002100 */
[----:B------:R-:W-:-:S02]  /*15830*/  SEL R226, RZ, 0x4, P4 ;  /* 0x00000004ffe27807 */ /* 0x000fc40002000000 */
[----:B------:R-:W-:Y:S02]  /*15840*/  SEL R227, R227, RZ, P3 ;  /* 0x000000ffe3e37207 */ /* 0x000fe40001800000 */
[----:B------:R-:W-:Y:S02]  /*15850*/  SEL R226, R226, RZ, P3 ;  /* 0x000000ffe2e27207 */ /* 0x000fe40001800000 */
[----:B------:R-:W-:Y:S02]  /*15860*/  ISETP.NE.U32.AND P1, PT, R227, RZ, PT ;  /* 0x000000ffe300720c */ /* 0x000fe40003f25070 */
[----:B------:R-:W-:Y:S02]  /*15870*/  IADD3 R20, P5, PT, R20, UR10, RZ ;  /* 0x0000000a14147c10 */ /* 0x000fe4000ffbe0ff */
[----:B------:R-:W-:Y:S02]  /*15880*/  ISETP.NE.U32.AND P4, PT, R226, RZ, PT ;  /* 0x000000ffe200720c */ /* 0x000fe40003f85070 */
[----:B------:R-:W-:-:S02]  /*15890*/  IADD3.X R21, PT, PT, R21, UR11, RZ, P5, !PT ;  /* 0x0000000b15157c10 */ /* 0x000fc4000affe4ff */
[----:B------:R-:W-:-:S04]  /*158a0*/  IADD3 R88, P6, PT, R88, UR10, RZ ;  /* 0x0000000a58587c10 */ /* 0x000fc8000ffde0ff */
[----:B------:R-:W-:Y:S01]  /*158b0*/  IADD3.X R89, PT, PT, R89, UR11, RZ, P6, !PT ;  /* 0x0000000b59597c10 */ /* 0x000fe2000b7fe4ff */
[----:B------:R-:W-:Y:S01]  /*158c0*/  LDGSTS.E [R17+0x58000], desc[UR20][R18.64], P1 ;  /* 0x5800000012117fae */ /* 0x000fe200089a1014 */
[----:B------:R-:W-:-:S03]  /*158d0*/  IADD3 R118, P6, PT, R118, UR10, RZ ;  /* 0x0000000a76767c10 */ /* 0x000fc6000ffde0ff */
[----:B------:R-:W-:Y:S01]  /*158e0*/  LDGSTS.E [R17+0x58008], desc[UR20][R20.64], P4 ;  /* 0x5800800014117fae */ /* 0x000fe2000a1a1014 */
[----:B------:R-:W-:Y:S02]  /*158f0*/  IADD3.X R119, PT, PT, R119, UR11, RZ, P6, !PT ;  /* 0x0000000b77777c10 */ /* 0x000fe4000b7fe4ff */
[----:B------:R-:W-:Y:S02]  /*15900*/  IADD3 R120, P6, PT, R120, UR10, RZ ;  /* 0x0000000a78787c10 */ /* 0x000fe4000ffde0ff */
[----:B----4-:R-:W-:Y:S02]  /*15910*/  SHF.R.U32.HI R169, RZ, 0x6, R169 ;  /* 0x00000006ffa97819 */ /* 0x010fe400000116a9 */
[----:B------:R-:W-:Y:S02]  /*15920*/  IADD3.X R121, PT, PT, R121, UR11, RZ, P6, !PT ;  /* 0x0000000b79797c10 */ /* 0x000fe4000b7fe4ff */
[----:B------:R-:W-:Y:S02]  /*15930*/  SGXT.U32 R169, R169, 0x1 ;  /* 0x00000001a9a9781a */ /* 0x000fe40000000000 */
[----:B------:R-:W-:-:S02]  /*15940*/  IADD3 R58, P6, PT, R58, UR10, RZ ;  /* 0x0000000a3a3a7c10 */ /* 0x000fc4000ffde0ff */
[----:B------:R-:W-:Y:S02]  /*15950*/  LOP3.LUT R169, R169, 0x2c, RZ, 0xfc, !PT ;  /* 0x0000002ca9a97812 */ /* 0x000fe400078efcff */
[----:B------:R-:W-:Y:S02]  /*15960*/  IADD3.X R59, PT, PT, R59, UR11, RZ, P6, !PT ;  /* 0x0000000b3b3b7c10 */ /* 0x000fe4000b7fe4ff */
[----:B------:R-:W-:Y:S02]  /*15970*/  ISETP.GE.AND P1, PT, R169, UR4, PT ;  /* 0x00000004a9007c0c */ /* 0x000fe4000bf26270 */
[--C-:B-1----:R-:W-:Y:S02]  /*15980*/  SHF.R.U32.HI R169, RZ, 0x6, R168.reuse ;  /* 0x00000006ffa97819 */ /* 0x102fe400000116a8 */
[----:B------:R-:W-:Y:S02]  /*15990*/  SHF.R.U32.HI R168, RZ, 0x6, R168 ;  /* 0x00000006ffa87819 */ /* 0x000fe400000116a8 */
[----:B------:R-:W-:-:S02]  /*159a0*/  SGXT.U32 R169, R169, 0x1 ;  /* 0x00000001a9a9781a */ /* 0x000fc40000000000 */
[----:B------:R-:W-:Y:S02]  /*159b0*/  SGXT.U32 R168, R168, 0x1 ;  /* 0x00000001a8a8781a */ /* 0x000fe40000000000 */
[----:B------:R-:W-:Y:S02]  /*159c0*/  LOP3.LUT R169, R169, 0x4c, RZ, 0xfc, !PT ;  /* 0x0000004ca9a97812 */ /* 0x000fe400078efcff */
[----:B------:R-:W-:Y:S02]  /*159d0*/  LOP3.LUT R168, R168, 0x2e, RZ, 0xfc, !PT ;  /* 0x0000002ea8a87812 */ /* 0x000fe400078efcff */
[----:B------:R-:W-:Y:S02]  /*159e0*/  ISETP.GE.AND P5, PT, R169, UR4, PT ;  /* 0x00000004a9007c0c */ /* 0x000fe4000bfa6270 */
[----:B------:R-:W1:Y:S01]  /*159f0*/  S2R R169, SR_TID.X ;  /* 0x0000000000a97919 */ /* 0x000e620000002100 */
        /* <DEDUP_REMOVED lines=18> */
[----:B-1----:R-:W-:Y:S01]  /*15b20*/  SHF.R.U32.HI R169, RZ, 0x6, R169 ;  /* 0x00000006ffa97819 */ /* 0x002fe200000116a9 */
        /* <DEDUP_REMOVED lines=15> */
[----:B------:R-:W1:Y:S01]  /*15c20*/  S2R R168, SR_TID.X ;  /* 0x0000000000a87919 */ /* 0x000e620000002100 */
        /* <DEDUP_REMOVED lines=16> */
[----:B------:R4:W-:Y:S01]  /*15d30*/  LDGSTS.E [R17+0x5e008], desc[UR20][R116.64], P4 ;  /* 0x5e00800074117fae */ /* 0x0009e2000a1a1014 */
[--C-:B-1----:R-:W-:Y:S02]  /*15d40*/  SHF.R.U32.HI R169, RZ, 0x6, R168.reuse ;  /* 0x00000006ffa97819 */ /* 0x102fe400000116a8 */
[----:B------:R-:W-:Y:S02]  /*15d50*/  SHF.R.U32.HI R168, RZ, 0x6, R168 ;  /* 0x00000006ffa87819 */ /* 0x000fe400000116a8 */
[----:B------:R-:W-:Y:S02]  /*15d60*/  SGXT.U32 R169, R169, 0x1 ;  /* 0x00000001a9a9781a */ /* 0x000fe40000000000 */
[----:B------:R-:W-:-:S02]  /*15d70*/  SGXT.U32 R168, R168, 0x1 ;  /* 0x00000001a8a8781a */ /* 0x000fc40000000000 */
[----:B------:R-:W-:Y:S02]  /*15d80*/  LOP3.LUT R169, R169, 0x12, RZ, 0xfc, !PT ;  /* 0x00000012a9a97812 */ /* 0x000fe400078efcff */
[----:B------:R-:W-:Y:S02]  /*15d90*/  LOP3.LUT R168, R168, 0x10, RZ, 0xfc, !PT ;  /* 0x00000010a8a87812 */ /* 0x000fe400078efcff */
[----:B------:R-:W-:Y:S02]  /*15da0*/  ISETP.GE.AND P4, PT, R169, UR4, PT ;  /* 0x00000004a9007c0c */ /* 0x000fe4000bf86270 */
[----:B------:R-:W1:Y:S01]  /*15db0*/  S2R R169, SR_TID.X ;  /* 0x0000000000a97919 */ /* 0x000e620000002100 */
[----:B------:R-:W-:Y:S02]  /*15dc0*/  ISETP.GE.AND P1, PT, R168, UR4, PT ;  /* 0x00000004a8007c0c */ /* 0x000fe4000bf26270 */
[----:B------:R-:W-:Y:S01]  /*15dd0*/  IADD3.X R23, PT, PT, R23, UR11, RZ, P5, !PT ;  /* 0x0000000b17177c10 */ /* 0x000fe2000affe4ff */
[----:B------:R-:W2:Y:S01]  /*15de0*/  S2R R168, SR_TID.X ;  /* 0x0000000000a87919 */ /* 0x000ea20000002100 */
[----:B------:R-:W-:-:S02]  /*15df0*/  SEL R226, RZ, 0x4, P1 ;  /* 0x00000004ffe27807 */ /* 0x000fc40000800000 */
[----:B----4-:R-:W-:Y:S02]  /*15e00*/  SEL R17, RZ, 0x4, P4 ;  /* 0x00000004ff117807 */ /* 0x010fe40002000000 */
        /* <DEDUP_REMOVED lines=12> */
[----:B-1----:R-:W-:Y:S02]  /*15ed0*/  SHF.R.U32.HI R169, RZ, 0x6, R169 ;  /* 0x00000006ffa97819 */ /* 0x002fe400000116a9 */
[----:B------:R-:W-:Y:S02]  /*15ee0*/  IADD3 R96, P6, PT, R96, UR10, RZ ;  /* 0x0000000a60607c10 */ /* 0x000fe4000ffde0ff */
[----:B------:R-:W-:Y:S02]  /*15ef0*/  SGXT.U32 R169, R169, 0x1 ;  /* 0x00000001a9a9781a */ /* 0x000fe40000000000 */
[----:B------:R-:W-:Y:S02]  /*15f00*/  IADD3.X R97, PT, PT, R97, UR11, RZ, P6, !PT ;  /* 0x0000000b61617c10 */ /* 0x000fe4000b7fe4ff */
[----:B------:R-:W-:-:S02]  /*15f10*/  LOP3.LUT R169, R169, 0x30, RZ, 0xfc, !PT ;  /* 0x00000030a9a97812 */ /* 0x000fc400078efcff */
[----:B------:R-:W-:Y:S02]  /*15f20*/  IADD3 R126, P6, PT, R126, UR10, RZ ;  /* 0x0000000a7e7e7c10 */ /* 0x000fe4000ffde0ff */
[----:B------:R-:W-:Y:S02]  /*15f30*/  ISETP.GE.AND P1, PT, R169, UR4, PT ;  /* 0x00000004a9007c0c */ /* 0x000fe4000bf26270 */
[--C-:B--2---:R-:W-:Y:S02]  /*15f40*/  SHF.R.U32.HI R169, RZ, 0x6, R168.reuse ;  /* 0x00000006ffa97819 */ /* 0x104fe400000116a8 */
        /* <DEDUP_REMOVED lines=8> */
[----:B------:R-:W-:Y:S01]  /*15fd0*/  SEL R17, RZ, 0x4, P1 ;  /* 0x00000004ff117807 */ /* 0x000fe20000800000 */
[----:B------:R-:W2:Y:S01]  /*15fe0*/  S2R R168, SR_TID.X ;  /* 0x0000000000a87919 */ /* 0x000ea20000002100 */
        /* <DEDUP_REMOVED lines=14> */
[----:B-1----:R-:W-:-:S03]  /*160d0*/  SHF.R.U32.HI R169, RZ, 0x6, R169 ;  /* 0x00000006ffa97819 */ /* 0x002fc600000116a9 */
[----:B------:R-:W-:Y:S01]  /*160e0*/  LDGSTS.E [R16+0x5c000], desc[UR20][R86.64], P4 ;  /* 0x5c00000056107fae */ /* 0x000fe2000a1a1014 */
[----:B------:R-:W-:Y:S02]  /*160f0*/  IADD3.X R67, PT, PT, R67, UR11, RZ, P6, !PT ;  /* 0x0000000b43437c10 */ /* 0x000fe4000b7fe4ff */
[----:B------:R-:W-:Y:S02]  /*16100*/  SGXT.U32 R169, R169, 0x1 ;  /* 0x00000001a9a9781a */ /* 0x000fe40000000000 */
[----:B------:R-:W-:Y:S02]  /*16110*/  IADD3 R68, P6, PT, R68, UR10, RZ ;  /* 0x0000000a44447c10 */ /* 0x000fe4000ffde0ff */
[----:B------:R-:W-:Y:S02]  /*16120*/  LOP3.LUT R169, R169, 0x52, RZ, 0xfc, !PT ;  /* 0x00000052a9a97812 */ /* 0x000fe400078efcff */
[----:B------:R-:W-:Y:S02]  /*16130*/  IADD3.X R69, PT, PT, R69, UR11, RZ, P6, !PT ;  /* 0x0000000b45457c10 */ /* 0x000fe4000b7fe4ff */
[----:B------:R-:W-:-:S02]  /*16140*/  ISETP.GE.AND P1, PT, R169, UR4, PT ;  /* 0x00000004a9007c0c */ /* 0x000fc4000bf26270 */
[--C-:B--2---:R-:W-:Y:S02]  /*16150*/  SHF.R.U32.HI R169, RZ, 0x6, R168.reuse ;  /* 0x00000006ffa97819 */ /* 0x104fe400000116a8 */
[----:B------:R-:W-:Y:S02]  /*16160*/  SHF.R.U32.HI R168, RZ, 0x6, R168 ;  /* 0x00000006ffa87819 */ /* 0x000fe400000116a8 */
[----:B------:R-:W-:Y:S02]  /*16170*/  SGXT.U32 R169, R169, 0x1 ;  /* 0x00000001a9a9781a */ /* 0x000fe40000000000 */
[----:B------:R-:W-:Y:S02]  /*16180*/  SGXT.U32 R168, R168, 0x1 ;  /* 0x00000001a8a8781a */ /* 0x000fe40000000000 */
[----:B------:R-:W-:Y:S02]  /*16190*/  SEL R17, RZ, 0x4, P1 ;  /* 0x00000004ff117807 */ /* 0x000fe40000800000 */
[----:B------:R-:W-:-:S02]  /*161a0*/  LOP3.LUT R168, R168, 0x70, RZ, 0xfc, !PT ;  /* 0x00000070a8a87812 */ /* 0x000fc400078efcff */
[----:B------:R-:W-:Y:S02]  /*161b0*/  LOP3.LUT R169, R169, 0x72, RZ, 0xfc, !PT ;  /* 0x00000072a9a97812 */ /* 0x000fe400078efcff */
[----:B------:R-:W-:Y:S02]  /*161c0*/  ISETP.GE.AND P4, PT, R168, UR4, PT ;  /* 0x00000004a8007c0c */ /* 0x000fe4000bf86270 */
[----:B------:R-:W1:Y:S01]  /*161d0*/  S2R R168, SR_TID.X ;  /* 0x0000000000a87919 */ /* 0x000e620000002100 */
        /* <DEDUP_REMOVED lines=11> */
[----:B------:R-:W-:-:S05]  /*16290*/  IADD3.X R99, PT, PT, R99, UR11, RZ, P6, !PT ;  /* 0x0000000b63637c10 */ /* 0x000fca000b7fe4ff */
[----:B------:R-:W-:Y:S01]  /*162a0*/  LDGSTS.E [R16+0x5e000], desc[UR20][R118.64], P5 ;  /* 0x5e00000076107fae */ /* 0x000fe2000a9a1014 */
[----:B------:R-:W-:Y:S02]  /*162b0*/  IADD3 R26, P5, PT, R26, UR10, RZ ;  /* 0x0000000a1a1a7c10 */ /* 0x000fe4000ffbe0ff */
[--C-:B-1----:R-:W-:Y:S01]  /*162c0*/  SHF.R.U32.HI R169, RZ, 0x6, R168.reuse ;  /* 0x00000006ffa97819 */ /* 0x102fe200000116a8 */
[----:B------:R1:W-:Y:S01]  /*162d0*/  LDGSTS.E [R16+0x5e008], desc[UR20][R120.64], P4 ;  /* 0x5e00800078107fae */ /* 0x0003e2000a1a1014 */
[----:B------:R-:W-:Y:S02]  /*162e0*/  SHF.R.U32.HI R168, RZ, 0x6, R168 ;  /* 0x00000006ffa87819 */ /* 0x000fe400000116a8 */
[----:B------:R-:W-:Y:S02]  /*162f0*/  SGXT.U32 R169, R169, 0x1 ;  /* 0x00000001a9a9781a */ /* 0x000fe40000000000 */
[----:B------:R-:W-:Y:S02]  /*16300*/  SGXT.U32 R168, R168, 0x1 ;  /* 0x00000001a8a8781a */ /* 0x000fe40000000000 */
[----:B------:R-:W-:-:S02]  /*16310*/  LOP3.LUT R169, R169, 0x16, RZ, 0xfc, !PT ;  /* 0x00000016a9a97812 */ /* 0x000fc400078efcff */
[----:B------:R-:W-:Y:S02]  /*16320*/  LOP3.LUT R168, R168, 0x14, RZ, 0xfc, !PT ;  /* 0x00000014a8a87812 */ /* 0x000fe400078efcff */
[----:B------:R-:W-:Y:S02]  /*16330*/  ISETP.GE.AND P4, PT, R169, UR4, PT ;  /* 0x00000004a9007c0c */ /* 0x000fe4000bf86270 */
[----:B------:R-:W2:Y:S01]  /*16340*/  S2R R169, SR_TID.X ;  /* 0x0000000000a97919 */ /* 0x000ea20000002100 */
[----:B------:R-:W-:Y:S02]  /*16350*/  ISETP.GE.AND P1, PT, R168, UR4, PT ;  /* 0x00000004a8007c0c */ /* 0x000fe4000bf26270 */
[----:B------:R-:W-:Y:S01]  /*16360*/  IADD3.X R27, PT, PT, R27, UR11, RZ, P5, !PT ;  /* 0x0000000b1b1b7c10 */ /* 0x000fe2000affe4ff */
[----:B------:R-:W4:Y:S01]  /*16370*/  S2R R168, SR_TID.X ;  /* 0x0000000000a87919 */ /* 0x000f220000002100 */
[----:B------:R-:W-:Y:S02]  /*16380*/  SEL R17, RZ, 0x4, P1 ;  /* 0x00000004ff117807 */ /* 0x000fe40000800000 */
[----:B-1----:R-:W-:-:S02]  /*16390*/  SEL R16, RZ, 0x4, P4 ;  /* 0x00000004ff107807 */ /* 0x002fc40002000000 */
[----:B------:R-:W-:Y:S02]  /*163a0*/  SEL R17, R17, RZ, P3 ;  /* 0x000000ff11117207 */ /* 0x000fe40001800000 */
[----:B------:R-:W-:Y:S02]  /*163b0*/  SEL R16, R16, RZ, P3 ;  /* 0x000000ff10107207 */ /* 0x000fe40001800000 */
[----:B------:R-:W-:Y:S02]  /*163c0*/  ISETP.NE.U32.AND P1, PT, R17, RZ, PT ;  /* 0x000000ff1100720c */ /* 0x000fe40003f25070 */
[----:B------:R-:W-:Y:S02]  /*163d0*/  IADD3 R28, P5, PT, R28, UR10, RZ ;  /* 0x0000000a1c1c7c10 */ /* 0x000fe4000ffbe0ff */
[----:B------:R-:W-:Y:S02]  /*163e0*/  ISETP.NE.U32.AND P4, PT, R16, RZ, PT ;  /* 0x000000ff1000720c */ /* 0x000fe40003f85070 */
[----:B------:R-:W-:-:S07]  /*163f0*/  IADD3.X R29, PT, PT, R29, UR11, RZ, P5, !PT ;  /* 0x0000000b1d1d7c10 */ /* 0x000fce000affe4ff */
[----:B------:R-:W-:Y:S04]  /*16400*/  LDGSTS.E [R15+0x58000], desc[UR20][R26.64], P1 ;  /* 0x580000001a0f7fae */ /* 0x000fe800089a1014 */
[----:B------:R-:W-:Y:S01]  /*16410*/  LDGSTS.E [R15+0x58008], desc[UR20][R28.64], P4 ;  /* 0x580080001c0f7fae */ /* 0x000fe2000a1a1014 */
[----:B--2---:R-:W-:-:S04]  /*16420*/  SHF.R.U32.HI R169, RZ, 0x6, R169 ;  /* 0x00000006ffa97819 */ /* 0x004fc800000116a9 */
[----:B------:R-:W-:-:S04]  /*16430*/  SGXT.U32 R169, R169, 0x1 ;  /* 0x00000001a9a9781a */ /* 0x000fc80000000000 */
[----:B------:R-:W-:-:S04]  /*16440*/  LOP3.LUT R169, R169, 0x34, RZ, 0xfc, !PT ;  /* 0x00000034a9a97812 */ /* 0x000fc800078efcff */
[----:B------:R-:W-:Y:S02]  /*16450*/  ISETP.GE.AND P1, PT, R169, UR4, PT ;  /* 0x00000004a9007c0c */ /* 0x000fe4000bf26270 */
[--C-:B----4-:R-:W-:Y:S02]  /*16460*/  SHF.R.U32.HI R169, RZ, 0x6, R168.reuse ;  /* 0x00000006ffa97819 */ /* 0x110fe400000116a8 */
[----:B------:R-:W-:Y:S02]  /*16470*/  SHF.R.U32.HI R168, RZ, 0x6, R168 ;  /* 0x00000006ffa87819 */ /* 0x000fe400000116a8 */
[----:B------:R-:W-:Y:S02]  /*16480*/  SGXT.U32 R169, R169, 0x1 ;  /* 0x00000001a9a9781a */ /* 0x000fe40000000000 */
[----:B------:R-:W-:Y:S02]  /*16490*/  SGXT.U32 R168, R168, 0x1 ;  /* 0x00000001a8a8781a */ /* 0x000fe40000000000 */
[----:B------:R-:W-:-:S02]  /*164a0*/  LOP3.LUT R169, R169, 0x54, RZ, 0xfc, !PT ;  /* 0x00000054a9a97812 */ /* 0x000fc400078efcff */
[----:B------:R-:W-:Y:S02]  /*164b0*/  LOP3.LUT R168, R168, 0x36, RZ, 0xfc, !PT ;  /* 0x00000036a8a87812 */ /* 0x000fe400078efcff */
[----:B------:R-:W-:Y:S02]  /*164c0*/  ISETP.GE.AND P5, PT, R169, UR4, PT ;  /* 0x00000004a9007c0c */ /* 0x000fe4000bfa6270 */
[----:B------:R-:W1:Y:S01]  /*164d0*/  S2R R169, SR_TID.X ;  /* 0x0000000000a97919 */ /* 0x000e620000002100 */
[----:B------:R-:W-:Y:S02]  /*164e0*/  ISETP.GE.AND P4, PT, R168, UR4, PT ;  /* 0x00000004a8007c0c */ /* 0x000fe4000bf86270 */
[----:B------:R-:W-:Y:S01]  /*164f0*/  SEL R16, RZ, 0x4, P1 ;  /* 0x00000004ff107807 */ /* 0x000fe20000800000 */
[----:B------:R-:W2:Y:S01]  /*16500*/  S2R R168, SR_TID.X ;  /* 0x0000000000a87919 */ /* 0x000ea20000002100 */
[----:B------:R-:W-:Y:S02]  /*16510*/  SEL R17, RZ, 0x4, P4 ;  /* 0x00000004ff117807 */ /* 0x000fe40002000000 */
[----:B------:R-:W-:-:S02]  /*16520*/  SEL R16, R16, RZ, P3 ;  /* 0x000000ff10107207 */ /* 0x000fc40001800000 */
[----:B------:R-:W-:Y:S02]  /*16530*/  SEL R17, R17, RZ, P3 ;  /* 0x000000ff11117207 */ /* 0x000fe40001800000 */
[----:B------:R-:W-:Y:S02]  /*16540*/  ISETP.NE.U32.AND P1, PT, R16, RZ, PT ;  /* 0x000000ff1000720c */ /* 0x000fe40003f25070 */
[----:B------:R-:W-:Y:S02]  /*16550*/  SEL R16, RZ, 0x4, P5 ;  /* 0x00000004ff107807 */ /* 0x000fe40002800000 */
[----:B------:R-:W-:Y:S02]  /*16560*/  ISETP.NE.U32.AND P5, PT, R17, RZ, PT ;  /* 0x000000ff1100720c */ /* 0x000fe40003fa5070 */
[----:B------:R-:W-:-:S04]  /*16570*/  SEL R16, R16, RZ, P3 ;  /* 0x000000ff10107207 */ /* 0x000fc80001800000 */
[----:B------:R-:W-:-:S03]  /*16580*/  ISETP.NE.U32.AND P4, PT, R16, RZ, PT ;  /* 0x000000ff1000720c */ /* 0x000fc60003f85070 */
[----:B------:R-:W-:Y:S04]  /*16590*/  LDGSTS.E [R15+0x5a000], desc[UR20][R58.64], P1 ;  /* 0x5a0000003a0f7fae */ /* 0x000fe800089a1014 */
[----:B------:R-:W-:Y:S01]  /*165a0*/  LDGSTS.E [R15+0x5a008], desc[UR20][R60.64], P5 ;  /* 0x5a0080003c0f7fae */ /* 0x000fe2000a9a1014 */
[----:B-1----:R-:W-:-:S05]  /*165b0*/  SHF.R.U32.HI R169, RZ, 0x6, R169 ;  /* 0x00000006ffa97819 */ /* 0x002fca00000116a9 */
[----:B------:R-:W-:Y:S01]  /*165c0*/  LDGSTS.E [R15+0x5c000], desc[UR20][R90.64], P4 ;  /* 0x5c0000005a0f7fae */ /* 0x000fe2000a1a1014 */
[----:B------:R-:W-:-:S04]  /*165d0*/  SGXT.U32 R169, R169, 0x1 ;  /* 0x00000001a9a9781a */ /* 0x000fc80000000000 */
[----:B------:R-:W-:-:S04]  /*165e0*/  LOP3.LUT R169, R169, 0x56, RZ, 0xfc, !PT ;  /* 0x00000056a9a97812 */ /* 0x000fc800078efcff */
[----:B------:R-:W-:Y:S02]  /*165f0*/  ISETP.GE.AND P1, PT, R169, UR4, PT ;  /* 0x00000004a9007c0c */ /* 0x000fe4000bf26270 */
[--C-:B--2---:R-:W-:Y:S02]  /*16600*/  SHF.R.U32.HI R169, RZ, 0x6, R168.reuse ;  /* 0x00000006ffa97819 */ /* 0x104fe400000116a8 */
[----:B------:R-:W-:Y:S02]  /*16610*/  SHF.R.U32.HI R168, RZ, 0x6, R168 ;  /* 0x00000006ffa87819 */ /* 0x000fe400000116a8 */
[----:B------:R-:W-:Y:S02]  /*16620*/  SGXT.U32 R169, R169, 0x1 ;  /* 0x00000001a9a9781a */ /* 0x000fe40000000000 */
[----:B------:R-:W-:Y:S02]  /*16630*/  SGXT.U32 R168, R168, 0x1 ;  /* 0x00000001a8a8781a */ /* 0x000fe40000000000 */
[----:B------:R-:W-:-:S02]  /*16640*/  SEL R16, RZ, 0x4, P1 ;  /* 0x00000004ff107807 */ /* 0x000fc40000800000 */
[----:B------:R-:W-:Y:S02]  /*16650*/  LOP3.LUT R168, R168, 0x74, RZ, 0xfc, !PT ;  /* 0x00000074a8a87812 */ /* 0x000fe400078efcff */
[----:B------:R-:W-:Y:S02]  /*16660*/  LOP3.LUT R169, R169, 0x76, RZ, 0xfc, !PT ;  /* 0x00000076a9a97812 */ /* 0x000fe400078efcff */
[----:B------:R-:W-:Y:S02]  /*16670*/  ISETP.GE.AND P4, PT, R168, UR4, PT ;  /* 0x00000004a8007c0c */ /* 0x000fe4000bf86270 */
[----:B------:R-:W1:Y:S01]  /*16680*/  S2R R168, SR_TID.X ;  /* 0x0000000000a87919 */ /* 0x000e620000002100 */
[----:B------:R-:W-:Y:S02]  /*16690*/  SEL R16, R16, RZ, P3 ;  /* 0x000000ff10107207 */ /* 0x000fe40001800000 */
[----:B------:R-:W-:Y:S02]  /*166a0*/  ISETP.GE.AND P5, PT, R169, UR4, PT ;  /* 0x00000004a9007c0c */ /* 0x000fe4000bfa6270 */
[----:B------:R-:W-:-:S02]  /*166b0*/  ISETP.NE.U32.AND P1, PT, R16, RZ, PT ;  /* 0x000000ff1000720c */ /* 0x000fc40003f25070 */
[----:B------:R-:W-:Y:S02]  /*166c0*/  SEL R17, RZ, 0x4, P4 ;  /* 0x00000004ff117807 */ /* 0x000fe40002000000 */
[----:B------:R-:W-:Y:S02]  /*166d0*/  SEL R16, RZ, 0x4, P5 ;  /* 0x00000004ff107807 */ /* 0x000fe40002800000 */
[----:B------:R-:W-:Y:S02]  /*166e0*/  SEL R17, R17, RZ, P3 ;  /* 0x000000ff11117207 */ /* 0x000fe40001800000 */
[----:B------:R-:W-:Y:S02]  /*166f0*/  SEL R16, R16, RZ, P3 ;  /* 0x000000ff10107207 */ /* 0x000fe40001800000 */
[----:B------:R-:W-:Y:S02]  /*16700*/  ISETP.NE.U32.AND P5, PT, R17, RZ, PT ;  /* 0x000000ff1100720c */ /* 0x000fe40003fa5070 */
[----:B------:R-:W-:Y:S01]  /*16710*/  ISETP.NE.U32.AND P4, PT, R16, RZ, PT ;  /* 0x000000ff1000720c */ /* 0x000fe20003f85070 */
[----:B------:R-:W-:Y:S10]  /*16720*/  LDGSTS.E [R15+0x5c008], desc[UR20][R92.64], P1 ;  /* 0x5c0080005c0f7fae */ /* 0x000ff400089a1014 */
[----:B------:R-:W-:Y:S01]  /*16730*/  LDGSTS.E [R15+0x5e000], desc[UR20][R122.64], P5 ;  /* 0x5e0000007a0f7fae */ /* 0x000fe2000a9a1014 */
[----:B------:R-:W-:-:S02]  /*16740*/  IADD3 R30, P5, PT, R30, UR10, RZ ;  /* 0x0000000a1e1e7c10 */ /* 0x000fc4000ffbe0ff */
[--C-:B-1----:R-:W-:Y:S01]  /*16750*/  SHF.R.U32.HI R169, RZ, 0x6, R168.reuse ;  /* 0x00000006ffa97819 */ /* 0x102fe200000116a8 */
[----:B------:R1:W-:Y:S01]  /*16760*/  LDGSTS.E [R15+0x5e008], desc[UR20][R124.64], P4 ;  /* 0x5e0080007c0f7fae */ /* 0x0003e2000a1a1014 */
[----:B------:R-:W-:Y:S02]  /*16770*/  SHF.R.U32.HI R168, RZ, 0x6, R168 ;  /* 0x00000006ffa87819 */ /* 0x000fe400000116a8 */
[----:B------:R-:W-:Y:S02]  /*16780*/  SGXT.U32 R169, R169, 0x1 ;  /* 0x00000001a9a9781a */ /* 0x000fe40000000000 */
[----:B------:R-:W-:Y:S02]  /*16790*/  SGXT.U32 R168, R168, 0x1 ;  /* 0x00000001a8a8781a */ /* 0x000fe40000000000 */
[----:B------:R-:W-:Y:S02]  /*167a0*/  LOP3.LUT R169, R169, 0x1a, RZ, 0xfc, !PT ;  /* 0x0000001aa9a97812 */ /* 0x000fe400078efcff */
[----:B------:R-:W-:-:S02]  /*167b0*/  LOP3.LUT R168, R168, 0x18, RZ, 0xfc, !PT ;  /* 0x00000018a8a87812 */ /* 0x000fc400078efcff */
[----:B------:R-:W-:Y:S02]  /*167c0*/  ISETP.GE.AND P4, PT, R169, UR4, PT ;  /* 0x00000004a9007c0c */ /* 0x000fe4000bf86270 */
[----:B------:R-:W2:Y:S01]  /*167d0*/  S2R R169, SR_TID.X ;  /* 0x0000000000a97919 */ /* 0x000ea20000002100 */
[----:B------:R-:W-:Y:S02]  /*167e0*/  ISETP.GE.AND P1, PT, R168, UR4, PT ;  /* 0x00000004a8007c0c */ /* 0x000fe4000bf26270 */
[----:B------:R-:W-:Y:S01]  /*167f0*/  IADD3.X R31, PT, PT, R31, UR11, RZ, P5, !PT ;  /* 0x0000000b1f1f7c10 */ /* 0x000fe2000affe4ff */
[----:B------:R-:W4:Y:S01]  /*16800*/  S2R R168, SR_TID.X ;  /* 0x0000000000a87919 */ /* 0x000f220000002100 */
[----:B------:R-:W-:Y:S02]  /*16810*/  SEL R16, RZ, 0x4, P1 ;  /* 0x00000004ff107807 */ /* 0x000fe40000800000 */
[----:B-1----:R-:W-:Y:S02]  /*16820*/  SEL R15, RZ, 0x4, P4 ;  /* 0x00000004ff0f7807 */ /* 0x002fe40002000000 */
[----:B------:R-:W-:-:S02]  /*16830*/  SEL R16, R16, RZ, P3 ;  /* 0x000000ff10107207 */ /* 0x000fc40001800000 */
        /* <DEDUP_REMOVED lines=55> */
[----:B------:R-:W-:Y:S04]  /*16bb0*/  LDGSTS.E [R14+0x5c008], desc[UR20][R96.64], P1 ;  /* 0x5c008000600e7fae */ /* 0x000fe800089a1014 */
[----:B------:R-:W2:Y:S04]  /*16bc0*/  LDL.LU.64 R16, [R1+0xe8] ;  /* 0x0000e80001107983 */ /* 0x000ea80000300a00 */
[----:B------:R-:W4:Y:S04]  /*16bd0*/  LDL.LU.64 R2, [R1+0x88] ;  /* 0x0000880001027983 */ /* 0x000f280000300a00 */
[----:B------:R-:W-:Y:S01]  /*16be0*/  LDGSTS.E [R14+0x5e000], desc[UR20][R126.64], P5 ;  /* 0x5e0000007e0e7fae */ /* 0x000fe2000a9a1014 */
[----:B------:R-:W-:-:S02]  /*16bf0*/  IADD3 R34, P5, PT, R34, UR10, RZ ;  /* 0x0000000a22227c10 */ /* 0x000fc4000ffbe0ff */
[--C-:B-1----:R-:W-:Y:S01]  /*16c00*/  SHF.R.U32.HI R169, RZ, 0x6, R168.reuse ;  /* 0x00000006ffa97819 */ /* 0x102fe200000116a8 */
[----:B------:R1:W-:Y:S01]  /*16c10*/  LDGSTS.E [R14+0x5e008], desc[UR20][R130.64], P4 ;  /* 0x5e008000820e7fae */ /* 0x0003e2000a1a1014 */
[----:B------:R-:W-:Y:S02]  /*16c20*/  SHF.R.U32.HI R168, RZ, 0x6, R168 ;  /* 0x00000006ffa87819 */ /* 0x000fe400000116a8 */
[----:B------:R-:W-:Y:S01]  /*16c30*/  SGXT.U32 R169, R169, 0x1 ;  /* 0x00000001a9a9781a */ /* 0x000fe20000000000 */
[----:B------:R-:W4:Y:S01]  /*16c40*/  LDL.LU.64 R170, [R1+0x58] ;  /* 0x0000580001aa7983 */ /* 0x000f220000300a00 */
[----:B------:R-:W-:Y:S02]  /*16c50*/  SGXT.U32 R168, R168, 0x1 ;  /* 0x00000001a8a8781a */ /* 0x000fe40000000000 */
[----:B------:R-:W-:Y:S02]  /*16c60*/  LOP3.LUT R169, R169, 0x1e, RZ, 0xfc, !PT ;  /* 0x0000001ea9a97812 */ /* 0x000fe400078efcff */
[----:B------:R-:W-:-:S02]  /*16c70*/  LOP3.LUT R168, R168, 0x1c, RZ, 0xfc, !PT ;  /* 0x0000001ca8a87812 */ /* 0x000fc400078efcff */
[----:B------:R-:W-:Y:S02]  /*16c80*/  ISETP.GE.AND P4, PT, R169, UR4, PT ;  /* 0x00000004a9007c0c */ /* 0x000fe4000bf86270 */
[----:B------:R-:W3:Y:S01]  /*16c90*/  S2R R169, SR_TID.X ;  /* 0x0000000000a97919 */ /* 0x000ee20000002100 */
[----:B------:R-:W-:Y:S02]  /*16ca0*/  ISETP.GE.AND P1, PT, R168, UR4, PT ;  /* 0x00000004a8007c0c */ /* 0x000fe4000bf26270 */
[----:B------:R-:W-:Y:S01]  /*16cb0*/  IADD3.X R35, PT, PT, R35, UR11, RZ, P5, !PT ;  /* 0x0000000b23237c10 */ /* 0x000fe2000affe4ff */
[----:B------:R-:W3:Y:S01]  /*16cc0*/  S2R R168, SR_TID.X ;  /* 0x0000000000a87919 */ /* 0x000ee20000002100 */
        /* <DEDUP_REMOVED lines=10> */
[----:B---3--:R-:W-:-:S04]  /*16d70*/  SHF.R.U32.HI R169, RZ, 0x6, R169 ;  /* 0x00000006ffa97819 */ /* 0x008fc800000116a9 */
[----:B------:R-:W-:-:S04]  /*16d80*/  SGXT.U32 R169, R169, 0x1 ;  /* 0x00000001a9a9781a */ /* 0x000fc80000000000 */
[----:B------:R-:W-:-:S04]  /*16d90*/  LOP3.LUT R169, R169, 0x3c, RZ, 0xfc, !PT ;  /* 0x0000003ca9a97812 */ /* 0x000fc800078efcff */
[----:B------:R-:W-:Y:S02]  /*16da0*/  ISETP.GE.AND P1, PT, R169, UR4, PT ;  /* 0x00000004a9007c0c */ /* 0x000fe4000bf26270 */
[--C-:B------:R-:W-:Y:S02]  /*16db0*/  SHF.R.U32.HI R169, RZ, 0x6, R168.reuse ;  /* 0x00000006ffa97819 */ /* 0x100fe400000116a8 */
        /* <DEDUP_REMOVED lines=9> */
[----:B------:R-:W3:Y:S01]  /*16e50*/  S2R R168, SR_TID.X ;  /* 0x0000000000a87919 */ /* 0x000ee20000002100 */
        /* <DEDUP_REMOVED lines=15> */
[--C-:B---3--:R-:W-:Y:S02]  /*16f50*/  SHF.R.U32.HI R169, RZ, 0x6, R168.reuse ;  /* 0x00000006ffa97819 */ /* 0x108fe400000116a8 */
[----:B------:R-:W-:Y:S02]  /*16f60*/  SHF.R.U32.HI R168, RZ, 0x6, R168 ;  /* 0x00000006ffa87819 */ /* 0x000fe400000116a8 */
[----:B------:R-:W-:Y:S02]  /*16f70*/  SGXT.U32 R169, R169, 0x1 ;  /* 0x00000001a9a9781a */ /* 0x000fe40000000000 */
[----:B------:R-:W-:Y:S02]  /*16f80*/  SGXT.U32 R168, R168, 0x1 ;  /* 0x00000001a8a8781a */ /* 0x000fe40000000000 */
[----:B------:R-:W-:-:S02]  /*16f90*/  SEL R14, RZ, 0x4, P1 ;  /* 0x00000004ff0e7807 */ /* 0x000fc40000800000 */
[----:B------:R-:W-:Y:S02]  /*16fa0*/  LOP3.LUT R168, R168, 0x7c, RZ, 0xfc, !PT ;  /* 0x0000007ca8a87812 */ /* 0x000fe400078efcff */
[----:B------:R-:W-:Y:S02]  /*16fb0*/  LOP3.LUT R169, R169, 0x7e, RZ, 0xfc, !PT ;  /* 0x0000007ea9a97812 */ /* 0x000fe400078efcff */
[----:B------:R-:W-:Y:S02]  /*16fc0*/  SEL R14, R14, RZ, P3 ;  /* 0x000000ff0e0e7207 */ /* 0x000fe40001800000 */
[----:B------:R-:W-:Y:S02]  /*16fd0*/  ISETP.GE.AND P4, PT, R168, UR4, PT ;  /* 0x00000004a8007c0c */ /* 0x000fe4000bf86270 */
[----:B------:R-:W-:Y:S02]  /*16fe0*/  ISETP.GE.AND P5, PT, R169, UR4, PT ;  /* 0x00000004a9007c0c */ /* 0x000fe4000bfa6270 */
[----:B------:R-:W-:Y:S01]  /*16ff0*/  ISETP.NE.U32.AND P1, PT, R14, RZ, PT ;  /* 0x000000ff0e00720c */ /* 0x000fe20003f25070 */
[----:B------:R-:W3:Y:S01]  /*17000*/  LDL.LU.64 R168, [R1+0x28] ;  /* 0x0000280001a87983 */ /* 0x000ee20000300a00 */
[----:B------:R-:W-:-:S02]  /*17010*/  SEL R15, RZ, 0x4, P4 ;  /* 0x00000004ff0f7807 */ /* 0x000fc40002000000 */
[----:B------:R-:W-:Y:S02]  /*17020*/  SEL R14, RZ, 0x4, P5 ;  /* 0x00000004ff0e7807 */ /* 0x000fe40002800000 */
[----:B------:R-:W-:Y:S02]  /*17030*/  SEL R15, R15, RZ, P3 ;  /* 0x000000ff0f0f7207 */ /* 0x000fe40001800000 */
[----:B------:R-:W-:Y:S02]  /*17040*/  SEL R14, R14, RZ, P3 ;  /* 0x000000ff0e0e7207 */ /* 0x000fe40001800000 */
[----:B------:R-:W-:Y:S02]  /*17050*/  ISETP.NE.U32.AND P5, PT, R15, RZ, PT ;  /* 0x000000ff0f00720c */ /* 0x000fe40003fa5070 */
[----:B------:R-:W-:Y:S02]  /*17060*/  ISETP.NE.U32.AND P4, PT, R14, RZ, PT ;  /* 0x000000ff0e00720c */ /* 0x000fe40003f85070 */
[----:B------:R-:W3:Y:S01]  /*17070*/  LDL.LU.64 R14, [R1+0xa0] ;  /* 0x0000a000010e7983 */ /* 0x000ee20000300a00 */
[----:B------:R-:W1:Y:S01]  /*17080*/  S2R R227, SR_TID.X ;  /* 0x0000000000e37919 */ /* 0x000e620000002100 */
[----:B------:R-:W-:-:S04]  /*17090*/  IADD3 R100, P6, PT, R100, UR10, RZ ;  /* 0x0000000a64647c10 */ /* 0x000fc8000ffde0ff */
[----:B------:R-:W-:Y:S02]  /*170a0*/  IADD3.X R101, PT, PT, R101, UR11, RZ, P6, !PT ;  /* 0x0000000b65657c10 */ /* 0x000fe4000b7fe4ff */
[----:B------:R-:W-:-:S03]  /*170b0*/  IADD3 R132, P6, PT, R132, UR10, RZ ;  /* 0x0000000a84847c10 */ /* 0x000fc6000ffde0ff */
[----:B------:R-:W-:Y:S01]  /*170c0*/  LDGSTS.E [R5+0x5c008], desc[UR20][R100.64], P1 ;  /* 0x5c00800064057fae */ /* 0x000fe200089a1014 */
[----:B------:R-:W-:Y:S02]  /*170d0*/  IADD3.X R133, PT, PT, R133, UR11, RZ, P6, !PT ;  /* 0x0000000b85857c10 */ /* 0x000fe4000b7fe4ff */
[----:B------:R-:W-:Y:S01]  /*170e0*/  IADD3 R134, P6, PT, R134, UR10, RZ ;  /* 0x0000000a86867c10 */ /* 0x000fe2000ffde0ff */
[----:B------:R-:W-:Y:S02]  /*170f0*/  USHF.L.U32 UR12, UR13, 0x2, URZ ;  /* 0x000000020d0c7899 */ /* 0x000fe400080006ff */
[----:B------:R-:W-:Y:S01]  /*17100*/  LDGSTS.E [R5+0x5e000], desc[UR20][R132.64], P5 ;  /* 0x5e00000084057fae */ /* 0x000fe2000a9a1014 */
[----:B------:R-:W-:-:S05]  /*17110*/  IADD3.X R135, PT, PT, R135, UR11, RZ, P6, !PT ;  /* 0x0000000b87877c10 */ /* 0x000fca000b7fe4ff */
[----:B------:R1:W-:Y:S04]  /*17120*/  LDGSTS.E [R5+0x5e008], desc[UR20][R134.64], P4 ;  /* 0x5e00800086057fae */ /* 0x0003e8000a1a1014 */
[----:B------:R-:W0:Y:S01]  /*17130*/  LDGDEPBAR ;  /* 0x00000000000079af */ /* 0x000e220000000000 */
[----:B-1----:R-:W-:-:S04]  /*17140*/  LOP3.LUT R227, R227, 0x7f, RZ, 0xc0, !PT ;  /* 0x0000007fe3e37812 */ /* 0x002fc800078ec0ff */
[----:B------:R-:W-:Y:S01]  /*17150*/  ISETP.GE.AND P1, PT, R227, UR4, PT ;  /* 0x00000004e3007c0c */ /* 0x000fe2000bf26270 */
[----:B------:R-:W-:-:S03]  /*17160*/  USHF.R.S32.HI UR4, URZ, 0x1f, UR13 ;  /* 0x0000001fff047899 */ /* 0x000fc6000801140d */
[----:B------:R-:W-:Y:S01]  /*17170*/  SEL R5, RZ, 0x4, P1 ;  /* 0x00000004ff057807 */ /* 0x000fe20000800000 */
[----:B------:R-:W-:-:S03]  /*17180*/  USHF.L.U64.HI UR13, UR13, 0x2, UR4 ;  /* 0x000000020d0d7899 */ /* 0x000fc60008010204 */
[----:B------:R-:W-:Y:S02]  /*17190*/  SEL R5, R5, RZ, P3 ;  /* 0x000000ff05057207 */ /* 0x000fe40001800000 */
[----:B------:R-:W-:-:S04]  /*171a0*/  IADD3 R226, P3, PT, R228, UR12, RZ ;  /* 0x0000000ce4e27c10 */ /* 0x000fc8000ff7e0ff */
[----:B------:R-:W-:Y:S02]  /*171b0*/  IADD3.X R227, PT, PT, R229, UR13, RZ, P3, !PT ;  /* 0x0000000de5e37c10 */ /* 0x000fe40009ffe4ff */
[----:B------:R-:W-:-:S04]  /*171c0*/  IADD3 R228, P3, PT, R230, UR12, RZ ;  /* 0x0000000ce6e47c10 */ /* 0x000fc8000ff7e0ff */
[----:B------:R-:W-:Y:S02]  /*171d0*/  IADD3.X R229, PT, PT, R231, UR13, RZ, P3, !PT ;  /* 0x0000000de7e57c10 */ /* 0x000fe40009ffe4ff */
[----:B------:R-:W-:-:S04]  /*171e0*/  IADD3 R230, P3, PT, R242, UR12, RZ ;  /* 0x0000000cf2e67c10 */ /* 0x000fc8000ff7e0ff */
[----:B------:R-:W-:Y:S02]  /*171f0*/  IADD3.X R231, PT, PT, R243, UR13, RZ, P3, !PT ;  /* 0x0000000df3e77c10 */ /* 0x000fe40009ffe4ff */
[----:B------:R-:W-:-:S13]  /*17200*/  ISETP.NE.U32.AND P1, PT, R5, RZ, PT ;  /* 0x000000ff0500720c */ /* 0x000fda0003f25070 */
[----:B------:R-:W-:Y:S04]  /*17210*/  LDGSTS.E [R6+0x30000], desc[UR20][R226.64], P1 ;  /* 0x30000000e2067fae */ /* 0x000fe800089a1014 */
[----:B------:R-:W-:Y:S04]  /*17220*/  LDGSTS.E [R6+0x30400], desc[UR20][R228.64], P1 ;  /* 0x30400000e4067fae */ /* 0x000fe800089a1014 */
[----:B------:R-:W-:Y:S01]  /*17230*/  LDGSTS.E [R6+0x30800], desc[UR20][R230.64], P1 ;  /* 0x30800000e6067fae */ /* 0x000fe200089a1014 */
[----:B--2---:R-:W-:-:S04]  /*17240*/  IADD3 R242, P3, PT, R16, UR12, RZ ;  /* 0x0000000c10f27c10 */ /* 0x004fc8000ff7e0ff */
[----:B------:R-:W-:-:S05]  /*17250*/  IADD3.X R243, PT, PT, R17, UR13, RZ, P3, !PT ;  /* 0x0000000d11f37c10 */ /* 0x000fca0009ffe4ff */
[----:B------:R-:W-:Y:S01]  /*17260*/  LDGSTS.E [R6+0x30c00], desc[UR20][R242.64], P1 ;  /* 0x30c00000f2067fae */ /* 0x000fe200089a1014 */
[----:B---3--:R-:W-:-:S04]  /*17270*/  IADD3 R16, P3, PT, R14, UR12, RZ ;  /* 0x0000000c0e107c10 */ /* 0x008fc8000ff7e0ff */
[----:B------:R-:W-:Y:S02]  /*17280*/  IADD3.X R17, PT, PT, R15, UR13, RZ, P3, !PT ;  /* 0x0000000d0f117c10 */ /* 0x000fe40009ffe4ff */
[----:B----4-:R-:W-:-:S03]  /*17290*/  IADD3 R14, P3, PT, R2, UR12, RZ ;  /* 0x0000000c020e7c10 */ /* 0x010fc6000ff7e0ff */
[----:B------:R1:W-:Y:S01]  /*172a0*/  LDGSTS.E [R6+0x31000], desc[UR20][R16.64], P1 ;  /* 0x3100000010067fae */ /* 0x0003e200089a1014 */
[----:B------:R-:W-:Y:S02]  /*172b0*/  IADD3.X R15, PT, PT, R3, UR13, RZ, P3, !PT ;  /* 0x0000000d030f7c10 */ /* 0x000fe40009ffe4ff */
[----:B------:R-:W-:Y:S01]  /*172c0*/  IADD3 R2, P3, PT, R170, UR12, RZ ;  /* 0x0000000caa027c10 */ /* 0x000fe2000ff7e0ff */
[----:B------:R1:W-:Y:S03]  /*172d0*/  STL.64 [R1+0xa0], R16 ;  /* 0x0000a01001007387 */ /* 0x0003e60000100a00 */
[----:B------:R-:W-:Y:S01]  /*172e0*/  IADD3.X R3, PT, PT, R171, UR13, RZ, P3, !PT ;  /* 0x0000000dab037c10 */ /* 0x000fe20009ffe4ff */
[----:B------:R2:W-:Y:S04]  /*172f0*/  STL.64 [R1+0xe8], R14 ;  /* 0x0000e80e01007387 */ /* 0x0005e80000100a00 */
[----:B------:R2:W-:Y:S01]  /*17300*/  LDGSTS.E [R6+0x31400], desc[UR20][R14.64], P1 ;  /* 0x314000000e067fae */ /* 0x0005e200089a1014 */
[----:B-1----:R-:W-:-:S03]  /*17310*/  IADD3 R16, P3, PT, R168, UR12, RZ ;  /* 0x0000000ca8107c10 */ /* 0x002fc6000ff7e0ff */
[----:B------:R1:W-:Y:S01]  /*17320*/  STL.64 [R1+0x140], R2 ;  /* 0x0001400201007387 */ /* 0x0003e20000100a00 */
[----:B------:R-:W-:-:S03]  /*17330*/  IADD3.X R17, PT, PT, R169, UR13, RZ, P3, !PT ;  /* 0x0000000da9117c10 */ /* 0x000fc60009ffe4ff */
[----:B------:R1:W-:Y:S01]  /*17340*/  LDGSTS.E [R6+0x31800], desc[UR20][R2.64], P1 ;  /* 0x3180000002067fae */ /* 0x0003e200089a1014 */
[----:B--2---:R-:W-:-:S03]  /*17350*/  IADD3 R14, P3, PT, R248, UR12, RZ ;  /* 0x0000000cf80e7c10 */ /* 0x004fc6000ff7e0ff */
[----:B------:R2:W-:Y:S01]  /*17360*/  STL.64 [R1+0x1d0], R16 ;  /* 0x0001d01001007387 */ /* 0x0005e20000100a00 */
[----:B------:R-:W-:-:S03]  /*17370*/  IADD3.X R15, PT, PT, R249, UR13, RZ, P3, !PT ;  /* 0x0000000df90f7c10 */ /* 0x000fc60009ffe4ff */
        /* <DEDUP_REMOVED lines=10> */
[----:B------:R-:W3:Y:S01]  /*17420*/  LDL.LU.64 R238, [R1+0x108] ;  /* 0x0001080001ee7983 */ /* 0x000ee20000300a00 */
[----:B------:R-:W-:-:S03]  /*17430*/  IADD3.X R15, PT, PT, R223, UR13, RZ, P3, !PT ;  /* 0x0000000ddf0f7c10 */ /* 0x000fc60009ffe4ff */
[----:B------:R-:W4:Y:S01]  /*17440*/  LDL.LU.64 R248, [R1+0x70] ;  /* 0x0000700001f87983 */ /* 0x000f220000300a00 */
[----:B--2---:R-:W-:-:S03]  /*17450*/  IADD3 R2, P3, PT, R220, UR12, RZ ;  /* 0x0000000cdc027c10 */ /* 0x004fc6000ff7e0ff */
[----:B------:R-:W2:Y:S01]  /*17460*/  LDL.LU.64 R224, [R1+0x138] ;  /* 0x0001380001e07983 */ /* 0x000ea20000300a00 */
[----:B------:R-:W-:-:S03]  /*17470*/  IADD3.X R3, PT, PT, R221, UR13, RZ, P3, !PT ;  /* 0x0000000ddd037c10 */ /* 0x000fc60009ffe4ff */
[----:B------:R1:W-:Y:S01]  /*17480*/  STL.64 [R1+0x2a8], R16 ;  /* 0x0002a81001007387 */ /* 0x0003e20000100a00 */
[----:B------:R-:W-:-:S03]  /*17490*/  IADD3 R168, P3, PT, R218, UR12, RZ ;  /* 0x0000000cdaa87c10 */ /* 0x000fc6000ff7e0ff */
[----:B------:R-:W2:Y:S01]  /*174a0*/  LDL.LU.64 R222, [R1+0xc8] ;  /* 0x0000c80001de7983 */ /* 0x000ea20000300a00 */
[----:B------:R-:W-:-:S03]  /*174b0*/  IADD3.X R169, PT, PT, R219, UR13, RZ, P3, !PT ;  /* 0x0000000ddba97c10 */ /* 0x000fc60009ffe4ff */
[----:B------:R1:W-:Y:S01]  /*174c0*/  STL.64 [R1+0x2f0], R14 ;  /* 0x0002f00e01007387 */ /* 0x0003e20000100a00 */
[----:B------:R-:W-:-:S03]  /*174d0*/  IADD3 R170, P3, PT, R216, UR12, RZ ;  /* 0x0000000cd8aa7c10 */ /* 0x000fc6000ff7e0ff */
[----:B------:R-:W2:Y:S04]  /*174e0*/  LDL.LU.64 R220, [R1+0xb0] ;  /* 0x0000b00001dc7983 */ /* 0x000ea80000300a00 */
[----:B------:R-:W-:Y:S04]  /*174f0*/  LDGSTS.E [R6+0x32800], desc[UR20][R16.64], P1 ;  /* 0x3280000010067fae */ /* 0x000fe800089a1014 */
[----:B------:R1:W-:Y:S01]  /*17500*/  STL.64 [R1+0x318], R2 ;  /* 0x0003180201007387 */ /* 0x0003e20000100a00 */
[----:B------:R-:W-:-:S03]  /*17510*/  IADD3.X R171, PT, PT, R217, UR13, RZ, P3, !PT ;  /* 0x0000000dd9ab7c10 */ /* 0x000fc60009ffe4ff */
[----:B------:R-:W-:Y:S04]  /*17520*/  LDGSTS.E [R6+0x32c00], desc[UR20][R14.64], P1 ;  /* 0x32c000000e067fae */ /* 0x000fe800089a1014 */
[----:B-1----:R-:W2:Y:S04]  /*17530*/  LDL.LU.64 R16, [R1+0x40] ;  /* 0x0000400001107983 */ /* 0x002ea80000300a00 */
[----:B------:R1:W-:Y:S04]  /*17540*/  LDGSTS.E [R6+0x33000], desc[UR20][R2.64], P1 ;  /* 0x3300000002067fae */ /* 0x0003e800089a1014 */
[----:B------:R-:W2:Y:S04]  /*17550*/  LDL.LU.64 R14, [R1+0x10] ;  /* 0x00001000010e7983 */ /* 0x000ea80000300a00 */
[----:B------:R-:W2:Y:S04]  /*17560*/  LDL.LU.64 R218, [R1+0x170] ;  /* 0x0001700001da7983 */ /* 0x000ea80000300a00 */
[----:B------:R1:W-:Y:S04]  /*17570*/  STL.64 [R1+0x338], R168 ;  /* 0x000338a801007387 */ /* 0x0003e80000100a00 */
[----:B------:R-:W2:Y:S01]  /*17580*/  LDL.LU.64 R216, [R1+0x190] ;  /* 0x0001900001d87983 */ /* 0x000ea20000300a00 */
[----:B-1----:R-:W-:-:S03]  /*17590*/  IADD3 R2, P3, PT, R138, UR12, RZ ;  /* 0x0000000c8a027c10 */ /* 0x002fc6000ff7e0ff */
[----:B------:R-:W-:Y:S01]  /*175a0*/  LDGSTS.E [R6+0x33400], desc[UR20][R168.64], P1 ;  /* 0x33400000a8067fae */ /* 0x000fe200089a1014 */
[----:B------:R-:W-:-:S03]  /*175b0*/  IADD3.X R3, PT, PT, R139, UR13, RZ, P3, !PT ;  /* 0x0000000d8b037c10 */ /* 0x000fc60009ffe4ff */
[----:B------:R-:W-:Y:S04]  /*175c0*/  LDGSTS.E [R6+0x33800], desc[UR20][R170.64], P1 ;  /* 0x33800000aa067fae */ /* 0x000fe800089a1014 */
[----:B------:R1:W-:Y:S04]  /*175d0*/  STL.64 [R1+0x348], R170 ;  /* 0x000348aa01007387 */ /* 0x0003e80000100a00 */
[----:B------:R-:W-:Y:S04]  /*175e0*/  LDGSTS.E [R6+0x33c00], desc[UR20][R2.64], P1 ;  /* 0x33c0000002067fae */ /* 0x000fe800089a1014 */
[----:B------:R-:W4:Y:S04]  /*175f0*/  LDL.LU.64 R168, [R1+0x5c8] ;  /* 0x0005c80001a87983 */ /* 0x000f280000300a00 */
[----:B-1----:R-:W4:Y:S04]  /*17600*/  LDL.LU.64 R170, [R1+0x5c0] ;  /* 0x0005c00001aa7983 */ /* 0x002f280000300a00 */
[----:B------:R1:W-:Y:S04]  /*17610*/  STL.64 [R1+0x350], R2 ;  /* 0x0003500201007387 */ /* 0x0003e80000100a00 */
[----:B-1----:R-:W5:Y:S01]  /*17620*/  LDL.LU.64 R2, [R1+0x5b8] ;  /* 0x0005b80001027983 */ /* 0x002f620000300a00 */
[----:B--2---:R-:W-:-:S04]  /*17630*/  IADD3 R138, P3, PT, R216, UR12, RZ ;  /* 0x0000000cd88a7c10 */ /* 0x004fc8000ff7e0ff */
[----:B------:R-:W-:Y:S02]  /*17640*/  IADD3.X R139, PT, PT, R217, UR13, RZ, P3, !PT ;  /* 0x0000000dd98b7c10 */ /* 0x000fe40009ffe4ff */
[----:B------:R-:W-:-:S03]  /*17650*/  IADD3 R216, P3, PT, R218, UR12, RZ ;  /* 0x0000000cdad87c10 */ /* 0x000fc6000ff7e0ff */
[----:B------:R-:W-:Y:S01]  /*17660*/  LDGSTS.E [R7+0x30080], desc[UR20][R138.64], P1 ;  /* 0x300800008a077fae */ /* 0x000fe200089a1014 */
[----:B------:R-:W-:Y:S02]  /*17670*/  IADD3.X R217, PT, PT, R219, UR13, RZ, P3, !PT ;  /* 0x0000000ddbd97c10 */ /* 0x000fe40009ffe4ff */
[----:B------:R-:W-:-:S03]  /*17680*/  IADD3 R218, P3, PT, R224, UR12, RZ ;  /* 0x0000000ce0da7c10 */ /* 0x000fc6000ff7e0ff */
[----:B------:R-:W-:Y:S01]  /*17690*/  LDGSTS.E [R7+0x30480], desc[UR20][R216.64], P1 ;  /* 0x30480000d8077fae */ /* 0x000fe200089a1014 */
[----:B------:R-:W-:Y:S02]  /*176a0*/  IADD3.X R219, PT, PT, R225, UR13, RZ, P3, !PT ;  /* 0x0000000de1db7c10 */ /* 0x000fe40009ffe4ff */
[----:B---3--:R-:W-:-:S03]  /*176b0*/  IADD3 R224, P3, PT, R238, UR12, RZ ;  /* 0x0000000ceee07c10 */ /* 0x008fc6000ff7e0ff */
[----:B------:R-:W-:Y:S01]  /*176c0*/  LDGSTS.E [R7+0x30880], desc[UR20][R218.64], P1 ;  /* 0x30880000da077fae */ /* 0x000fe200089a1014 */
[----:B------:R-:W-:Y:S02]  /*176d0*/  IADD3.X R225, PT, PT, R239, UR13, RZ, P3, !PT ;  /* 0x0000000defe17c10 */ /* 0x000fe40009ffe4ff */
[----:B------:R-:W-:-:S03]  /*176e0*/  IADD3 R238, P3, PT, R222, UR12, RZ ;  /* 0x0000000cdeee7c10 */ /* 0x000fc6000ff7e0ff */
[----:B------:R-:W-:Y:S01]  /*176f0*/  LDGSTS.E [R7+0x30c80], desc[UR20][R224.64], P1 ;  /* 0x30c80000e0077fae */ /* 0x000fe200089a1014 */
[----:B------:R-:W-:Y:S02]  /*17700*/  IADD3.X R239, PT, PT, R223, UR13, RZ, P3, !PT ;  /* 0x0000000ddfef7c10 */ /* 0x000fe40009ffe4ff */
[----:B------:R-:W-:-:S03]  /*17710*/  IADD3 R222, P3, PT, R220, UR12, RZ ;  /* 0x0000000cdcde7c10 */ /* 0x000fc6000ff7e0ff */
[----:B------:R-:W-:Y:S01]  /*17720*/  LDGSTS.E [R7+0x31080], desc[UR20][R238.64], P1 ;  /* 0x31080000ee077fae */ /* 0x000fe200089a1014 */
[----:B------:R-:W-:Y:S02]  /*17730*/  IADD3.X R223, PT, PT, R221, UR13, RZ, P3, !PT ;  /* 0x0000000ddddf7c10 */ /* 0x000fe40009ffe4ff */
[----:B----4-:R-:W-:Y:S01]  /*17740*/  IADD3 R220, P3, PT, R248, UR12, RZ ;  /* 0x0000000cf8dc7c10 */ /* 0x010fe2000ff7e0ff */
[----:B------:R-:W-:Y:S03]  /*17750*/  STL.64 [R1+0x28], R238 ;  /* 0x000028ee01007387 */ /* 0x000fe60000100a00 */
[----:B------:R-:W-:Y:S01]  /*17760*/  IADD3.X R221, PT, PT, R249, UR13, RZ, P3, !PT ;  /* 0x0000000df9dd7c10 */ /* 0x000fe20009ffe4ff */
[----:B------:R-:W-:Y:S04]  /*17770*/  STL.64 [R1+0x58], R222 ;  /* 0x000058de01007387 */ /* 0x000fe80000100a00 */
[----:B------:R-:W-:Y:S04]  /*17780*/  LDGSTS.E [R7+0x31480], desc[UR20][R222.64], P1 ;  /* 0x31480000de077fae */ /* 0x000fe800089a1014 */
[----:B------:R1:W-:Y:S04]  /*17790*/  STL.64 [R1+0xc8], R220 ;  /* 0x0000c8dc01007387 */ /* 0x0003e80000100a00 */
[----:B------:R1:W-:Y:S02]  /*177a0*/  LDGSTS.E [R7+0x31880], desc[UR20][R220.64], P1 ;  /* 0x31880000dc077fae */ /* 0x0003e400089a1014 */
[----:B-1----:R-:W-:-:S04]  /*177b0*/  IADD3 R220, P3, PT, R16, UR12, RZ ;  /* 0x0000000c10dc7c10 */ /* 0x002fc8000ff7e0ff */
[----:B------:R-:W-:Y:S02]  /*177c0*/  IADD3.X R221, PT, PT, R17, UR13, RZ, P3, !PT ;  /* 0x0000000d11dd7c10 */ /* 0x000fe40009ffe4ff */
[----:B------:R-:W-:-:S03]  /*177d0*/  IADD3 R16, P3, PT, R14, UR12, RZ ;  /* 0x0000000c0e107c10 */ /* 0x000fc6000ff7e0ff */
[----:B------:R-:W-:Y:S01]  /*177e0*/  LDGSTS.E [R7+0x31c80], desc[UR20][R220.64], P1 ;  /* 0x31c80000dc077fae */ /* 0x000fe200089a1014 */
[----:B------:R-:W-:Y:S02]  /*177f0*/  IADD3.X R17, PT, PT, R15, UR13, RZ, P3, !PT ;  /* 0x0000000d0f117c10 */ /* 0x000fe40009ffe4ff */
[----:B------:R-:W-:Y:S01]  /*17800*/  IADD3 R14, P3, PT, R240, UR12, RZ ;  /* 0x0000000cf00e7c10 */ /* 0x000fe2000ff7e0ff */
[----:B------:R-:W-:Y:S03]  /*17810*/  STL.64 [R1+0x138], R220 ;  /* 0x000138dc01007387 */ /* 0x000fe60000100a00 */
[----:B------:R-:W-:Y:S01]  /*17820*/  IADD3.X R15, PT, PT, R241, UR13, RZ, P3, !PT ;  /* 0x0000000df10f7c10 */ /* 0x000fe20009ffe4ff */
[----:B------:R1:W-:Y:S04]  /*17830*/  STL.64 [R1+0x190], R16 ;  /* 0x0001901001007387 */ /* 0x0003e80000100a00 */
[----:B------:R-:W-:Y:S04]  /*17840*/  LDGSTS.E [R7+0x32080], desc[UR20][R16.64], P1 ;  /* 0x3208000010077fae */ /* 0x000fe800089a1014 */
[----:B------:R-:W2:Y:S04]  /*17850*/  LDL.LU.64 R240, [R1+0x158] ;  /* 0x0001580001f07983 */ /* 0x000ea80000300a00 */
[----:B------:R3:W-:Y:S04]  /*17860*/  STL.64 [R1+0x220], R14 ;  /* 0x0002200e01007387 */ /* 0x0007e80000100a00 */
[----:B------:R3:W-:Y:S04]  /*17870*/  LDGSTS.E [R7+0x32480], desc[UR20][R14.64], P1 ;  /* 0x324800000e077fae */ /* 0x0007e800089a1014 */
[----:B------:R-:W4:Y:S04]  /*17880*/  LDL.LU.64 R248, [R1+0x128] ;  /* 0x0001280001f87983 */ /* 0x000f280000300a00 */
[----:B-1----:R-:W2:Y:S01]  /*17890*/  LDL.LU.64 R16, [R1+0xf8] ;  /* 0x0000f80001107983 */ /* 0x002ea20000300a00 */
[----:B---3--:R-:W-:-:S03]  /*178a0*/  IADD3 R14, P3, PT, R140, UR12, RZ ;  /* 0x0000000c8c0e7c10 */ /* 0x008fc6000ff7e0ff */
[----:B------:R-:W3:Y:S01]  /*178b0*/  LDL.LU.64 R220, [R1+0xc0] ;  /* 0x0000c00001dc7983 */ /* 0x000ee20000300a00 */
[----:B------:R-:W-:-:S03]  /*178c0*/  IADD3.X R15, PT, PT, R141, UR13, RZ, P3, !PT ;  /* 0x0000000d8d0f7c10 */ /* 0x000fc60009ffe4ff */
[----:B------:R-:W2:Y:S01]  /*178d0*/  LDL.LU.64 R222, [R1+0x90] ;  /* 0x0000900001de7983 */ /* 0x000ea20000300a00 */
[----:B------:R-:W-:Y:S01]  /*178e0*/  IADD3 R238, P3, PT, R206, UR12, RZ ;  /* 0x0000000cceee7c10 */ /* 0x000fe2000ff7e0ff */
[----:B------:R-:W-:Y:S02]  /*178f0*/  IMAD.MOV.U32 R140, RZ, RZ, R14 ;  /* 0x000000ffff8c7224 */ /* 0x000fe400078e000e */
[----:B------:R1:W-:Y:S01]  /*17900*/  STL.64 [R1+0x260], R14 ;  /* 0x0002600e01007387 */ /* 0x0003e20000100a00 */
[----:B------:R-:W-:-:S03]  /*17910*/  IADD3.X R239, PT, PT, R207, UR13, RZ, P3, !PT ;  /* 0x0000000dcfef7c10 */ /* 0x000fc60009ffe4ff */
[----:B------:R-:W2:Y:S01]  /*17920*/  LDL.LU.64 R206, [R1+0x1c0] ;  /* 0x0001c00001ce7983 */ /* 0x000ea20000300a00 */
[----:B------:R-:W-:-:S03]  /*17930*/  IMAD.MOV.U32 R141, RZ, RZ, R15 ;  /* 0x000000ffff8d7224 */ /* 0x000fc600078e000f */
[----:B------:R1:W-:Y:S02]  /*17940*/  STL.64 [R1+0x2a0], R238 ;  /* 0x0002a0ee01007387 */ /* 0x0003e40000100a00 */
[----:B-1----:R-:W-:Y:S02]  /*17950*/  IADD3 R14, P3, PT, R208, UR12, RZ ;  /* 0x0000000cd00e7c10 */ /* 0x002fe4000ff7e0ff */
[----:B------:R1:W-:Y:S02]  /*17960*/  LDGSTS.E [R7+0x32880], desc[UR20][R140.64], P1 ;  /* 0x328800008c077fae */ /* 0x0003e400089a1014 */
[----:B------:R-:W-:Y:S02]  /*17970*/  IADD3.X R15, PT, PT, R209, UR13, RZ, P3, !PT ;  /* 0x0000000dd10f7c10 */ /* 0x000fe40009ffe4ff */
[----:B------:R-:W-:Y:S04]  /*17980*/  LDGSTS.E [R7+0x32c80], desc[UR20][R238.64], P1 ;  /* 0x32c80000ee077fae */ /* 0x000fe800089a1014 */
[----:B------:R-:W3:Y:S04]  /*17990*/  LDL.LU.64 R208, [R1+0x188] ;  /* 0x0001880001d07983 */ /* 0x000ee80000300a00 */
[----:B------:R1:W-:Y:S04]  /*179a0*/  STL.64 [R1+0x2e8], R14 ;  /* 0x0002e80e01007387 */ /* 0x0003e80000100a00 */
[----:B------:R-:W4:Y:S04]  /*179b0*/  LDL.LU.64 R238, [R1+0x50] ;  /* 0x0000500001ee7983 */ /* 0x000f280000300a00 */
[----:B------:R-:W-:Y:S04]  /*179c0*/  LDGSTS.E [R7+0x33080], desc[UR20][R14.64], P1 ;  /* 0x330800000e077fae */ /* 0x000fe800089a1014 */
[----:B-1----:R-:W4:Y:S01]  /*179d0*/  LDL.LU.64 R14, [R1+0x20] ;  /* 0x00002000010e7983 */ /* 0x002f220000300a00 */
[----:B------:R-:W-:-:S04]  /*179e0*/  IADD3 R140, P3, PT, R210, UR12, RZ ;  /* 0x0000000cd28c7c10 */ /* 0x000fc8000ff7e0ff */
[----:B------:R-:W-:Y:S02]  /*179f0*/  IADD3.X R141, PT, PT, R211, UR13, RZ, P3, !PT ;  /* 0x0000000dd38d7c10 */ /* 0x000fe40009ffe4ff */
[----:B------:R-:W-:Y:S01]  /*17a00*/  IADD3 R210, P3, PT, R212, UR12, RZ ;  /* 0x0000000cd4d27c10 */ /* 0x000fe2000ff7e0ff */
[----:B------:R-:W-:Y:S02]  /*17a10*/  IMAD.MOV.U32 R212, RZ, RZ, R140 ;  /* 0x000000ffffd47224 */ /* 0x000fe400078e008c */
[----:B------:R1:W-:Y:S01]  /*17a20*/  STL.64 [R1+0x310], R140 ;  /* 0x0003108c01007387 */ /* 0x0003e20000100a00 */
[----:B------:R-:W-:Y:S01]  /*17a30*/  IADD3.X R211, PT, PT, R213, UR13, RZ, P3, !PT ;  /* 0x0000000dd5d37c10 */ /* 0x000fe20009ffe4ff */
[----:B------:R-:W-:Y:S01]  /*17a40*/  IMAD.MOV.U32 R213, RZ, RZ, R141 ;  /* 0x000000ffffd57224 */ /* 0x000fe200078e008d */
[----:B-1----:R-:W-:-:S04]  /*17a50*/  IADD3 R140, P3, PT, R214, UR12, RZ ;  /* 0x0000000cd68c7c10 */ /* 0x002fc8000ff7e0ff */
[----:B------:R-:W-:Y:S01]  /*17a60*/  LDGSTS.E [R7+0x33480], desc[UR20][R212.64], P1 ;  /* 0x33480000d4077fae */ /* 0x000fe200089a1014 */
[----:B------:R-:W-:-:S03]  /*17a70*/  IADD3.X R141, PT, PT, R215, UR13, RZ, P3, !PT ;  /* 0x0000000dd78d7c10 */ /* 0x000fc60009ffe4ff */
[----:B------:R-:W-:Y:S04]  /*17a80*/  STL.64 [R1+0x330], R210 ;  /* 0x000330d201007387 */ /* 0x000fe80000100a00 */
[----:B------:R-:W-:Y:S04]  /*17a90*/  LDGSTS.E [R7+0x33880], desc[UR20][R210.64], P1 ;  /* 0x33880000d2077fae */ /* 0x000fe800089a1014 */
[----:B------:R2:W-:Y:S04]  /*17aa0*/  STL.64 [R1+0x340], R140 ;  /* 0x0003408c01007387 */ /* 0x0005e80000100a00 */
[----:B------:R2:W-:Y:S02]  /*17ab0*/  LDGSTS.E [R7+0x33c80], desc[UR20][R140.64], P1 ;  /* 0x33c800008c077fae */ /* 0x0005e400089a1014 */
[----:B--2---:R-:W-:-:S04]  /*17ac0*/  IADD3 R140, P3, PT, R206, UR12, RZ ;  /* 0x0000000cce8c7c10 */ /* 0x004fc8000ff7e0ff */
[----:B------:R-:W-:-:S05]  /*17ad0*/  IADD3.X R141, PT, PT, R207, UR13, RZ, P3, !PT ;  /* 0x0000000dcf8d7c10 */ /* 0x000fca0009ffe4ff */
[----:B------:R-:W-:Y:S01]  /*17ae0*/  LDGSTS.E [R8+0x30100], desc[UR20][R140.64], P1 ;  /* 0x301000008c087fae */ /* 0x000fe200089a1014 */
[----:B---3--:R-:W-:-:S04]  /*17af0*/  IADD3 R206, P3, PT, R208, UR12, RZ ;  /* 0x0000000cd0ce7c10 */ /* 0x008fc8000ff7e0ff */
[----:B------:R-:W-:Y:S02]  /*17b00*/  IADD3.X R207, PT, PT, R209, UR13, RZ, P3, !PT ;  /* 0x0000000dd1cf7c10 */ /* 0x000fe40009ffe4ff */
[----:B------:R-:W-:-:S03]  /*17b10*/  IADD3 R208, P3, PT, R240, UR12, RZ ;  /* 0x0000000cf0d07c10 */ /* 0x000fc6000ff7e0ff */
[----:B------:R-:W-:Y:S01]  /*17b20*/  LDGSTS.E [R8+0x30500], desc[UR20][R206.64], P1 ;  /* 0x30500000ce087fae */ /* 0x000fe200089a1014 */
[----:B------:R-:W-:Y:S02]  /*17b30*/  IADD3.X R209, PT, PT, R241, UR13, RZ, P3, !PT ;  /* 0x0000000df1d17c10 */ /* 0x000fe40009ffe4ff */
[----:B----4-:R-:W-:-:S03]  /*17b40*/  IADD3 R210, P3, PT, R248, UR12, RZ ;  /* 0x0000000cf8d27c10 */ /* 0x010fc6000ff7e0ff */
        /* <DEDUP_REMOVED lines=8> */
[----:B------:R-:W-:-:S03]  /*17bd0*/  IADD3 R6, P3, PT, R222, UR12, RZ ;  /* 0x0000000cde067c10 */ /* 0x000fc6000ff7e0ff */
[----:B------:R1:W-:Y:S01]  /*17be0*/  STL.64 [R1+0x40], R16 ;  /* 0x0000401001007387 */ /* 0x0003e20000100a00 */
[----:B------:R-:W-:-:S03]  /*17bf0*/  IADD3.X R7, PT, PT, R223, UR13, RZ, P3, !PT ;  /* 0x0000000ddf077c10 */ /* 0x000fc60009ffe4ff */
[----:B------:R1:W-:Y:S04]  /*17c00*/  LDGSTS.E [R8+0x31500], desc[UR20][R16.64], P1 ;  /* 0x3150000010087fae */ /* 0x0003e800089a1014 */
[----:B------:R2:W-:Y:S04]  /*17c10*/  STL.64 [R1+0x88], R6 ;  /* 0x0000880601007387 */ /* 0x0005e80000100a00 */
[----:B------:R2:W-:Y:S01]  /*17c20*/  LDGSTS.E [R8+0x31900], desc[UR20][R6.64], P1 ;  /* 0x3190000006087fae */ /* 0x0005e200089a1014 */
[----:B-1----:R-:W-:-:S04]  /*17c30*/  IADD3 R16, P3, PT, R238, UR12, RZ ;  /* 0x0000000cee107c10 */ /* 0x002fc8000ff7e0ff */
[----:B------:R-:W-:Y:S02]  /*17c40*/  IADD3.X R17, PT, PT, R239, UR13, RZ, P3, !PT ;  /* 0x0000000def117c10 */ /* 0x000fe40009ffe4ff */
[----:B--2---:R-:W-:-:S03]  /*17c50*/  IADD3 R6, P3, PT, R14, UR12, RZ ;  /* 0x0000000c0e067c10 */ /* 0x004fc6000ff7e0ff */
[----:B------:R-:W-:Y:S01]  /*17c60*/  LDGSTS.E [R8+0x31d00], desc[UR20][R16.64], P1 ;  /* 0x31d0000010087fae */ /* 0x000fe200089a1014 */
[----:B------:R-:W-:Y:S02]  /*17c70*/  IADD3.X R7, PT, PT, R15, UR13, RZ, P3, !PT ;  /* 0x0000000d0f077c10 */ /* 0x000fe40009ffe4ff */
[----:B------:R-:W-:Y:S01]  /*17c80*/  IADD3 R14, P3, PT, R246, UR12, RZ ;  /* 0x0000000cf60e7c10 */ /* 0x000fe2000ff7e0ff */
[----:B------:R-:W-:Y:S03]  /*17c90*/  STL.64 [R1+0xf8], R16 ;  /* 0x0000f81001007387 */ /* 0x000fe60000100a00 */
[----:B------:R-:W-:Y:S01]  /*17ca0*/  IADD3.X R15, PT, PT, R247, UR13, RZ, P3, !PT ;  /* 0x0000000df70f7c10 */ /* 0x000fe20009ffe4ff */
[----:B------:R-:W-:Y:S04]  /*17cb0*/  LDGSTS.E [R8+0x32100], desc[UR20][R6.64], P1 ;  /* 0x3210000006087fae */ /* 0x000fe800089a1014 */
[----:B------:R-:W2:Y:S04]  /*17cc0*/  LDL.LU.64 R246, [R1+0x1f0] ;  /* 0x0001f00001f67983 */ /* 0x000ea80000300a00 */
[----:B------:R1:W-:Y:S04]  /*17cd0*/  STL.64 [R1+0x158], R6 ;  /* 0x0001580601007387 */ /* 0x0003e80000100a00 */
[----:B------:R3:W-:Y:S01]  /*17ce0*/  STL.64 [R1+0x178], R14 ;  /* 0x0001780e01007387 */ /* 0x0007e20000100a00 */
[----:B------:R-:W-:-:S03]  /*17cf0*/  IADD3 R222, P3, PT, R142, UR12, RZ ;  /* 0x0000000c8ede7c10 */ /* 0x000fc6000ff7e0ff */
[----:B------:R3:W-:Y:S04]  /*17d00*/  LDGSTS.E [R8+0x32500], desc[UR20][R14.64], P1 ;  /* 0x325000000e087fae */ /* 0x0007e800089a1014 */
[----:B-1----:R-:W4:Y:S04]  /*17d10*/  LDL.LU.64 R6, [R1+0x1c8] ;  /* 0x0001c80001067983 */ /* 0x002f280000300a00 */
[----:B------:R-:W4:Y:S04]  /*17d20*/  LDL.LU.64 R214, [R1+0x1a0] ;  /* 0x0001a00001d67983 */ /* 0x000f280000300a00 */
[----:B------:R-:W4:Y:S01]  /*17d30*/  LDL.LU.64 R238, [R1+0x150] ;  /* 0x0001500001ee7983 */ /* 0x000f220000300a00 */
[----:B------:R-:W-:-:S02]  /*17d40*/  IADD3.X R223, PT, PT, R143, UR13, RZ, P3, !PT ;  /* 0x0000000d8fdf7c10 */ /* 0x000fc40009ffe4ff */
[----:B------:R-:W-:Y:S01]  /*17d50*/  IADD3 R220, P3, PT, R196, UR12, RZ ;  /* 0x0000000cc4dc7c10 */ /* 0x000fe2000ff7e0ff */
[----:B------:R-:W4:Y:S03]  /*17d60*/  LDL.LU.64 R16, [R1+0x120] ;  /* 0x0001200001107983 */ /* 0x000f260000300a00 */
[----:B------:R-:W-:Y:S01]  /*17d70*/  IADD3.X R221, PT, PT, R197, UR13, RZ, P3, !PT ;  /* 0x0000000dc5dd7c10 */ /* 0x000fe20009ffe4ff */
[----:B------:R-:W4:Y:S01]  /*17d80*/  LDL.LU.64 R212, [R1+0xf0] ;  /* 0x0000f00001d47983 */ /* 0x000f220000300a00 */
[----:B---3--:R-:W-:-:S03]  /*17d90*/  IADD3 R14, P3, PT, R198, UR12, RZ ;  /* 0x0000000cc60e7c10 */ /* 0x008fc6000ff7e0ff */
[----:B------:R-:W-:Y:S01]  /*17da0*/  STL.64 [R1+0x218], R222 ;  /* 0x000218de01007387 */ /* 0x000fe20000100a00 */
[----:B------:R-:W-:-:S03]  /*17db0*/  IADD3.X R15, PT, PT, R199, UR13, RZ, P3, !PT ;  /* 0x0000000dc70f7c10 */ /* 0x000fc60009ffe4ff */
[----:B------:R-:W-:Y:S04]  /*17dc0*/  STL.64 [R1+0x258], R220 ;  /* 0x000258dc01007387 */ /* 0x000fe80000100a00 */
[----:B------:R-:W3:Y:S04]  /*17dd0*/  LDL.LU.64 R240, [R1+0xb8] ;  /* 0x0000b80001f07983 */ /* 0x000ee80000300a00 */
[----:B------:R-:W-:Y:S04]  /*17de0*/  LDGSTS.E [R8+0x32900], desc[UR20][R222.64], P1 ;  /* 0x32900000de087fae */ /* 0x000fe800089a1014 */
[----:B------:R-:W-:Y:S04]  /*17df0*/  LDGSTS.E [R8+0x32d00], desc[UR20][R220.64], P1 ;  /* 0x32d00000dc087fae */ /* 0x000fe800089a1014 */
[----:B------:R1:W-:Y:S04]  /*17e00*/  STL.64 [R1+0x298], R14 ;  /* 0x0002980e01007387 */ /* 0x0003e80000100a00 */
[----:B------:R-:W-:Y:S04]  /*17e10*/  LDGSTS.E [R8+0x33100], desc[UR20][R14.64], P1 ;  /* 0x331000000e087fae */ /* 0x000fe800089a1014 */
[----:B-1----:R-:W3:Y:S04]  /*17e20*/  LDL.LU.64 R14, [R1+0x78] ;  /* 0x00007800010e7983 */ /* 0x002ee80000300a00 */
[----:B------:R-:W3:Y:S04]  /*17e30*/  LDL.LU.64 R220, [R1+0x38] ;  /* 0x0000380001dc7983 */ /* 0x000ee80000300a00 */
[----:B------:R-:W3:Y:S01]  /*17e40*/  LDL.LU.64 R222, [R1] ;  /* 0x0000000001de7983 */ /* 0x000ee20000300a00 */
[----:B------:R-:W-:-:S04]  /*17e50*/  IADD3 R198, P3, PT, R200, UR12, RZ ;  /* 0x0000000cc8c67c10 */ /* 0x000fc8000ff7e0ff */
[----:B------:R-:W-:Y:S02]  /*17e60*/  IADD3.X R199, PT, PT, R201, UR13, RZ, P3, !PT ;  /* 0x0000000dc9c77c10 */ /* 0x000fe40009ffe4ff */
[----:B------:R-:W-:-:S03]  /*17e70*/  IADD3 R196, P3, PT, R202, UR12, RZ ;  /* 0x0000000ccac47c10 */ /* 0x000fc6000ff7e0ff */
[----:B------:R-:W-:Y:S01]  /*17e80*/  LDGSTS.E [R8+0x33500], desc[UR20][R198.64], P1 ;  /* 0x33500000c6087fae */ /* 0x000fe200089a1014 */
[----:B------:R-:W-:Y:S02]  /*17e90*/  IADD3.X R197, PT, PT, R203, UR13, RZ, P3, !PT ;  /* 0x0000000dcbc57c10 */ /* 0x000fe40009ffe4ff */
[----:B------:R-:W-:Y:S01]  /*17ea0*/  IADD3 R142, P3, PT, R204, UR12, RZ ;  /* 0x0000000ccc8e7c10 */ /* 0x000fe2000ff7e0ff */
[----:B------:R-:W-:Y:S03]  /*17eb0*/  STL.64 [R1+0x2e0], R198 ;  /* 0x0002e0c601007387 */ /* 0x000fe60000100a00 */
[----:B------:R-:W-:Y:S01]  /*17ec0*/  IADD3.X R143, PT, PT, R205, UR13, RZ, P3, !PT ;  /* 0x0000000dcd8f7c10 */ /* 0x000fe20009ffe4ff */
[----:B------:R-:W-:Y:S04]  /*17ed0*/  STL.64 [R1+0x308], R196 ;  /* 0x000308c401007387 */ /* 0x000fe80000100a00 */
[----:B------:R-:W-:Y:S04]  /*17ee0*/  LDGSTS.E [R8+0x33900], desc[UR20][R196.64], P1 ;  /* 0x33900000c4087fae */ /* 0x000fe800089a1014 */
[----:B------:R2:W-:Y:S04]  /*17ef0*/  STL.64 [R1+0x328], R142 ;  /* 0x0003288e01007387 */ /* 0x0005e80000100a00 */
[----:B------:R2:W-:Y:S02]  /*17f00*/  LDGSTS.E [R8+0x33d00], desc[UR20][R142.64], P1 ;  /* 0x33d000008e087fae */ /* 0x0005e400089a1014 */
[----:B--2---:R-:W-:-:S04]  /*17f10*/  IADD3 R142, P3, PT, R246, UR12, RZ ;  /* 0x0000000cf68e7c10 */ /* 0x004fc8000ff7e0ff */
[----:B------:R-:W-:-:S05]  /*17f20*/  IADD3.X R143, PT, PT, R247, UR13, RZ, P3, !PT ;  /* 0x0000000df78f7c10 */ /* 0x000fca0009ffe4ff */
[----:B------:R-:W-:Y:S01]  /*17f30*/  LDGSTS.E [R9+0x30180], desc[UR20][R142.64], P1 ;  /* 0x301800008e097fae */ /* 0x000fe200089a1014 */
[----:B----4-:R-:W-:-:S04]  /*17f40*/  IADD3 R196, P3, PT, R6, UR12, RZ ;  /* 0x0000000c06c47c10 */ /* 0x010fc8000ff7e0ff */
        /* <DEDUP_REMOVED lines=14> */
[----:B------:R1:W-:Y:S01]  /*18030*/  STL.64 [R1+0x10], R16 ;  /* 0x0000101001007387 */ /* 0x0003e20000100a00 */
[----:B------:R-:W-:-:S03]  /*18040*/  IADD3.X R7, PT, PT, R241, UR13, RZ, P3, !PT ;  /* 0x0000000df1077c10 */ /* 0x000fc60009ffe4ff */
[----:B------:R1:W-:Y:S04]  /*18050*/  LDGSTS.E [R9+0x31580], desc[UR20][R16.64], P1 ;  /* 0x3158000010097fae */ /* 0x0003e800089a1014 */
[----:B------:R2:W-:Y:S04]  /*18060*/  STL.64 [R1+0x50], R6 ;  /* 0x0000500601007387 */ /* 0x0005e80000100a00 */
[----:B------:R2:W-:Y:S01]  /*18070*/  LDGSTS.E [R9+0x31980], desc[UR20][R6.64], P1 ;  /* 0x3198000006097fae */ /* 0x0005e200089a1014 */
[----:B-1----:R-:W-:-:S04]  /*18080*/  IADD3 R16, P3, PT, R14, UR12, RZ ;  /* 0x0000000c0e107c10 */ /* 0x002fc8000ff7e0ff */
[----:B------:R-:W-:Y:S02]  /*18090*/  IADD3.X R17, PT, PT, R15, UR13, RZ, P3, !PT ;  /* 0x0000000d0f117c10 */ /* 0x000fe40009ffe4ff */
[----:B------:R-:W-:-:S03]  /*180a0*/  IADD3 R14, P3, PT, R220, UR12, RZ ;  /* 0x0000000cdc0e7c10 */ /* 0x000fc6000ff7e0ff */
[----:B------:R-:W-:Y:S01]  /*180b0*/  LDGSTS.E [R9+0x31d80], desc[UR20][R16.64], P1 ;  /* 0x31d8000010097fae */ /* 0x000fe200089a1014 */
[----:B------:R-:W-:Y:S02]  /*180c0*/  IADD3.X R15, PT, PT, R221, UR13, RZ, P3, !PT ;  /* 0x0000000ddd0f7c10 */ /* 0x000fe40009ffe4ff */
[----:B--2---:R-:W-:Y:S01]  /*180d0*/  IADD3 R6, P3, PT, R222, UR12, RZ ;  /* 0x0000000cde067c10 */ /* 0x004fe2000ff7e0ff */
[----:B------:R-:W-:Y:S03]  /*180e0*/  STL.64 [R1+0xb0], R16 ;  /* 0x0000b01001007387 */ /* 0x000fe60000100a00 */
[----:B------:R-:W-:Y:S01]  /*180f0*/  IADD3.X R7, PT, PT, R223, UR13, RZ, P3, !PT ;  /* 0x0000000ddf077c10 */ /* 0x000fe20009ffe4ff */
[----:B------:R-:W2:Y:S04]  /*18100*/  LDL.LU.64 R200, [R1+0x230] ;  /* 0x0002300001c87983 */ /* 0x000ea80000300a00 */
[----:B------:R-:W-:Y:S04]  /*18110*/  STL.64 [R1+0x108], R14 ;  /* 0x0001080e01007387 */ /* 0x000fe80000100a00 */
[----:B------:R1:W-:Y:S04]  /*18120*/  STL.64 [R1+0x120], R6 ;  /* 0x0001200601007387 */ /* 0x0003e80000100a00 */
[----:B------:R-:W3:Y:S04]  /*18130*/  LDL.LU.64 R246, [R1+0x200] ;  /* 0x0002000001f67983 */ /* 0x000ee80000300a00 */
[----:B------:R4:W-:Y:S04]  /*18140*/  LDGSTS.E [R9+0x32180], desc[UR20][R14.64], P1 ;  /* 0x321800000e097fae */ /* 0x0009e800089a1014 */
[----:B------:R-:W-:Y:S04]  /*18150*/  LDGSTS.E [R9+0x32580], desc[UR20][R6.64], P1 ;  /* 0x3258000006097fae */ /* 0x000fe800089a1014 */
[----:B-1----:R-:W3:Y:S01]  /*18160*/  LDL.LU.64 R6, [R1+0x1e0] ;  /* 0x0001e00001067983 */ /* 0x002ee20000300a00 */
[----:B----4-:R-:W-:-:S03]  /*18170*/  IADD3 R14, P3, PT, R236, UR12, RZ ;  /* 0x0000000cec0e7c10 */ /* 0x010fc6000ff7e0ff */
[----:B------:R-:W4:Y:S01]  /*18180*/  LDL.LU.64 R222, [R1+0x1a8] ;  /* 0x0001a80001de7983 */ /* 0x000f220000300a00 */
[----:B------:R-:W-:Y:S02]  /*18190*/  IADD3.X R15, PT, PT, R237, UR13, RZ, P3, !PT ;  /* 0x0000000ded0f7c10 */ /* 0x000fe40009ffe4ff */
[----:B------:R-:W-:Y:S01]  /*181a0*/  IADD3 R202, P3, PT, R144, UR12, RZ ;  /* 0x0000000c90ca7c10 */ /* 0x000fe2000ff7e0ff */
[----:B------:R-:W4:Y:S03]  /*181b0*/  LDL.LU.64 R214, [R1+0x168] ;  /* 0x0001680001d67983 */ /* 0x000f260000300a00 */
[----:B------:R-:W-:Y:S01]  /*181c0*/  IADD3.X R203, PT, PT, R145, UR13, RZ, P3, !PT ;  /* 0x0000000d91cb7c10 */ /* 0x000fe20009ffe4ff */
[----:B------:R-:W4:Y:S01]  /*181d0*/  LDL.LU.64 R212, [R1+0x118] ;  /* 0x0001180001d47983 */ /* 0x000f220000300a00 */
[----:B------:R-:W-:-:S03]  /*181e0*/  IADD3 R16, P3, PT, R160, UR12, RZ ;  /* 0x0000000ca0107c10 */ /* 0x000fc6000ff7e0ff */
[----:B------:R1:W-:Y:S01]  /*181f0*/  STL.64 [R1+0x188], R14 ;  /* 0x0001880e01007387 */ /* 0x0003e20000100a00 */
[----:B------:R-:W-:-:S03]  /*18200*/  IADD3.X R17, PT, PT, R161, UR13, RZ, P3, !PT ;  /* 0x0000000da1117c10 */ /* 0x000fc60009ffe4ff */
[----:B------:R-:W-:Y:S04]  /*18210*/  LDGSTS.E [R9+0x32980], desc[UR20][R14.64], P1 ;  /* 0x329800000e097fae */ /* 0x000fe800089a1014 */
[----:B------:R-:W-:Y:S04]  /*18220*/  STL.64 [R1+0x1c0], R202 ;  /* 0x0001c0ca01007387 */ /* 0x000fe80000100a00 */
[----:B------:R1:W-:Y:S04]  /*18230*/  LDGSTS.E [R9+0x32d80], desc[UR20][R202.64], P1 ;  /* 0x32d80000ca097fae */ /* 0x0003e800089a1014 */
[----:B-1----:R-:W4:Y:S04]  /*18240*/  LDL.LU.64 R14, [R1+0xe0] ;  /* 0x0000e000010e7983 */ /* 0x002f280000300a00 */
[----:B------:R1:W-:Y:S04]  /*18250*/  STL.64 [R1+0x250], R16 ;  /* 0x0002501001007387 */ /* 0x0003e80000100a00 */
[----:B------:R-:W4:Y:S04]  /*18260*/  LDL.64 R240, [R1+0xa8] ;  /* 0x0000a80001f07983 */ /* 0x000f280000100a00 */
[----:B------:R-:W4:Y:S04]  /*18270*/  LDL.LU.64 R220, [R1+0x60] ;  /* 0x0000600001dc7983 */ /* 0x000f280000300a00 */
[----:B------:R-:W-:Y:S04]  /*18280*/  LDGSTS.E [R9+0x33180], desc[UR20][R16.64], P1 ;  /* 0x3318000010097fae */ /* 0x000fe800089a1014 */
[----:B-1----:R-:W4:Y:S01]  /*18290*/  LDL.LU.64 R16, [R1+0x18] ;  /* 0x0000180001107983 */ /* 0x002f220000300a00 */
        /* <DEDUP_REMOVED lines=16> */
[----:B------:R-:W-:-:S05]  /*183a0*/  IADD3.X R161, PT, PT, R247, UR13, RZ, P3, !PT ;  /* 0x0000000df7a17c10 */ /* 0x000fca0009ffe4ff */
[----:B------:R-:W-:Y:S01]  /*183b0*/  LDGSTS.E [R10+0x30600], desc[UR20][R160.64], P1 ;  /* 0x30600000a00a7fae */ /* 0x000fe200089a1014 */
[----:B------:R-:W-:-:S04]  /*183c0*/  IADD3 R190, P3, PT, R6, UR12, RZ ;  /* 0x0000000c06be7c10 */ /* 0x000fc8000ff7e0ff */
        /* <DEDUP_REMOVED lines=9> */
[----:B------:R-:W-:-:S05]  /*18460*/  IADD3.X R247, PT, PT, R213, UR13, RZ, P3, !PT ;  /* 0x0000000dd5f77c10 */ /* 0x000fca0009ffe4ff */
[----:B------:R-:W-:Y:S01]  /*18470*/  LDGSTS.E [R10+0x31600], desc[UR20][R246.64], P1 ;  /* 0x31600000f60a7fae */ /* 0x000fe200089a1014 */
[----:B------:R-:W-:-:S04]  /*18480*/  IADD3 R6, P3, PT, R14, UR12, RZ ;  /* 0x0000000c0e067c10 */ /* 0x000fc8000ff7e0ff */
[----:B------:R-:W-:Y:S02]  /*18490*/  IADD3.X R7, PT, PT, R15, UR13, RZ, P3, !PT ;  /* 0x0000000d0f077c10 */ /* 0x000fe40009ffe4ff */
[----:B------:R-:W-:-:S03]  /*184a0*/  IADD3 R14, P3, PT, R240, UR12, RZ ;  /* 0x0000000cf00e7c10 */ /* 0x000fc6000ff7e0ff */
[----:B------:R1:W-:Y:S01]  /*184b0*/  LDGSTS.E [R10+0x31a00], desc[UR20][R6.64], P1 ;  /* 0x31a00000060a7fae */ /* 0x0003e200089a1014 */
[----:B------:R-:W-:Y:S02]  /*184c0*/  IADD3.X R15, PT, PT, R241, UR13, RZ, P3, !PT ;  /* 0x0000000df10f7c10 */ /* 0x000fe40009ffe4ff */
[----:B------:R-:W-:Y:S01]  /*184d0*/  IADD3 R8, P3, PT, R220, UR12, RZ ;  /* 0x0000000cdc087c10 */ /* 0x000fe2000ff7e0ff */
[----:B------:R1:W-:Y:S03]  /*184e0*/  STL.64 [R1+0x20], R6 ;  /* 0x0000200601007387 */ /* 0x0003e60000100a00 */
[----:B------:R-:W-:Y:S01]  /*184f0*/  IADD3.X R9, PT, PT, R221, UR13, RZ, P3, !PT ;  /* 0x0000000ddd097c10 */ /* 0x000fe20009ffe4ff */
[----:B------:R2:W-:Y:S04]  /*18500*/  STL.64 [R1+0x78], R14 ;  /* 0x0000780e01007387 */ /* 0x0005e80000100a00 */
[----:B------:R-:W3:Y:S04]  /*18510*/  LDL.LU.64 R236, [R1+0x278] ;  /* 0x0002780001ec7983 */ /* 0x000ee80000300a00 */
[----:B------:R2:W-:Y:S01]  /*18520*/  LDGSTS.E [R10+0x31e00], desc[UR20][R14.64], P1 ;  /* 0x31e000000e0a7fae */ /* 0x0005e200089a1014 */
[----:B-1----:R-:W-:-:S03]  /*18530*/  IADD3 R6, P3, PT, R16, UR12, RZ ;  /* 0x0000000c10067c10 */ /* 0x002fc6000ff7e0ff */
[----:B------:R1:W-:Y:S01]  /*18540*/  STL.64 [R1+0xc0], R8 ;  /* 0x0000c00801007387 */ /* 0x0003e20000100a00 */
[----:B------:R-:W-:-:S03]  /*18550*/  IADD3.X R7, PT, PT, R17, UR13, RZ, P3, !PT ;  /* 0x0000000d11077c10 */ /* 0x000fc60009ffe4ff */
[----:B------:R1:W-:Y:S04]  /*18560*/  LDGSTS.E [R10+0x32200], desc[UR20][R8.64], P1 ;  /* 0x32200000080a7fae */ /* 0x0003e800089a1014 */
[----:B------:R4:W-:Y:S04]  /*18570*/  STL.64 [R1+0x110], R6 ;  /* 0x0001100601007387 */ /* 0x0009e80000100a00 */
[----:B------:R-:W3:Y:S04]  /*18580*/  LDL.LU.64 R202, [R1+0x248] ;  /* 0x0002480001ca7983 */ /* 0x000ee80000300a00 */
[----:B------:R-:W3:Y:S01]  /*18590*/  LDL.LU.64 R200, [R1+0x210] ;  /* 0x0002100001c87983 */ /* 0x000ee20000300a00 */
[----:B------:R-:W-:-:S03]  /*185a0*/  IADD3 R16, P3, PT, R244, UR12, RZ ;  /* 0x0000000cf4107c10 */ /* 0x000fc6000ff7e0ff */
[----:B------:R-:W3:Y:S01]  /*185b0*/  LDL.LU.64 R220, [R1+0x1e8] ;  /* 0x0001e80001dc7983 */ /* 0x000ee20000300a00 */
[----:B------:R-:W-:Y:S02]  /*185c0*/  IADD3.X R17, PT, PT, R245, UR13, RZ, P3, !PT ;  /* 0x0000000df5117c10 */ /* 0x000fe40009ffe4ff */
[----:B--2---:R-:W-:Y:S01]  /*185d0*/  IADD3 R14, P3, PT, R184, UR12, RZ ;  /* 0x0000000cb80e7c10 */ /* 0x004fe2000ff7e0ff */
[----:B------:R-:W2:Y:S03]  /*185e0*/  LDL.LU.64 R240, [R1+0x1b0] ;  /* 0x0001b00001f07983 */ /* 0x000ea60000300a00 */
[----:B------:R-:W-:Y:S01]  /*185f0*/  IADD3.X R15, PT, PT, R185, UR13, RZ, P3, !PT ;  /* 0x0000000db90f7c10 */ /* 0x000fe20009ffe4ff */
[----:B------:R-:W-:Y:S01]  /*18600*/  LDGSTS.E [R10+0x32600], desc[UR20][R6.64], P1 ;  /* 0x32600000060a7fae */ /* 0x000fe200089a1014 */
[----:B-1----:R-:W-:-:S03]  /*18610*/  IADD3 R8, P3, PT, R162, UR12, RZ ;  /* 0x0000000ca2087c10 */ /* 0x002fc6000ff7e0ff */
[----:B------:R-:W-:Y:S01]  /*18620*/  LDGSTS.E [R10+0x32a00], desc[UR20][R16.64], P1 ;  /* 0x32a00000100a7fae */ /* 0x000fe200089a1014 */
[----:B------:R-:W-:-:S03]  /*18630*/  IADD3.X R9, PT, PT, R163, UR13, RZ, P3, !PT ;  /* 0x0000000da3097c10 */ /* 0x000fc60009ffe4ff */
[----:B------:R-:W-:Y:S04]  /*18640*/  LDGSTS.E [R10+0x32e00], desc[UR20][R14.64], P1 ;  /* 0x32e000000e0a7fae */ /* 0x000fe800089a1014 */
[----:B----4-:R-:W4:Y:S04]  /*18650*/  LDL.LU.64 R6, [R1+0x180] ;  /* 0x0001800001067983 */ /* 0x010f280000300a00 */
[----:B------:R1:W-:Y:S04]  /*18660*/  STL.64 [R1+0x118], R16 ;  /* 0x0001181001007387 */ /* 0x0003e80000100a00 */
[----:B------:R1:W-:Y:S01]  /*18670*/  STL.64 [R1+0x1a0], R14 ;  /* 0x0001a00e01007387 */ /* 0x0003e20000100a00 */
[----:B------:R-:W-:-:S03]  /*18680*/  IADD3 R184, P3, PT, R146, UR12, RZ ;  /* 0x0000000c92b87c10 */ /* 0x000fc6000ff7e0ff */
[----:B------:R1:W-:Y:S04]  /*18690*/  LDGSTS.E [R10+0x33200], desc[UR20][R8.64], P1 ;  /* 0x33200000080a7fae */ /* 0x0003e800089a1014 */
[----:B-1----:R-:W4:Y:S04]  /*186a0*/  LDL.LU.64 R16, [R1+0x130] ;  /* 0x0001300001107983 */ /* 0x002f280000300a00 */
[----:B------:R1:W-:Y:S04]  /*186b0*/  STL.64 [R1+0x1c8], R8 ;  /* 0x0001c80801007387 */ /* 0x0003e80000100a00 */
[----:B------:R-:W4:Y:S04]  /*186c0*/  LDL.LU.64 R214, [R1+0xd8] ;  /* 0x0000d80001d67983 */ /* 0x000f280000300a00 */
[----:B------:R-:W4:Y:S04]  /*186d0*/  LDL.LU.64 R212, [R1+0x98] ;  /* 0x0000980001d47983 */ /* 0x000f280000300a00 */
[----:B------:R-:W4:Y:S01]  /*186e0*/  LDL.LU.64 R14, [R1+0x48] ;  /* 0x00004800010e7983 */ /* 0x000f220000300a00 */
[----:B------:R-:W-:-:S02]  /*186f0*/  IADD3.X R185, PT, PT, R147, UR13, RZ, P3, !PT ;  /* 0x0000000d93b97c10 */ /* 0x000fc40009ffe4ff */
[----:B------:R-:W-:-:S03]  /*18700*/  IADD3 R162, P3, PT, R186, UR12, RZ ;  /* 0x0000000cbaa27c10 */ /* 0x000fc6000ff7e0ff */
[----:B------:R-:W-:Y:S01]  /*18710*/  LDGSTS.E [R10+0x33600], desc[UR20][R184.64], P1 ;  /* 0x33600000b80a7fae */ /* 0x000fe200089a1014 */
[----:B------:R-:W-:Y:S02]  /*18720*/  IADD3.X R163, PT, PT, R187, UR13, RZ, P3, !PT ;  /* 0x0000000dbba37c10 */ /* 0x000fe40009ffe4ff */
[----:B-1----:R-:W-:Y:S01]  /*18730*/  IADD3 R8, P3, PT, R188, UR12, RZ ;  /* 0x0000000cbc087c10 */ /* 0x002fe2000ff7e0ff */
[----:B------:R-:W-:Y:S03]  /*18740*/  STL.64 [R1+0x200], R184 ;  /* 0x000200b801007387 */ /* 0x000fe60000100a00 */
[----:B------:R-:W-:Y:S01]  /*18750*/  IADD3.X R9, PT, PT, R189, UR13, RZ, P3, !PT ;  /* 0x0000000dbd097c10 */ /* 0x000fe20009ffe4ff */
[----:B------:R1:W-:Y:S04]  /*18760*/  STL.64 [R1+0x288], R162 ;  /* 0x000288a201007387 */ /* 0x0003e80000100a00 */
[----:B------:R1:W-:Y:S04]  /*18770*/  LDGSTS.E [R10+0x33a00], desc[UR20][R162.64], P1 ;  /* 0x33a00000a20a7fae */ /* 0x0003e800089a1014 */
[----:B------:R1:W-:Y:S04]  /*18780*/  STL.64 [R1+0x2d0], R8 ;  /* 0x0002d00801007387 */ /* 0x0003e80000100a00 */
[----:B------:R1:W-:Y:S01]  /*18790*/  LDGSTS.E [R10+0x33e00], desc[UR20][R8.64], P1 ;  /* 0x33e00000080a7fae */ /* 0x0003e200089a1014 */
[----:B---3--:R-:W-:-:S04]  /*187a0*/  IADD3 R146, P3, PT, R236, UR12, RZ ;  /* 0x0000000cec927c10 */ /* 0x008fc8000ff7e0ff */
[----:B------:R-:W-:-:S05]  /*187b0*/  IADD3.X R147, PT, PT, R237, UR13, RZ, P3, !PT ;  /* 0x0000000ded937c10 */ /* 0x000fca0009ffe4ff */
[----:B------:R-:W-:Y:S01]  /*187c0*/  LDGSTS.E [R11+0x30280], desc[UR20][R146.64], P1 ;  /* 0x30280000920b7fae */ /* 0x000fe200089a1014 */
[----:B-1----:R-:W-:-:S04]  /*187d0*/  IADD3 R162, P3, PT, R202, UR12, RZ ;  /* 0x0000000ccaa27c10 */ /* 0x002fc8000ff7e0ff */
[----:B------:R-:W-:Y:S02]  /*187e0*/  IADD3.X R163, PT, PT, R203, UR13, RZ, P3, !PT ;  /* 0x0000000dcba37c10 */ /* 0x000fe40009ffe4ff */
[----:B------:R-:W-:-:S03]  /*187f0*/  IADD3 R184, P3, PT, R200, UR12, RZ ;  /* 0x0000000cc8b87c10 */ /* 0x000fc6000ff7e0ff */
[----:B------:R-:W-:Y:S01]  /*18800*/  LDGSTS.E [R11+0x30680], desc[UR20][R162.64], P1 ;  /* 0x30680000a20b7fae */ /* 0x000fe200089a1014 */
[----:B------:R-:W-:Y:S02]  /*18810*/  IADD3.X R185, PT, PT, R201, UR13, RZ, P3, !PT ;  /* 0x0000000dc9b97c10 */ /* 0x000fe40009ffe4ff */
[----:B------:R-:W-:-:S03]  /*18820*/  IADD3 R194, P3, PT, R220, UR12, RZ ;  /* 0x0000000cdcc27c10 */ /* 0x000fc6000ff7e0ff */
[----:B------:R-:W-:Y:S01]  /*18830*/  LDGSTS.E [R11+0x30a80], desc[UR20][R184.64], P1 ;  /* 0x30a80000b80b7fae */ /* 0x000fe200089a1014 */
[----:B------:R-:W-:Y:S02]  /*18840*/  IADD3.X R195, PT, PT, R221, UR13, RZ, P3, !PT ;  /* 0x0000000dddc37c10 */ /* 0x000fe40009ffe4ff */
[----:B--2---:R-:W-:-:S03]  /*18850*/  IADD3 R220, P3, PT, R240, UR12, RZ ;  /* 0x0000000cf0dc7c10 */ /* 0x004fc6000ff7e0ff */
[----:B------:R-:W-:Y:S01]  /*18860*/  LDGSTS.E [R11+0x30e80], desc[UR20][R194.64], P1 ;  /* 0x30e80000c20b7fae */ /* 0x000fe200089a1014 */
[----:B------:R-:W-:-:S05]  /*18870*/  IADD3.X R221, PT, PT, R241, UR13, RZ, P3, !PT ;  /* 0x0000000df1dd7c10 */ /* 0x000fca0009ffe4ff */
[----:B------:R-:W-:Y:S01]  /*18880*/  LDGSTS.E [R11+0x31280], desc[UR20][R220.64], P1 ;  /* 0x31280000dc0b7fae */ /* 0x000fe200089a1014 */
[----:B----4-:R-:W-:-:S04]  /*18890*/  IADD3 R240, P3, PT, R6, UR12, RZ ;  /* 0x0000000c06f07c10 */ /* 0x010fc8000ff7e0ff */
[----:B------:R-:W-:-:S05]  /*188a0*/  IADD3.X R241, PT, PT, R7, UR13, RZ, P3, !PT ;  /* 0x0000000d07f17c10 */ /* 0x000fca0009ffe4ff */
[----:B------:R-:W-:Y:S01]  /*188b0*/  LDGSTS.E [R11+0x31680], desc[UR20][R240.64], P1 ;  /* 0x31680000f00b7fae */ /* 0x000fe200089a1014 */
[----:B------:R-:W-:-:S04]  /*188c0*/  IADD3 R244, P3, PT, R16, UR12, RZ ;  /* 0x0000000c10f47c10 */ /* 0x000fc8000ff7e0ff */
[----:B------:R-:W-:Y:S02]  /*188d0*/  IADD3.X R245, PT, PT, R17, UR13, RZ, P3, !PT ;  /* 0x0000000d11f57c10 */ /* 0x000fe40009ffe4ff */
[----:B------:R-:W-:-:S03]  /*188e0*/  IADD3 R16, P3, PT, R214, UR12, RZ ;  /* 0x0000000cd6107c10 */ /* 0x000fc6000ff7e0ff */
[----:B------:R-:W-:Y:S01]  /*188f0*/  LDGSTS.E [R11+0x31a80], desc[UR20][R244.64], P1 ;  /* 0x31a80000f40b7fae */ /* 0x000fe200089a1014 */
[----:B------:R-:W-:Y:S02]  /*18900*/  IADD3.X R17, PT, PT, R215, UR13, RZ, P3, !PT ;  /* 0x0000000dd7117c10 */ /* 0x000fe40009ffe4ff */
[----:B------:R-:W-:-:S03]  /*18910*/  IADD3 R8, P3, PT, R212, UR12, RZ ;  /* 0x0000000cd4087c10 */ /* 0x000fc6000ff7e0ff */
[----:B------:R-:W-:Y:S01]  /*18920*/  LDGSTS.E [R11+0x31e80], desc[UR20][R16.64], P1 ;  /* 0x31e80000100b7fae */ /* 0x000fe200089a1014 */
[----:B------:R-:W-:Y:S02]  /*18930*/  IADD3.X R9, PT, PT, R213, UR13, RZ, P3, !PT ;  /* 0x0000000dd5097c10 */ /* 0x000fe40009ffe4ff */
[----:B------:R-:W-:Y:S01]  /*18940*/  IADD3 R6, P3, PT, R14, UR12, RZ ;  /* 0x0000000c0e067c10 */ /* 0x000fe2000ff7e0ff */
[----:B------:R-:W-:Y:S03]  /*18950*/  STL.64 [R1+0x18], R16 ;  /* 0x0000181001007387 */ /* 0x000fe60000100a00 */
[----:B------:R-:W-:Y:S01]  /*18960*/  IADD3.X R7, PT, PT, R15, UR13, RZ, P3, !PT ;  /* 0x0000000d0f077c10 */ /* 0x000fe20009ffe4ff */
[----:B------:R1:W-:Y:S04]  /*18970*/  LDGSTS.E [R11+0x32280], desc[UR20][R8.64], P1 ;  /* 0x32280000080b7fae */ /* 0x0003e800089a1014 */
[----:B------:R-:W2:Y:S04]  /*18980*/  LDL.LU.64 R14, [R1+0x2c0] ;  /* 0x0002c000010e7983 */ /* 0x000ea80000300a00 */
[----:B------:R1:W-:Y:S04]  /*18990*/  STL.64 [R1+0x90], R8 ;  /* 0x0000900801007387 */ /* 0x0003e80000100a00 */
[----:B------:R3:W-:Y:S04]  /*189a0*/  STL.64 [R1+0x98], R6 ;  /* 0x0000980601007387 */ /* 0x0007e80000100a00 */
[----:B------:R-:W4:Y:S04]  /*189b0*/  LDL.LU.64 R186, [R1+0x2b0] ;  /* 0x0002b00001ba7983 */ /* 0x000f280000300a00 */
[----:B------:R-:W4:Y:S01]  /*189c0*/  LDL.LU.64 R202, [R1+0x270] ;  /* 0x0002700001ca7983 */ /* 0x000f220000300a00 */
[----:B-1----:R-:W-:-:S03]  /*189d0*/  IADD3 R8, P3, PT, R250, UR12, RZ ;  /* 0x0000000cfa087c10 */ /* 0x002fc6000ff7e0ff */
[----:B------:R-:W4:Y:S01]  /*189e0*/  LDL.LU.64 R212, [R1+0x240] ;  /* 0x0002400001d47983 */ /* 0x000f220000300a00 */
[----:B------:R-:W-:Y:S02]  /*189f0*/  IADD3.X R9, PT, PT, R251, UR13, RZ, P3, !PT ;  /* 0x0000000dfb097c10 */ /* 0x000fe40009ffe4ff */
[----:B------:R-:W-:Y:S01]  /*18a00*/  IADD3 R16, P3, PT, R180, UR12, RZ ;  /* 0x0000000cb4107c10 */ /* 0x000fe2000ff7e0ff */
[----:B------:R3:W-:Y:S03]  /*18a10*/  LDGSTS.E [R11+0x32680], desc[UR20][R6.64], P1 ;  /* 0x32680000060b7fae */ /* 0x0007e600089a1014 */
[----:B------:R-:W-:Y:S01]  /*18a20*/  IADD3.X R17, PT, PT, R181, UR13, RZ, P3, !PT ;  /* 0x0000000db5117c10 */ /* 0x000fe20009ffe4ff */
[----:B------:R-:W4:Y:S04]  /*18a30*/  LDL.LU.64 R236, [R1+0x208] ;  /* 0x0002080001ec7983 */ /* 0x000f280000300a00 */
[----:B------:R1:W-:Y:S01]  /*18a40*/  STL.64 [R1+0xd8], R8 ;  /* 0x0000d80801007387 */ /* 0x0003e20000100a00 */
[----:B---3--:R-:W-:-:S03]  /*18a50*/  IADD3 R6, P3, PT, R178, UR12, RZ ;  /* 0x0000000cb2067c10 */ /* 0x008fc6000ff7e0ff */
[----:B------:R-:W-:Y:S01]  /*18a60*/  LDGSTS.E [R11+0x32a80], desc[UR20][R8.64], P1 ;  /* 0x32a80000080b7fae */ /* 0x000fe200089a1014 */
[----:B------:R-:W-:-:S03]  /*18a70*/  IADD3.X R7, PT, PT, R179, UR13, RZ, P3, !PT ;  /* 0x0000000db3077c10 */ /* 0x000fc60009ffe4ff */
[----:B------:R-:W-:Y:S04]  /*18a80*/  STL.64 [R1+0x150], R16 ;  /* 0x0001501001007387 */ /* 0x000fe80000100a00 */
[----:B------:R-:W-:Y:S04]  /*18a90*/  LDGSTS.E [R11+0x32e80], desc[UR20][R16.64], P1 ;  /* 0x32e80000100b7fae */ /* 0x000fe800089a1014 */
[----:B-1----:R-:W3:Y:S04]  /*18aa0*/  LDL.LU.64 R8, [R1+0x1d8] ;  /* 0x0001d80001087983 */ /* 0x002ee80000300a00 */
[----:B------:R1:W-:Y:S04]  /*18ab0*/  STL.64 [R1+0x180], R6 ;  /* 0x0001800601007387 */ /* 0x0003e80000100a00 */
[----:B------:R-:W3:Y:S04]  /*18ac0*/  LDL.LU.64 R200, [R1+0x198] ;  /* 0x0001980001c87983 */ /* 0x000ee80000300a00 */
[----:B------:R-:W-:Y:S04]  /*18ad0*/  LDGSTS.E [R11+0x33280], desc[UR20][R6.64], P1 ;  /* 0x33280000060b7fae */ /* 0x000fe800089a1014 */
[----:B-1----:R-:W3:Y:S04]  /*18ae0*/  LDL.LU.64 R6, [R1+0x148] ;  /* 0x0001480001067983 */ /* 0x002ee80000300a00 */
[----:B------:R-:W3:Y:S04]  /*18af0*/  LDL.LU.64 R214, [R1+0xd0] ;  /* 0x0000d00001d67983 */ /* 0x000ee80000300a00 */
[----:B------:R-:W3:Y:S01]  /*18b00*/  LDL.LU.64 R16, [R1+0x80] ;  /* 0x0000800001107983 */ /* 0x000ee20000300a00 */
        /* <DEDUP_REMOVED lines=9> */
[----:B------:R-:W-:Y:S04]  /*18ba0*/  STL.64 [R1+0x248], R178 ;  /* 0x000248b201007387 */ /* 0x000fe80000100a00 */
[----:B------:R1:W-:Y:S04]  /*18bb0*/  LDGSTS.E [R11+0x33a80], desc[UR20][R180.64], P1 ;  /* 0x33a80000b40b7fae */ /* 0x0003e800089a1014 */
[----:B------:R1:W-:Y:S01]  /*18bc0*/  LDGSTS.E [R11+0x33e80], desc[UR20][R178.64], P1 ;  /* 0x33e80000b20b7fae */ /* 0x0003e200089a1014 */
[----:B--2---:R-:W-:-:S04]  /*18bd0*/  IADD3 R148, P3, PT, R14, UR12, RZ ;  /* 0x0000000c0e947c10 */ /* 0x004fc8000ff7e0ff */
[----:B------:R-:W-:Y:S02]  /*18be0*/  IADD3.X R149, PT, PT, R15, UR13, RZ, P3, !PT ;  /* 0x0000000d0f957c10 */ /* 0x000fe40009ffe4ff */
[----:B------:R-:W2:Y:S04]  /*18bf0*/  LDL.LU.64 R14, [R1+0x30] ;  /* 0x00003000010e7983 */ /* 0x000ea80000300a00 */
[----:B------:R-:W-:Y:S01]  /*18c00*/  LDGSTS.E [R12+0x30300], desc[UR20][R148.64], P1 ;  /* 0x30300000940c7fae */ /* 0x000fe200089a1014 */
[----:B----4-:R-:W-:-:S04]  /*18c10*/  IADD3 R164, P3, PT, R186, UR12, RZ ;  /* 0x0000000cbaa47c10 */ /* 0x010fc8000ff7e0ff */
[----:B------:R-:W-:Y:S02]  /*18c20*/  IADD3.X R165, PT, PT, R187, UR13, RZ, P3, !PT ;  /* 0x0000000dbba57c10 */ /* 0x000fe40009ffe4ff */
[----:B-1----:R-:W-:-:S03]  /*18c30*/  IADD3 R180, P3, PT, R202, UR12, RZ ;  /* 0x0000000ccab47c10 */ /* 0x002fc6000ff7e0ff */
        /* <DEDUP_REMOVED lines=9> */
[----:B---3--:R-:W-:-:S04]  /*18cd0*/  IADD3 R236, P3, PT, R8, UR12, RZ ;  /* 0x0000000c08ec7c10 */ /* 0x008fc8000ff7e0ff */
[----:B------:R-:W-:Y:S02]  /*18ce0*/  IADD3.X R237, PT, PT, R9, UR13, RZ, P3, !PT ;  /* 0x0000000d09ed7c10 */ /* 0x000fe40009ffe4ff */
[----:B------:R-:W-:-:S03]  /*18cf0*/  IADD3 R8, P3, PT, R200, UR12, RZ ;  /* 0x0000000cc8087c10 */ /* 0x000fc6000ff7e0ff */
[----:B------:R-:W-:Y:S01]  /*18d00*/  LDGSTS.E [R12+0x31700], desc[UR20][R236.64], P1 ;  /* 0x31700000ec0c7fae */ /* 0x000fe200089a1014 */
[----:B------:R-:W-:-:S05]  /*18d10*/  IADD3.X R9, PT, PT, R201, UR13, RZ, P3, !PT ;  /* 0x0000000dc9097c10 */ /* 0x000fca0009ffe4ff */
[----:B------:R1:W-:Y:S04]  /*18d20*/  STL.64 [R1], R8 ;  /* 0x0000000801007387 */ /* 0x0003e80000100a00 */
[----:B------:R1:W-:Y:S01]  /*18d30*/  LDGSTS.E [R12+0x31b00], desc[UR20][R8.64], P1 ;  /* 0x31b00000080c7fae */ /* 0x0003e200089a1014 */
[----:B------:R-:W-:-:S04]  /*18d40*/  IADD3 R10, P3, PT, R6, UR12, RZ ;  /* 0x0000000c060a7c10 */ /* 0x000fc8000ff7e0ff */
[----:B------:R-:W-:Y:S02]  /*18d50*/  IADD3.X R11, PT, PT, R7, UR13, RZ, P3, !PT ;  /* 0x0000000d070b7c10 */ /* 0x000fe40009ffe4ff */
[----:B-1----:R-:W-:-:S03]  /*18d60*/  IADD3 R8, P3, PT, R214, UR12, RZ ;  /* 0x0000000cd6087c10 */ /* 0x002fc6000ff7e0ff */
[----:B------:R2:W-:Y:S01]  /*18d70*/  LDGSTS.E [R12+0x31f00], desc[UR20][R10.64], P1 ;  /* 0x31f000000a0c7fae */ /* 0x0005e200089a1014 */
[----:B------:R-:W-:Y:S02]  /*18d80*/  IADD3.X R9, PT, PT, R215, UR13, RZ, P3, !PT ;  /* 0x0000000dd7097c10 */ /* 0x000fe40009ffe4ff */
[----:B------:R-:W-:Y:S01]  /*18d90*/  IADD3 R6, P3, PT, R16, UR12, RZ ;  /* 0x0000000c10067c10 */ /* 0x000fe2000ff7e0ff */
[----:B------:R2:W-:Y:S03]  /*18da0*/  STL.64 [R1+0x38], R10 ;  /* 0x0000380a01007387 */ /* 0x0005e60000100a00 */
[----:B------:R-:W-:Y:S01]  /*18db0*/  IADD3.X R7, PT, PT, R17, UR13, RZ, P3, !PT ;  /* 0x0000000d11077c10 */ /* 0x000fe20009ffe4ff */
[----:B------:R1:W-:Y:S04]  /*18dc0*/  LDGSTS.E [R12+0x32300], desc[UR20][R8.64], P1 ;  /* 0x32300000080c7fae */ /* 0x0003e800089a1014 */
[----:B------:R-:W3:Y:S04]  /*18dd0*/  LDL.LU.64 R16, [R1+0x320] ;  /* 0x0003200001107983 */ /* 0x000ee80000300a00 */
[----:B------:R1:W-:Y:S04]  /*18de0*/  STL.64 [R1+0x60], R8 ;  /* 0x0000600801007387 */ /* 0x0003e80000100a00 */
[----:B------:R4:W-:Y:S04]  /*18df0*/  STL.64 [R1+0xb8], R6 ;  /* 0x0000b80601007387 */ /* 0x0009e80000100a00 */
[----:B------:R-:W3:Y:S04]  /*18e00*/  LDL.LU.64 R182, [R1+0x2f8] ;  /* 0x0002f80001b67983 */ /* 0x000ee80000300a00 */
[----:B------:R-:W3:Y:S04]  /*18e10*/  LDL.LU.64 R200, [R1+0x2c8] ;  /* 0x0002c80001c87983 */ /* 0x000ee80000300a00 */
[----:B------:R4:W-:Y:S04]  /*18e20*/  LDGSTS.E [R12+0x32700], desc[UR20][R6.64], P1 ;  /* 0x32700000060c7fae */ /* 0x0009e800089a1014 */
[----:B------:R-:W3:Y:S01]  /*18e30*/  LDL.LU.64 R214, [R1+0x2b8] ;  /* 0x0002b80001d67983 */ /* 0x000ee20000300a00 */
[----:B--2---:R-:W-:-:S04]  /*18e40*/  IADD3 R10, P3, PT, R14, UR12, RZ ;  /* 0x0000000c0e0a7c10 */ /* 0x004fc8000ff7e0ff */
[----:B------:R-:W-:Y:S02]  /*18e50*/  IADD3.X R11, PT, PT, R15, UR13, RZ, P3, !PT ;  /* 0x0000000d0f0b7c10 */ /* 0x000fe40009ffe4ff */
[----:B-1----:R-:W-:-:S03]  /*18e60*/  IADD3 R8, P3, PT, R234, UR12, RZ ;  /* 0x0000000cea087c10 */ /* 0x002fc6000ff7e0ff */
[----:B------:R1:W-:Y:S01]  /*18e70*/  LDGSTS.E [R12+0x32b00], desc[UR20][R10.64], P1 ;  /* 0x32b000000a0c7fae */ /* 0x0003e200089a1014 */
[----:B------:R-:W-:Y:S02]  /*18e80*/  IADD3.X R9, PT, PT, R235, UR13, RZ, P3, !PT ;  /* 0x0000000deb097c10 */ /* 0x000fe40009ffe4ff */
[----:B----4-:R-:W-:Y:S01]  /*18e90*/  IADD3 R6, P3, PT, R150, UR12, RZ ;  /* 0x0000000c96067c10 */ /* 0x010fe2000ff7e0ff */
[----:B------:R1:W-:Y:S03]  /*18ea0*/  STL.64 [R1+0xe0], R10 ;  /* 0x0000e00a01007387 */ /* 0x0003e60000100a00 */
[----:B------:R-:W-:Y:S01]  /*18eb0*/  IADD3.X R7, PT, PT, R151, UR13, RZ, P3, !PT ;  /* 0x0000000d97077c10 */ /* 0x000fe20009ffe4ff */
[----:B------:R2:W-:Y:S04]  /*18ec0*/  STL.64 [R1+0x130], R8 ;  /* 0x0001300801007387 */ /* 0x0005e80000100a00 */
[----:B------:R-:W4:Y:S04]  /*18ed0*/  LDL.LU.64 R178, [R1+0x280] ;  /* 0x0002800001b27983 */ /* 0x000f280000300a00 */
[----:B------:R2:W-:Y:S04]  /*18ee0*/  STL.64 [R1+0x170], R6 ;  /* 0x0001700601007387 */ /* 0x0005e80000100a00 */
[----:B------:R-:W4:Y:S01]  /*18ef0*/  LDL.LU.64 R250, [R1+0x238] ;  /* 0x0002380001fa7983 */ /* 0x000f220000300a00 */
[----:B------:R-:W-:-:S03]  /*18f00*/  IADD3 R150, P3, PT, R166, UR12, RZ ;  /* 0x0000000ca6967c10 */ /* 0x000fc6000ff7e0ff */
[----:B------:R-:W4:Y:S01]  /*18f10*/  LDL.LU.64 R14, [R1+0x1f8] ;  /* 0x0001f800010e7983 */ /* 0x000f220000300a00 */
[----:B------:R-:W-:Y:S02]  /*18f20*/  IADD3.X R151, PT, PT, R167, UR13, RZ, P3, !PT ;  /* 0x0000000da7977c10 */ /* 0x000fe40009ffe4ff */
[----:B-1----:R-:W-:Y:S01]  /*18f30*/  IADD3 R10, P3, PT, R174, UR12, RZ ;  /* 0x0000000cae0a7c10 */ /* 0x002fe2000ff7e0ff */
[----:B------:R-:W4:Y:S03]  /*18f40*/  LDL.LU.64 R188, [R1+0x1b8] ;  /* 0x0001b80001bc7983 */ /* 0x000f260000300a00 */
[----:B------:R-:W-:Y:S01]  /*18f50*/  IADD3.X R11, PT, PT, R175, UR13, RZ, P3, !PT ;  /* 0x0000000daf0b7c10 */ /* 0x000fe20009ffe4ff */
[----:B------:R2:W-:Y:S04]  /*18f60*/  LDGSTS.E [R12+0x32f00], desc[UR20][R8.64], P1 ;  /* 0x32f00000080c7fae */ /* 0x0005e800089a1014 */
[----:B------:R-:W-:Y:S04]  /*18f70*/  LDGSTS.E [R12+0x33300], desc[UR20][R6.64], P1 ;  /* 0x33300000060c7fae */ /* 0x000fe800089a1014 */
[----:B------:R3:W-:Y:S01]  /*18f80*/  LDGSTS.E [R12+0x33700], desc[UR20][R150.64], P1 ;  /* 0x33700000960c7fae */ /* 0x0007e200089a1014 */
[----:B--2---:R-:W-:-:S03]  /*18f90*/  IADD3 R8, P3, PT, R176, UR12, RZ ;  /* 0x0000000cb0087c10 */ /* 0x004fc6000ff7e0ff */
[----:B------:R1:W-:Y:S04]  /*18fa0*/  LDGSTS.E [R12+0x33b00], desc[UR20][R10.64], P1 ;  /* 0x33b000000a0c7fae */ /* 0x0003e800089a1014 */
[----:B------:R-:W1:Y:S01]  /*18fb0*/  LDL.LU.64 R6, [R1+0x160] ;  /* 0x0001600001067983 */ /* 0x000e620000300a00 */
[----:B------:R-:W-:-:S03]  /*18fc0*/  IADD3.X R9, PT, PT, R177, UR13, RZ, P3, !PT ;  /* 0x0000000db1097c10 */ /* 0x000fc60009ffe4ff */
[----:B------:R-:W2:Y:S04]  /*18fd0*/  LDL.LU.64 R186, [R1+0x100] ;  /* 0x0001000001ba7983 */ /* 0x000ea80000300a00 */
[----:B------:R-:W-:Y:S04]  /*18fe0*/  STL.64 [R1+0x1b0], R150 ;  /* 0x0001b09601007387 */ /* 0x000fe80000100a00 */
[----:B------:R-:W-:Y:S04]  /*18ff0*/  STL.64 [R1+0x1f0], R10 ;  /* 0x0001f00a01007387 */ /* 0x000fe80000100a00 */
[----:B------:R3:W-:Y:S04]  /*19000*/  STL.64 [R1+0x240], R8 ;  /* 0x0002400801007387 */ /* 0x0007e80000100a00 */
[----:B------:R-:W-:Y:S04]  /*19010*/  LDGSTS.E [R12+0x33f00], desc[UR20][R8.64], P1 ;  /* 0x33f00000080c7fae */ /* 0x000fe800089a1014 */
[----:B---3--:R-:W3:Y:S01]  /*19020*/  LDL.LU.64 R8, [R1+0x68] ;  /* 0x0000680001087983 */ /* 0x008ee20000300a00 */
[----:B------:R-:W-:-:S04]  /*19030*/  IADD3 R150, P3, PT, R16, UR12, RZ ;  /* 0x0000000c10967c10 */ /* 0x000fc8000ff7e0ff */
[----:B------:R-:W-:Y:S02]  /*19040*/  IADD3.X R151, PT, PT, R17, UR13, RZ, P3, !PT ;  /* 0x0000000d11977c10 */ /* 0x000fe40009ffe4ff */
[----:B------:R-:W3:Y:S04]  /*19050*/  LDL.LU.64 R16, [R1+0x8] ;  /* 0x0000080001107983 */ /* 0x000ee80000300a00 */
        /* <DEDUP_REMOVED lines=10> */
[----:B------:R-:W-:Y:S01]  /*19100*/  UMOV UR18, URZ ;  /* 0x000000ff00127c82 */ /* 0x000fe20008000000 */
        /* <DEDUP_REMOVED lines=11> */
[----:B-1----:R-:W-:-:S03]  /*191c0*/  IADD3 R10, P3, PT, R6, UR12, RZ ;  /* 0x0000000c060a7c10 */ /* 0x002fc6000ff7e0ff */
[----:B------:R3:W-:Y:S01]  /*191d0*/  LDGSTS.E [R13+0x31f80], desc[UR20][R14.64], P1 ;  /* 0x31f800000e0d7fae */ /* 0x0007e200089a1014 */
[----:B------:R-:W-:Y:S02]  /*191e0*/  IADD3.X R11, PT, PT, R7, UR13, RZ, P3, !PT ;  /* 0x0000000d070b7c10 */ /* 0x000fe40009ffe4ff */
[----:B--2---:R-:W-:Y:S01]  /*191f0*/  IADD3 R6, P3, PT, R186, UR12, RZ ;  /* 0x0000000cba067c10 */ /* 0x004fe2000ff7e0ff */
[----:B------:R3:W-:Y:S03]  /*19200*/  STL.64 [R1+0x30], R14 ;  /* 0x0000300e01007387 */ /* 0x0007e60000100a00 */
[----:B------:R-:W-:Y:S01]  /*19210*/  IADD3.X R7, PT, PT, R187, UR13, RZ, P3, !PT ;  /* 0x0000000dbb077c10 */ /* 0x000fe20009ffe4ff */
[----:B------:R1:W-:Y:S04]  /*19220*/  STL.64 [R1+0x70], R10 ;  /* 0x0000700a01007387 */ /* 0x0003e80000100a00 */
[----:B------:R1:W-:Y:S04]  /*19230*/  LDGSTS.E [R13+0x32380], desc[UR20][R10.64], P1 ;  /* 0x323800000a0d7fae */ /* 0x0003e800089a1014 */
[----:B------:R-:W-:Y:S01]  /*19240*/  LDGSTS.E [R13+0x32780], desc[UR20][R6.64], P1 ;  /* 0x32780000060d7fae */ /* 0x000fe200089a1014 */
[----:B---3--:R-:W-:-:S04]  /*19250*/  IADD3 R14, P3, PT, R8, UR12, RZ ;  /* 0x0000000c080e7c10 */ /* 0x008fc8000ff7e0ff */
[----:B------:R-:W-:Y:S02]  /*19260*/  IADD3.X R15, PT, PT, R9, UR13, RZ, P3, !PT ;  /* 0x0000000d090f7c10 */ /* 0x000fe40009ffe4ff */
[----:B-1----:R-:W-:-:S03]  /*19270*/  IADD3 R10, P3, PT, R16, UR12, RZ ;  /* 0x0000000c100a7c10 */ /* 0x002fc6000ff7e0ff */
        /* <DEDUP_REMOVED lines=18> */
[----:B------:R2:W-:Y:S04]  /*193a0*/  LDGSTS.E [R13+0x33b80], desc[UR20][R10.64], P1 ;  /* 0x33b800000a0d7fae */ /* 0x0005e800089a1014 */
[----:B------:R2:W-:Y:S01]  /*193b0*/  STL.64 [R1+0x230], R8 ;  /* 0x0002300801007387 */ /* 0x0005e20000100a00 */
[----:B------:R-:W-:-:S03]  /*193c0*/  ISETP.GE.AND P3, PT, R252, 0x100, PT ;  /* 0x00000100fc00780c */ /* 0x000fc60003f66270 */
[----:B------:R2:W-:Y:S01]  /*193d0*/  LDGSTS.E [R13+0x33f80], desc[UR20][R8.64], P1 ;  /* 0x33f80000080d7fae */ /* 0x0005e200089a1014 */
[----:B------:R-:W-:-:S03]  /*193e0*/  ISETP.GE.AND P1, PT, R252, 0x80, PT ;  /* 0x00000080fc00780c */ /* 0x000fc60003f26270 */
[----:B------:R-:W0:Y:S06]  /*193f0*/  LDGDEPBAR ;  /* 0x00000000000079af */ /* 0x000e2c0000000000 */
[----:B------:R-:W-:Y:S05]  /*19400*/  @!P3 BRA `(.L_x_7) ;  /* 0x0000009c0030b947 */ /* 0x000fea0003800000 */
[----:B------:R-:W-:Y:S01]  /*19410*/  SHF.R.S32.HI R5, RZ, 0x1f, R252 ;  /* 0x0000001fff057819 */ /* 0x000fe200000114fc */
[----:B-----5:R1:W-:Y:S03]  /*19420*/  STL.64 [R1+0x5b8], R2 ;  /* 0x0005b80201007387 */ /* 0x0203e60000100a00 */
[----:B--2---:R-:W-:Y:S01]  /*19430*/  LEA.HI R8, R5, R252, RZ, 0x7 ;  /* 0x000000fc05087211 */ /* 0x004fe200078f38ff */
[----:B------:R-:W-:Y:S02]  /*19440*/  IMAD.MOV.U32 R5, RZ, RZ, R172 ;  /* 0x000000ffff057224 */ /* 0x000fe400078e00ac */
[----:B------:R-:W-:Y:S02]  /*19450*/  IMAD.MOV.U32 R8, RZ, RZ, R155 ;  /* 0x000000ffff087224 */ /* 0x000fe400078e009b */
[----:B------:R-:W-:Y:S01]  /*19460*/  IMAD.MOV.U32 R9, RZ, RZ, R152 ;  /* 0x000000ffff097224 */ /* 0x000fe200078e0098 */
[----:B------:R2:W-:Y:S01]  /*19470*/  STL.64 [R1+0x5c0], R4 ;  /* 0x0005c00401007387 */ /* 0x0005e20000100a00 */
[----:B-1----:R-:W-:-:S02]  /*19480*/  IMAD.MOV.U32 R2, RZ, RZ, R6 ;  /* 0x000000ffff027224 */ /* 0x002fc400078e0006 */
[----:B------:R-:W-:Y:S02]  /*19490*/  IMAD.MOV.U32 R3, RZ, RZ, R7 ;  /* 0x000000ffff037224 */ /* 0x000fe400078e0007 */
[----:B------:R-:W-:Y:S02]  /*194a0*/  IMAD.MOV.U32 R6, RZ, RZ, R173 ;  /* 0x000000ffff067224 */ /* 0x000fe400078e00ad */
[----:B------:R-:W-:Y:S02]  /*194b0*/  IMAD.MOV.U32 R7, RZ, RZ, R154 ;  /* 0x000000ffff077224 */ /* 0x000fe400078e009a */
[----:B------:R-:W-:Y:S01]  /*194c0*/  IMAD.MOV.U32 R10, RZ, RZ, R153 ;  /* 0x000000ffff0a7224 */ /* 0x000fe200078e0099 */
[----:B--2---:R-:W2:Y:S01]  /*194d0*/  LDL.LU.64 R4, [R1+0x58] ;  /* 0x0000580001047983 */ /* 0x004ea20000300a00 */
[----:B------:R-:W-:-:S03]  /*194e0*/  IMAD.MOV.U32 R11, RZ, RZ, R136 ;  /* 0x000000ffff0b7224 */ /* 0x000fc600078e0088 */
[----:B------:R1:W-:Y:S04]  /*194f0*/  STL.64 [R1+0x5c8], R6 ;  /* 0x0005c80601007387 */ /* 0x0003e80000100a00 */
[----:B-1----:R-:W3:Y:S04]  /*19500*/  LDL.LU.64 R6, [R1+0xe8] ;  /* 0x0000e80001067983 */ /* 0x002ee80000300a00 */
[----:B------:R1:W-:Y:S04]  /*19510*/  STL.64 [R1+0x5d0], R8 ;  /* 0x0005d00801007387 */ /* 0x0003e80000100a00 */
[----:B-1----:R-:W4:Y:S04]  /*19520*/  LDL.LU.64 R8, [R1+0x28] ;  /* 0x0000280001087983 */ /* 0x002f280000300a00 */
[----:B------:R1:W-:Y:S04]  /*19530*/  STL.64 [R1+0x5d8], R10 ;  /* 0x0005d80a01007387 */ /* 0x0003e80000100a00 */
[----:B-1----:R-:W4:Y:S01]  /*19540*/  LDL.LU.64 R10, [R1+0xa0] ;  /* 0x0000a000010a7983 */ /* 0x002f220000300a00 */
[----:B------:R-:W-:-:S02]  /*19550*/  IMAD.MOV.U32 R17, RZ, RZ, R18 ;  /* 0x000000ffff117224 */ /* 0x000fc400078e0012 */
[----:B------:R-:W-:Y:S02]  /*19560*/  IMAD.MOV.U32 R18, RZ, RZ, R19 ;  /* 0x000000ffff127224 */ /* 0x000fe400078e0013 */
[----:B------:R-:W-:Y:S02]  /*19570*/  IMAD.MOV.U32 R19, RZ, RZ, R20 ;  /* 0x000000ffff137224 */ /* 0x000fe400078e0014 */
[----:B------:R-:W-:Y:S02]  /*19580*/  IMAD.MOV.U32 R20, RZ, RZ, R21 ;  /* 0x000000ffff147224 */ /* 0x000fe400078e0015 */
[----:B------:R-:W-:Y:S02]  /*19590*/  IMAD.MOV.U32 R21, RZ, RZ, R22 ;  /* 0x000000ffff157224 */ /* 0x000fe400078e0016 */
[----:B------:R-:W-:Y:S02]  /*195a0*/  IMAD.MOV.U32 R22, RZ, RZ, R23 ;  /* 0x000000ffff167224 */ /* 0x000fe400078e0017 */
        /* <DEDUP_REMOVED lines=8> */
[----:B------:R-:W-:Y:S01]  /*19630*/  IMAD.MOV.U32 R14, RZ, RZ, R129 ;  /* 0x000000ffff0e7224 */ /* 0x000fe200078e0081 */
[----:B------:R-:W-:Y:S01]  /*19640*/  STL.64 [R1+0x5e0], R12 ;  /* 0x0005e00c01007387 */ /* 0x000fe20000100a00 */
[----:B------:R-:W-:Y:S02]  /*19650*/  IMAD.MOV.U32 R15, RZ, RZ, R104 ;  /* 0x000000ffff0f7224 */ /* 0x000fe400078e0068 */
[----:B------:R-:W-:Y:S02]  /*19660*/  IMAD.MOV.U32 R29, RZ, RZ, R30 ;  /* 0x000000ffff1d7224 */ /* 0x000fe400078e001e */
[----:B------:R-:W-:Y:S01]  /*19670*/  IMAD.MOV.U32 R16, RZ, RZ, R105 ;  /* 0x000000ffff107224 */ /* 0x000fe200078e0069 */
[----:B------:R-:W-:Y:S01]  /*19680*/  STL.64 [R1+0x5e8], R14 ;  /* 0x0005e80e01007387 */ /* 0x000fe20000100a00 */
[----:B------:R-:W-:-:S02]  /*19690*/  IMAD.MOV.U32 R30, RZ, RZ, R31 ;  /* 0x000000ffff1e7224 */ /* 0x000fc400078e001f */
[----:B------:R-:W-:Y:S01]  /*196a0*/  IMAD.MOV.U32 R31, RZ, RZ, R32 ;  /* 0x000000ffff1f7224 */ /* 0x000fe200078e0020 */
[----:B------:R-:W-:Y:S01]  /*196b0*/  STL.64 [R1+0x5f0], R16 ;  /* 0x0005f01001007387 */ /* 0x000fe20000100a00 */
[----:B------:R-:W-:Y:S02]  /*196c0*/  IMAD.MOV.U32 R32, RZ, RZ, R33 ;  /* 0x000000ffff207224 */ /* 0x000fe400078e0021 */
[----:B------:R-:W-:Y:S01]  /*196d0*/  IMAD.MOV.U32 R33, RZ, RZ, R34 ;  /* 0x000000ffff217224 */ /* 0x000fe200078e0022 */
[----:B------:R-:W-:Y:S01]  /*196e0*/  STL.64 [R1+0x5f8], R18 ;  /* 0x0005f81201007387 */ /* 0x000fe20000100a00 */
        /* <DEDUP_REMOVED lines=20> */
[----:B------:R1:W-:Y:S01]  /*19830*/  STL.64 [R1+0x630], R32 ;  /* 0x0006302001007387 */ /* 0x0003e20000100a00 */
[----:B------:R-:W-:-:S02]  /*19840*/  IMAD.MOV.U32 R158, RZ, RZ, R196 ;  /* 0x000000ffff9e7224 */ /* 0x000fc400078e00c4 */
[----:B------:R-:W-:Y:S01]  /*19850*/  IMAD.MOV.U32 R213, RZ, RZ, R215 ;  /* 0x000000ffffd57224 */ /* 0x000fe200078e00d7 */
[----:B------:R1:W-:Y:S01]  /*19860*/  STL.64 [R1+0x638], R34 ;  /* 0x0006382201007387 */ /* 0x0003e20000100a00 */
[----:B------:R-:W-:Y:S02]  /*19870*/  IMAD.MOV.U32 R157, RZ, RZ, R197 ;  /* 0x000000ffff9d7224 */ /* 0x000fe400078e00c5 */
[----:B------:R-:W-:Y:S01]  /*19880*/  IMAD.MOV.U32 R173, RZ, RZ, R199 ;  /* 0x000000ffffad7224 */ /* 0x000fe200078e00c7 */
[----:B------:R1:W-:Y:S01]  /*19890*/  STL.64 [R1+0x640], R36 ;  /* 0x0006402401007387 */ /* 0x0003e20000100a00 */
        /* <DEDUP_REMOVED lines=8> */
[----:B------:R2:W-:Y:S01]  /*19920*/  STL.64 [R1+0x658], R42 ;  /* 0x0006582a01007387 */ /* 0x0005e20000100a00 */
[----:B------:R-:W-:Y:S02]  /*19930*/  IMAD.MOV.U32 R45, RZ, RZ, R46 ;  /* 0x000000ffff2d7224 */ /* 0x000fe400078e002e */
[----:B------:R-:W-:Y:S01]  /*19940*/  IMAD.MOV.U32 R46, RZ, RZ, R47 ;  /* 0x000000ffff2e7224 */ /* 0x000fe200078e002f */
[----:B-1----:R-:W4:Y:S01]  /*19950*/  LDL.LU.64 R32, [R1+0x140] ;  /* 0x0001400001207983 */ /* 0x002f220000300a00 */
[----:B------:R-:W-:-:S02]  /*19960*/  IMAD.MOV.U32 R47, RZ, RZ, R48 ;  /* 0x000000ffff2f7224 */ /* 0x000fc400078e0030 */
[----:B------:R-:W-:Y:S01]  /*19970*/  IMAD.MOV.U32 R48, RZ, RZ, R49 ;  /* 0x000000ffff307224 */ /* 0x000fe200078e0031 */
[----:B------:R-:W4:Y:S01]  /*19980*/  LDL.LU.64 R34, [R1+0x10] ;  /* 0x0000100001227983 */ /* 0x000f220000300a00 */
[----:B------:R-:W-:Y:S02]  /*19990*/  IMAD.MOV.U32 R49, RZ, RZ, R50 ;  /* 0x000000ffff317224 */ /* 0x000fe400078e0032 */
[----:B------:R-:W-:Y:S01]  /*199a0*/  IMAD.MOV.U32 R50, RZ, RZ, R51 ;  /* 0x000000ffff327224 */ /* 0x000fe200078e0033 */
[----:B------:R-:W4:Y:S01]  /*199b0*/  LDL.LU.64 R36, [R1+0x40] ;  /* 0x0000400001247983 */ /* 0x000f220000300a00 */
[----:B------:R-:W-:Y:S02]  /*199c0*/  IMAD.MOV.U32 R51, RZ, RZ, R52 ;  /* 0x000000ffff337224 */ /* 0x000fe400078e0034 */
[----:B------:R-:W-:Y:S01]  /*199d0*/  IMAD.MOV.U32 R52, RZ, RZ, R53 ;  /* 0x000000ffff347224 */ /* 0x000fe200078e0035 */
[----:B------:R-:W4:Y:S01]  /*199e0*/  LDL.LU.64 R30, [R1] ;  /* 0x00000000011e7983 */ /* 0x000f220000300a00 */
        /* <DEDUP_REMOVED lines=8> */
[----:B------:R-:W4:Y:S01]  /*19a70*/  LDL.LU.64 R16, [R1+0x2a0] ;  /* 0x0002a00001107983 */ /* 0x000f220000300a00 */
        /* <DEDUP_REMOVED lines=72> */
[----:B--2---:R-:W-:-:S02]  /*19f00*/  IMAD.MOV.U32 R218, RZ, RZ, R4 ;  /* 0x000000ffffda7224 */ /* 0x004fc400078e0004 */
[----:B------:R-:W-:Y:S02]  /*19f10*/  IMAD.MOV.U32 R217, RZ, RZ, R5 ;  /* 0x000000ffffd97224 */ /* 0x000fe400078e0005 */
[----:B------:R-:W-:Y:S02]  /*19f20*/  IMAD.MOV.U32 R172, RZ, RZ, R208 ;  /* 0x000000ffffac7224 */ /* 0x000fe400078e00d0 */
[----:B---3--:R-:W-:Y:S02]  /*19f30*/  IMAD.MOV.U32 R216, RZ, RZ, R6 ;  /* 0x000000ffffd87224 */ /* 0x008fe400078e0006 */
[----:B------:R-:W-:Y:S02]  /*19f40*/  IMAD.MOV.U32 R215, RZ, RZ, R7 ;  /* 0x000000ffffd77224 */ /* 0x000fe400078e0007 */
[----:B------:R-:W2:Y:S01]  /*19f50*/  LDL.LU.64 R6, [R1+0x138] ;  /* 0x0001380001067983 */ /* 0x000ea20000300a00 */
[----:B----4-:R-:W-:Y:S02]  /*19f60*/  IMAD.MOV.U32 R202, RZ, RZ, R8 ;  /* 0x000000ffffca7224 */ /* 0x010fe400078e0008 */
[----:B------:R-:W-:-:S02]  /*19f70*/  IMAD.MOV.U32 R201, RZ, RZ, R9 ;  /* 0x000000ffffc97224 */ /* 0x000fc400078e0009 */
[----:B------:R-:W-:Y:S02]  /*19f80*/  IMAD.MOV.U32 R200, RZ, RZ, R10 ;  /* 0x000000ffffc87224 */ /* 0x000fe400078e000a */
[----:B------:R-:W-:Y:S02]  /*19f90*/  IMAD.MOV.U32 R199, RZ, RZ, R11 ;  /* 0x000000ffffc77224 */ /* 0x000fe400078e000b */
[----:B------:R-:W3:Y:S01]  /*19fa0*/  LDL.LU.64 R10, [R1+0x220] ;  /* 0x00022000010a7983 */ /* 0x000ee20000300a00 */
        /* <DEDUP_REMOVED lines=26> */
[----:B------:R-:W4:Y:S01]  /*1a150*/  LDL.LU.64 R34, [R1+0x190] ;  /* 0x0001900001227983 */ /* 0x000f220000300a00 */
        /* <DEDUP_REMOVED lines=59> */
[----:B--2---:R-:W-:Y:S02]  /*1a510*/  IMAD.MOV.U32 R42, RZ, RZ, R6 ;  /* 0x000000ffff2a7224 */ /* 0x004fe400078e0006 */
[----:B------:R-:W-:Y:S02]  /*1a520*/  IMAD.MOV.U32 R43, RZ, RZ, R7 ;  /* 0x000000ffff2b7224 */ /* 0x000fe400078e0007 */
[----:B---3--:R-:W-:-:S02]  /*1a530*/  IMAD.MOV.U32 R28, RZ, RZ, R10 ;  /* 0x000000ffff1c7224 */ /* 0x008fc400078e000a */
[----:B------:R-:W-:Y:S02]  /*1a540*/  IMAD.MOV.U32 R29, RZ, RZ, R11 ;  /* 0x000000ffff1d7224 */ /* 0x000fe400078e000b */
[----:B----4-:R-:W-:Y:S01]  /*1a550*/  IMAD.MOV.U32 R12, RZ, RZ, R8 ;  /* 0x000000ffff0c7224 */ /* 0x010fe200078e0008 */
[----:B------:R-:W2:Y:S01]  /*1a560*/  LDL.LU.64 R10, [R1+0xd8] ;  /* 0x0000d800010a7983 */ /* 0x000ea20000300a00 */
[----:B------:R-:W-:Y:S02]  /*1a570*/  IMAD.MOV.U32 R13, RZ, RZ, R9 ;  /* 0x000000ffff0d7224 */ /* 0x000fe400078e0009 */
[----:B------:R-:W-:Y:S01]  /*1a580*/  IMAD.MOV.U32 R241, RZ, RZ, R4 ;  /* 0x000000fffff17224 */ /* 0x000fe200078e0004 */
[----:B------:R-:W3:Y:S01]  /*1a590*/  LDL.LU.64 R8, [R1+0x120] ;  /* 0x0001200001087983 */ /* 0x000ee20000300a00 */
[----:B------:R-:W-:-:S03]  /*1a5a0*/  IMAD.MOV.U32 R240, RZ, RZ, R5 ;  /* 0x000000fffff07224 */ /* 0x000fc600078e0005 */
[----:B------:R-:W4:Y:S04]  /*1a5b0*/  LDL.LU.64 R4, [R1+0x98] ;  /* 0x0000980001047983 */ /* 0x000f280000300a00 */
[----:B------:R-:W2:Y:S04]  /*1a5c0*/  LDL.LU.64 R24, [R1+0x108] ;  /* 0x0001080001187983 */ /* 0x000ea80000300a00 */
[----:B------:R-:W2:Y:S04]  /*1a5d0*/  LDL.LU.64 R40, [R1+0xb0] ;  /* 0x0000b00001287983 */ /* 0x000ea80000300a00 */
[----:B------:R-:W3:Y:S04]  /*1a5e0*/  LDL.LU.64 R6, [R1+0xf0] ;  /* 0x0000f00001067983 */ /* 0x000ee80000300a00 */
[----:B------:R-:W3:Y:S04]  /*1a5f0*/  LDL.LU.64 R38, [R1+0x78] ;  /* 0x0000780001267983 */ /* 0x000ee80000300a00 */
[----:B------:R-:W3:Y:S04]  /*1a600*/  LDL.LU.64 R14, [R1+0x18] ;  /* 0x00001800010e7983 */ /* 0x000ee80000300a00 */
[----:B------:R-:W3:Y:S01]  /*1a610*/  LDL.LU.64 R126, [R1+0x38] ;  /* 0x00003800017e7983 */ /* 0x000ee20000300a00 */
        /* <DEDUP_REMOVED lines=9> */
[----:B------:R1:W5:Y:S04]  /*1a6b0*/  LDL.LU.64 R42, [R1+0x658] ;  /* 0x00065800012a7983 */ /* 0x0003680000300a00 */
[----:B------:R1:W-:Y:S01]  /*1a6c0*/  STL [R1], R26 ;  /* 0x0000001a01007387 */ /* 0x0003e20000100800 */
[----:B------:R-:W-:-:S03]  /*1a6d0*/  IMAD.MOV.U32 R252, RZ, RZ, R27 ;  /* 0x000000fffffc7224 */ /* 0x000fc600078e001b */
[----:B-1----:R-:W4:Y:S01]  /*1a6e0*/  LDL.LU.64 R26, [R1+0x158] ;  /* 0x00015800011a7983 */ /* 0x002f220000300a00 */
[----:B------:R-:W-:Y:S02]  /*1a6f0*/  IMAD.MOV.U32 R208, RZ, RZ, R222 ;  /* 0x000000ffffd07224 */ /* 0x000fe400078e00de */
[----:B--2---:R-:W-:Y:S01]  /*1a700*/  IMAD.MOV.U32 R222, RZ, RZ, R41 ;  /* 0x000000ffffde7224 */ /* 0x004fe200078e0029 */
[----:B------:R1:W-:Y:S04]  /*1a710*/  STL [R1+0x8], R40 ;  /* 0x0000082801007387 */ /* 0x0003e80000100800 */
[----:B-1----:R1:W5:Y:S04]  /*1a720*/  LDL.LU.64 R40, [R1+0x650] ;  /* 0x0006500001287983 */ /* 0x0023680000300a00 */
[----:B------:R2:W-:Y:S04]  /*1a730*/  STL [R1+0x4], R222 ;  /* 0x000004de01007387 */ /* 0x0005e80000100800 */
[----:B---3--:R3:W-:Y:S01]  /*1a740*/  STL [R1+0x10], R38 ;  /* 0x0000102601007387 */ /* 0x0087e20000100800 */
[----:B--2---:R-:W-:-:S03]  /*1a750*/  IMAD.MOV.U32 R222, RZ, RZ, R39 ;  /* 0x000000ffffde7224 */ /* 0x004fc600078e0027 */
[----:B---3--:R1:W5:Y:S04]  /*1a760*/  LDL.LU.64 R38, [R1+0x648] ;  /* 0x0006480001267983 */ /* 0x0083680000300a00 */
[----:B------:R-:W-:Y:S04]  /*1a770*/  STL [R1+0x18], R14 ;  /* 0x0000180e01007387 */ /* 0x000fe80000100800 */
[----:B------:R2:W-:Y:S02]  /*1a780*/  STL [R1+0xc], R222 ;  /* 0x00000cde01007387 */ /* 0x0005e40000100800 */
[----:B--2---:R-:W-:-:S02]  /*1a790*/  IMAD.MOV.U32 R222, RZ, RZ, R15 ;  /* 0x000000ffffde7224 */ /* 0x004fc400078e000f */
[----:B------:R-:W2:Y:S04]  /*1a7a0*/  LDL.LU.64 R14, [R1+0x60] ;  /* 0x00006000010e7983 */ /* 0x000ea80000300a00 */
[----:B------:R3:W-:Y:S04]  /*1a7b0*/  STL [R1+0x14], R222 ;  /* 0x000014de01007387 */ /* 0x0007e80000100800 */
[----:B------:R1:W-:Y:S01]  /*1a7c0*/  STL [R1+0x20], R126 ;  /* 0x0000207e01007387 */ /* 0x0003e20000100800 */
[----:B---3--:R-:W-:-:S05]  /*1a7d0*/  IMAD.MOV.U32 R222, RZ, RZ, R127 ;  /* 0x000000ffffde7224 */ /* 0x008fca00078e007f */
[----:B------:R3:W-:Y:S01]  /*1a7e0*/  STL [R1+0x1c], R222 ;  /* 0x00001cde01007387 */ /* 0x0007e20000100800 */
[----:B-1----:R-:W-:Y:S02]  /*1a7f0*/  IMAD.MOV.U32 R126, RZ, RZ, R20 ;  /* 0x000000ffff7e7224 */ /* 0x002fe400078e0014 */
[----:B------:R-:W-:Y:S01]  /*1a800*/  IMAD.MOV.U32 R127, RZ, RZ, R21 ;  /* 0x000000ffff7f7224 */ /* 0x000fe200078e0015 */
[----:B------:R1:W-:Y:S04]  /*1a810*/  STL [R1+0x28], R36 ;  /* 0x0000282401007387 */ /* 0x0003e80000100800 */
[----:B------:R-:W2:Y:S01]  /*1a820*/  LDL.LU.64 R20, [R1+0x268] ;  /* 0x0002680001147983 */ /* 0x000ea20000300a00 */
[----:B---3--:R-:W-:-:S03]  /*1a830*/  IMAD.MOV.U32 R222, RZ, RZ, R37 ;  /* 0x000000ffffde7224 */ /* 0x008fc600078e0025 */
[----:B-1----:R1:W5:Y:S04]  /*1a840*/  LDL.LU.64 R36, [R1+0x640] ;  /* 0x0006400001247983 */ /* 0x0023680000300a00 */
[----:B------:R-:W-:Y:S04]  /*1a850*/  STL [R1+0x24], R222 ;  /* 0x000024de01007387 */ /* 0x000fe80000100800 */
[----:B----4-:R3:W-:Y:S04]  /*1a860*/  STL [R1+0x30], R28 ;  /* 0x0000301c01007387 */ /* 0x0107e80000100800 */
[----:B------:R-:W-:Y:S01]  /*1a870*/  STL [R1+0x38], R34 ;  /* 0x0000382201007387 */ /* 0x000fe20000100800 */
[----:B---3--:R-:W-:-:S05]  /*1a880*/  IMAD.MOV.U32 R28, RZ, RZ, R29 ;  /* 0x000000ffff1c7224 */ /* 0x008fca00078e001d */
[----:B------:R3:W-:Y:S01]  /*1a890*/  STL [R1+0x2c], R28 ;  /* 0x00002c1c01007387 */ /* 0x0007e20000100800 */
[----:B------:R-:W-:-:S03]  /*1a8a0*/  IMAD.MOV.U32 R222, RZ, RZ, R35 ;  /* 0x000000ffffde7224 */ /* 0x000fc600078e0023 */
[----:B---3--:R-:W3:Y:S04]  /*1a8b0*/  LDL.LU.64 R28, [R1+0x178] ;  /* 0x00017800011c7983 */ /* 0x008ee80000300a00 */
[----:B------:R1:W5:Y:S04]  /*1a8c0*/  LDL.LU.64 R34, [R1+0x638] ;  /* 0x0006380001227983 */ /* 0x0003680000300a00 */
[----:B------:R4:W-:Y:S04]  /*1a8d0*/  STL [R1+0x34], R222 ;  /* 0x000034de01007387 */ /* 0x0009e80000100800 */
[----:B------:R1:W-:Y:S01]  /*1a8e0*/  STL [R1+0x40], R26 ;  /* 0x0000401a01007387 */ /* 0x0003e20000100800 */
[----:B----4-:R-:W-:-:S03]  /*1a8f0*/  IMAD.MOV.U32 R222, RZ, RZ, R27 ;  /* 0x000000ffffde7224 */ /* 0x010fc600078e001b */
[----:B-1----:R-:W4:Y:S04]  /*1a900*/  LDL.LU.64 R26, [R1+0x110] ;  /* 0x00011000011a7983 */ /* 0x002f280000300a00 */
[----:B------:R-:W-:Y:S04]  /*1a910*/  STL [R1+0x3c], R222 ;  /* 0x00003cde01007387 */ /* 0x000fe80000100800 */
[----:B------:R1:W-:Y:S04]  /*1a920*/  STL [R1+0x48], R24 ;  /* 0x0000481801007387 */ /* 0x0003e80000100800 */
[----:B------:R-:W-:Y:S01]  /*1a930*/  STL [R1+0x50], R18 ;  /* 0x0000501201007387 */ /* 0x000fe20000100800 */
[----:B-1----:R-:W-:-:S05]  /*1a940*/  IMAD.MOV.U32 R24, RZ, RZ, R25 ;  /* 0x000000ffff187224 */ /* 0x002fca00078e0019 */
[----:B------:R1:W-:Y:S01]  /*1a950*/  STL [R1+0x44], R24 ;  /* 0x0000441801007387 */ /* 0x0003e20000100800 */
[----:B------:R-:W-:-:S03]  /*1a960*/  IMAD.MOV.U32 R222, RZ, RZ, R19 ;  /* 0x000000ffffde7224 */ /* 0x000fc600078e0013 */
[----:B-1----:R-:W4:Y:S01]  /*1a970*/  LDL.LU.64 R24, [R1+0xb8] ;  /* 0x0000b80001187983 */ /* 0x002f220000300a00 */
[----:B------:R-:W-:Y:S02]  /*1a980*/  IMAD.MOV.U32 R18, RZ, RZ, R16 ;  /* 0x000000ffff127224 */ /* 0x000fe400078e0010 */
[----:B------:R-:W-:Y:S01]  /*1a990*/  IMAD.MOV.U32 R19, RZ, RZ, R17 ;  /* 0x000000ffff137224 */ /* 0x000fe200078e0011 */
[----:B------:R1:W-:Y:S04]  /*1a9a0*/  STL [R1+0x4c], R222 ;  /* 0x00004cde01007387 */ /* 0x0003e80000100800 */
[----:B------:R1:W-:Y:S04]  /*1a9b0*/  STL [R1+0x58], R32 ;  /* 0x0000582001007387 */ /* 0x0003e80000100800 */
[----:B------:R-:W4:Y:S01]  /*1a9c0*/  LDL.LU.64 R16, [R1+0x2a8] ;  /* 0x0002a80001107983 */ /* 0x000f220000300a00 */
[----:B-1----:R-:W-:-:S03]  /*1a9d0*/  IMAD.MOV.U32 R222, RZ, RZ, R33 ;  /* 0x000000ffffde7224 */ /* 0x002fc600078e0021 */
[----:B------:R1:W5:Y:S04]  /*1a9e0*/  LDL.LU.64 R32, [R1+0x630] ;  /* 0x0006300001207983 */ /* 0x0003680000300a00 */
[----:B--2---:R2:W-:Y:S04]  /*1a9f0*/  STL [R1+0x60], R14 ;  /* 0x0000600e01007387 */ /* 0x0045e80000100800 */
[----:B------:R-:W-:Y:S04]  /*1aa00*/  STL [R1+0x54], R222 ;  /* 0x000054de01007387 */ /* 0x000fe80000100800 */
[----:B------:R-:W-:Y:S01]  /*1aa10*/  STL [R1+0x68], R126 ;  /* 0x0000687e01007387 */ /* 0x000fe20000100800 */
[----:B--2---:R-:W-:-:S05]  /*1aa20*/  IMAD.MOV.U32 R14, RZ, RZ, R15 ;  /* 0x000000ffff0e7224 */ /* 0x004fca00078e000f */
[----:B------:R2:W-:Y:S04]  /*1aa30*/  STL [R1+0x5c], R14 ;  /* 0x00005c0e01007387 */ /* 0x0005e80000100800 */
[----:B--2---:R-:W2:Y:S01]  /*1aa40*/  LDL.LU.64 R14, [R1+0x218] ;  /* 0x00021800010e7983 */ /* 0x004ea20000300a00 */
[----:B------:R-:W-:-:S03]  /*1aa50*/  IMAD.MOV.U32 R126, RZ, RZ, R127 ;  /* 0x000000ffff7e7224 */ /* 0x000fc600078e007f */
[----:B------:R1:W-:Y:S04]  /*1aa60*/  STL [R1+0x70], R20 ;  /* 0x0000701401007387 */ /* 0x0003e80000100800 */
[----:B------:R-:W-:Y:S04]  /*1aa70*/  STL [R1+0x64], R126 ;  /* 0x0000647e01007387 */ /* 0x000fe80000100800 */
[----:B------:R-:W-:Y:S01]  /*1aa80*/  STL [R1+0x78], R30 ;  /* 0x0000781e01007387 */ /* 0x000fe20000100800 */
[----:B-1----:R-:W-:-:S05]  /*1aa90*/  IMAD.MOV.U32 R20, RZ, RZ, R21 ;  /* 0x000000ffff147224 */ /* 0x002fca00078e0015 */
[----:B------:R1:W-:Y:S04]  /*1aaa0*/  STL [R1+0x6c], R20 ;  /* 0x00006c1401007387 */ /* 0x0003e80000100800 */
[----:B-1----:R-:W2:Y:S01]  /*1aab0*/  LDL.LU.64 R20, [R1+0x118] ;  /* 0x0001180001147983 */ /* 0x002ea20000300a00 */
[----:B------:R-:W-:-:S03]  /*1aac0*/  IMAD.MOV.U32 R30, RZ, RZ, R31 ;  /* 0x000000ffff1e7224 */ /* 0x000fc600078e001f */
[----:B---3--:R1:W-:Y:S04]  /*1aad0*/  STL [R1+0x80], R28 ;  /* 0x0000801c01007387 */ /* 0x0083e80000100800 */
[----:B------:R-:W-:Y:S01]  /*1aae0*/  STL [R1+0x74], R30 ;  /* 0x0000741e01007387 */ /* 0x000fe20000100800 */
[----:B-1----:R-:W-:-:S05]  /*1aaf0*/  IMAD.MOV.U32 R28, RZ, RZ, R29 ;  /* 0x000000ffff1c7224 */ /* 0x002fca00078e001d */
[----:B------:R1:W-:Y:S04]  /*1ab00*/  STL [R1+0x7c], R28 ;  /* 0x00007c1c01007387 */ /* 0x0003e80000100800 */
[----:B------:R3:W-:Y:S01]  /*1ab10*/  STL [R1+0x88], R8 ;  /* 0x0000880801007387 */ /* 0x0007e20000100800 */
[----:B-1----:R-:W-:-:S03]  /*1ab20*/  IMAD.MOV.U32 R28, RZ, RZ, R9 ;  /* 0x000000ffff1c7224 */ /* 0x002fc600078e0009 */
[----:B---3--:R-:W3:Y:S04]  /*1ab30*/  LDL.LU.64 R8, [R1+0xe0] ;  /* 0x0000e00001087983 */ /* 0x008ee80000300a00 */
[----:B------:R-:W-:Y:S04]  /*1ab40*/  STL [R1+0x84], R28 ;  /* 0x0000841c01007387 */ /* 0x000fe80000100800 */
[----:B----4-:R1:W-:Y:S02]  /*1ab50*/  STL [R1+0x90], R26 ;  /* 0x0000901a01007387 */ /* 0x0103e40000100800 */
[----:B-1----:R-:W-:-:S05]  /*1ab60*/  IMAD.MOV.U32 R26, RZ, RZ, R27 ;  /* 0x000000ffff1a7224 */ /* 0x002fca00078e001b */
[----:B------:R1:W-:Y:S04]  /*1ab70*/  STL [R1+0x8c], R26 ;  /* 0x00008c1a01007387 */ /* 0x0003e80000100800 */
[----:B------:R4:W-:Y:S01]  /*1ab80*/  STL [R1+0x98], R4 ;  /* 0x0000980401007387 */ /* 0x0009e20000100800 */
[----:B-1----:R-:W-:-:S03]  /*1ab90*/  IMAD.MOV.U32 R26, RZ, RZ, R5 ;  /* 0x000000ffff1a7224 */ /* 0x002fc600078e0005 */
[----:B----4-:R-:W4:Y:S04]  /*1aba0*/  LDL.LU.64 R4, [R1+0x2f0] ;  /* 0x0002f00001047983 */ /* 0x010f280000300a00 */
[----:B------:R-:W-:Y:S04]  /*1abb0*/  STL [R1+0x94], R26 ;  /* 0x0000941a01007387 */ /* 0x000fe80000100800 */
[----:B------:R1:W-:Y:S02]  /*1abc0*/  STL [R1+0xa0], R24 ;  /* 0x0000a01801007387 */ /* 0x0003e40000100800 */
[----:B-1----:R-:W-:-:S05]  /*1abd0*/  IMAD.MOV.U32 R24, RZ, RZ, R25 ;  /* 0x000000ffff187224 */ /* 0x002fca00078e0019 */
[----:B------:R-:W-:Y:S04]  /*1abe0*/  STL [R1+0x9c], R24 ;  /* 0x00009c1801007387 */ /* 0x000fe80000100800 */
[----:B------:R1:W-:Y:S04]  /*1abf0*/  STL [R1+0xa8], R2 ;  /* 0x0000a80201007387 */ /* 0x0003e80000100800 */
[----:B------:R-:W-:Y:S01]  /*1ac00*/  STL [R1+0xb0], R16 ;  /* 0x0000b01001007387 */ /* 0x000fe20000100800 */
[----:B-1----:R-:W-:-:S05]  /*1ac10*/  IMAD.MOV.U32 R2, RZ, RZ, R3 ;  /* 0x000000ffff027224 */ /* 0x002fca00078e0003 */
[----:B------:R1:W-:Y:S04]  /*1ac20*/  STL [R1+0xa4], R2 ;  /* 0x0000a40201007387 */ /* 0x0003e80000100800 */
[----:B-1----:R-:W4:Y:S01]  /*1ac30*/  LDL.LU.64 R2, [R1+0x258] ;  /* 0x0002580001027983 */ /* 0x002f220000300a00 */
[----:B------:R-:W-:-:S03]  /*1ac40*/  IMAD.MOV.U32 R16, RZ, RZ, R17 ;  /* 0x000000ffff107224 */ /* 0x000fc600078e0011 */
[----:B------:R1:W-:Y:S04]  /*1ac50*/  STL [R1+0xb8], R22 ;  /* 0x0000b81601007387 */ /* 0x0003e80000100800 */
[----:B------:R1:W-:Y:S02]  /*1ac60*/  STL [R1+0xac], R16 ;  /* 0x0000ac1001007387 */ /* 0x0003e40000100800 */
[----:B-1----:R-:W-:Y:S02]  /*1ac70*/  IMAD.MOV.U32 R22, RZ, RZ, R23 ;  /* 0x000000ffff167224 */ /* 0x002fe400078e0017 */
[----:B------:R-:W4:Y:S04]  /*1ac80*/  LDL.LU.64 R16, [R1+0x1c0] ;  /* 0x0001c00001107983 */ /* 0x000f280000300a00 */
[----:B--2---:R1:W-:Y:S04]  /*1ac90*/  STL [R1+0xc0], R14 ;  /* 0x0000c00e01007387 */ /* 0x0043e80000100800 */
[----:B------:R-:W-:Y:S04]  /*1aca0*/  STL [R1+0xb4], R22 ;  /* 0x0000b41601007387 */ /* 0x000fe80000100800 */
[----:B------:R-:W2:Y:S01]  /*1acb0*/  LDL.LU.64 R26, [R1+0x1a0] ;  /* 0x0001a000011a7983 */ /* 0x000ea20000300a00 */
[----:B-1----:R-:W-:-:S03]  /*1acc0*/  IMAD.MOV.U32 R14, RZ, RZ, R15 ;  /* 0x000000ffff0e7224 */ /* 0x002fc600078e000f */
[----:B------:R1:W-:Y:S04]  /*1acd0*/  STL [R1+0xc8], R12 ;  /* 0x0000c80c01007387 */ /* 0x0003e80000100800 */
[----:B------:R1:W-:Y:S02]  /*1ace0*/  STL [R1+0xbc], R14 ;  /* 0x0000bc0e01007387 */ /* 0x0003e40000100800 */
[----:B-1----:R-:W-:Y:S02]  /*1acf0*/  IMAD.MOV.U32 R12, RZ, RZ, R13 ;  /* 0x000000ffff0c7224 */ /* 0x002fe400078e000d */
[----:B------:R-:W2:Y:S04]  /*1ad00*/  LDL.LU.64 R14, [R1+0x150] ;  /* 0x00015000010e7983 */ /* 0x000ea80000300a00 */
[----:B------:R-:W-:Y:S04]  /*1ad10*/  STL [R1+0xd0], R20 ;  /* 0x0000d01401007387 */ /* 0x000fe80000100800 */
[----:B------:R1:W-:Y:S04]  /*1ad20*/  STL [R1+0xc4], R12 ;  /* 0x0000c40c01007387 */ /* 0x0003e80000100800 */
[----:B-1----:R-:W2:Y:S04]  /*1ad30*/  LDL.LU.64 R12, [R1+0x130] ;  /* 0x00013000010c7983 */ /* 0x002ea80000300a00 */
[----:B------:R-:W2:Y:S01]  /*1ad40*/  LDL.LU.64 R24, [R1+0x128] ;  /* 0x0001280001187983 */ /* 0x000ea20000300a00 */
[----:B------:R-:W-:-:S05]  /*1ad50*/  IMAD.MOV.U32 R20, RZ, RZ, R21 ;  /* 0x000000ffff147224 */ /* 0x000fca00078e0015 */
[----:B------:R1:W-:Y:S04]  /*1ad60*/  STL [R1+0xcc], R20 ;  /* 0x0000cc1401007387 */ /* 0x0003e80000100800 */
[----:B------:R3:W-:Y:S01]  /*1ad70*/  STL [R1+0xd8], R10 ;  /* 0x0000d80a01007387 */ /* 0x0007e20000100800 */
[----:B-1----:R-:W-:-:S03]  /*1ad80*/  IMAD.MOV.U32 R20, RZ, RZ, R11 ;  /* 0x000000ffff147224 */ /* 0x002fc600078e000b */
[----:B---3--:R-:W3:Y:S04]  /*1ad90*/  LDL.LU.64 R10, [R1+0x318] ;  /* 0x00031800010a7983 */ /* 0x008ee80000300a00 */
[----:B------:R1:W-:Y:S04]  /*1ada0*/  STL [R1+0xd4], R20 ;  /* 0x0000d41401007387 */ /* 0x0003e80000100800 */
[----:B------:R1:W-:Y:S02]  /*1adb0*/  STL [R1+0xe0], R8 ;  /* 0x0000e00801007387 */ /* 0x0003e40000100800 */
[----:B-1----:R-:W-:-:S02]  /*1adc0*/  IMAD.MOV.U32 R20, RZ, RZ, R9 ;  /* 0x000000ffff147224 */ /* 0x002fc400078e0009 */
[----:B------:R-:W3:Y:S04]  /*1add0*/  LDL.LU.64 R8, [R1+0x2e8] ;  /* 0x0002e80001087983 */ /* 0x000ee80000300a00 */
[----:B------:R-:W-:Y:S04]  /*1ade0*/  STL [R1+0xdc], R20 ;  /* 0x0000dc1401007387 */ /* 0x000fe80000100800 */
[----:B------:R1:W-:Y:S04]  /*1adf0*/  STL [R1+0xe8], R6 ;  /* 0x0000e80601007387 */ /* 0x0003e80000100800 */
[----:B------:R-:W3:Y:S01]  /*1ae00*/  LDL.LU.64 R22, [R1+0x298] ;  /* 0x0002980001167983 */ /* 0x000ee20000300a00 */
[----:B-1----:R-:W-:-:S03]  /*1ae10*/  IMAD.MOV.U32 R6, RZ, RZ, R7 ;  /* 0x000000ffff067224 */ /* 0x002fc600078e0007 */
[----:B----4-:R1:W-:Y:S04]  /*1ae20*/  STL [R1+0xf0], R4 ;  /* 0x0000f00401007387 */ /* 0x0103e80000100800 */
[----:B------:R4:W-:Y:S01]  /*1ae30*/  STL [R1+0xe4], R6 ;  /* 0x0000e40601007387 */ /* 0x0009e20000100800 */
[----:B-1----:R-:W-:-:S03]  /*1ae40*/  IMAD.MOV.U32 R4, RZ, RZ, R5 ;  /* 0x000000ffff047224 */ /* 0x002fc600078e0005 */
[----:B----4-:R-:W4:Y:S04]  /*1ae50*/  LDL.LU.64 R6, [R1+0x250] ;  /* 0x0002500001067983 */ /* 0x010f280000300a00 */
[----:B------:R-:W-:Y:S04]  /*1ae60*/  STL [R1+0xf8], R18 ;  /* 0x0000f81201007387 */ /* 0x000fe80000100800 */
[----:B------:R1:W-:Y:S04]  /*1ae70*/  STL [R1+0xec], R4 ;  /* 0x0000ec0401007387 */ /* 0x0003e80000100800 */
[----:B-1----:R-:W4:Y:S04]  /*1ae80*/  LDL.LU.64 R4, [R1+0x1c8] ;  /* 0x0001c80001047983 */ /* 0x002f280000300a00 */
[----:B------:R-:W4:Y:S01]  /*1ae90*/  LDL.LU.64 R20, [R1+0x180] ;  /* 0x0001800001147983 */ /* 0x000f220000300a00 */
[----:B------:R-:W-:-:S05]  /*1aea0*/  IMAD.MOV.U32 R18, RZ, RZ, R19 ;  /* 0x000000ffff127224 */ /* 0x000fca00078e0013 */
[----:B------:R1:W-:Y:S04]  /*1aeb0*/  STL [R1+0xf4], R18 ;  /* 0x0000f41201007387 */ /* 0x0003e80000100800 */
[----:B------:R1:W-:Y:S02]  /*1aec0*/  STL [R1+0x100], R2 ;  /* 0x0001000201007387 */ /* 0x0003e40000100800 */
[----:B-1----:R-:W-:Y:S02]  /*1aed0*/  IMAD.MOV.U32 R18, RZ, RZ, R3 ;  /* 0x000000ffff127224 */ /* 0x002fe400078e0003 */
[----:B------:R-:W4:Y:S04]  /*1aee0*/  LDL.LU.64 R2, [R1+0x170] ;  /* 0x0001700001027983 */ /* 0x000f280000300a00 */
[----:B------:R1:W-:Y:S04]  /*1aef0*/  STL [R1+0xfc], R18 ;  /* 0x0000fc1201007387 */ /* 0x0003e80000100800 */
[----:B------:R1:W-:Y:S04]  /*1af00*/  STL [R1+0x108], R16 ;  /* 0x0001081001007387 */ /* 0x0003e80000100800 */
[----:B-1----:R-:W4:Y:S01]  /*1af10*/  LDL.LU.64 R18, [R1+0x168] ;  /* 0x0001680001127983 */ /* 0x002f220000300a00 */
[----:B------:R-:W-:-:S05]  /*1af20*/  IMAD.MOV.U32 R16, RZ, RZ, R17 ;  /* 0x000000ffff107224 */ /* 0x000fca00078e0011 */
[----:B------:R1:W-:Y:S04]  /*1af30*/  STL [R1+0x104], R16 ;  /* 0x0001041001007387 */ /* 0x0003e80000100800 */
[----:B--2---:R2:W-:Y:S04]  /*1af40*/  STL [R1+0x110], R26 ;  /* 0x0001101a01007387 */ /* 0x0045e80000100800 */
[----:B-1----:R-:W4:Y:S01]  /*1af50*/  LDL.LU.64 R16, [R1+0x338] ;  /* 0x0003380001107983 */ /* 0x002f220000300a00 */
[----:B--2---:R-:W-:-:S03]  /*1af60*/  IMAD.MOV.U32 R26, RZ, RZ, R27 ;  /* 0x000000ffff1a7224 */ /* 0x004fc600078e001b */
[----:B------:R-:W-:Y:S04]  /*1af70*/  STL [R1+0x118], R14 ;  /* 0x0001180e01007387 */ /* 0x000fe80000100800 */
[----:B------:R1:W-:Y:S02]  /*1af80*/  STL [R1+0x10c], R26 ;  /* 0x00010c1a01007387 */ /* 0x0003e40000100800 */
[----:B-1----:R-:W-:Y:S02]  /*1af90*/  IMAD.MOV.U32 R26, RZ, RZ, R15 ;  /* 0x000000ffff1a7224 */ /* 0x002fe400078e000f */
[----:B------:R-:W2:Y:S04]  /*1afa0*/  LDL.LU.64 R14, [R1+0x310] ;  /* 0x00031000010e7983 */ /* 0x000ea80000300a00 */
[----:B------:R-:W-:Y:S04]  /*1afb0*/  STL [R1+0x114], R26 ;  /* 0x0001141a01007387 */ /* 0x000fe80000100800 */
[----:B------:R1:W-:Y:S04]  /*1afc0*/  STL [R1+0x120], R12 ;  /* 0x0001200c01007387 */ /* 0x0003e80000100800 */
[----:B------:R1:W-:Y:S02]  /*1afd0*/  STL [R1+0x128], R24 ;  /* 0x0001281801007387 */ /* 0x0003e40000100800 */
[----:B-1----:R-:W-:-:S05]  /*1afe0*/  IMAD.MOV.U32 R12, RZ, RZ, R13 ;  /* 0x000000ffff0c7224 */ /* 0x002fca00078e000d */
[----:B------:R1:W-:Y:S01]  /*1aff0*/  STL [R1+0x11c], R12 ;  /* 0x00011c0c01007387 */ /* 0x0003e20000100800 */
[----:B------:R-:W-:-:S03]  /*1b000*/  IMAD.MOV.U32 R24, RZ, RZ, R25 ;  /* 0x000000ffff187224 */ /* 0x000fc600078e0019 */
[----:B-1----:R-:W2:Y:S04]  /*1b010*/  LDL.LU.64 R12, [R1+0x2e0] ;  /* 0x0002e000010c7983 */ /* 0x002ea80000300a00 */
[----:B---3--:R-:W-:Y:S04]  /*1b020*/  STL [R1+0x130], R10 ;  /* 0x0001300a01007387 */ /* 0x008fe80000100800 */
[----:B------:R1:W-:Y:S02]  /*1b030*/  STL [R1+0x124], R24 ;  /* 0x0001241801007387 */ /* 0x0003e40000100800 */
[----:B-1----:R-:W-:-:S02]  /*1b040*/  IMAD.MOV.U32 R24, RZ, RZ, R11 ;  /* 0x000000ffff187224 */ /* 0x002fc400078e000b */
[----:B------:R-:W3:Y:S04]  /*1b050*/  LDL.LU.64 R10, [R1+0x290] ;  /* 0x00029000010a7983 */ /* 0x000ee80000300a00 */
[----:B------:R-:W-:Y:S04]  /*1b060*/  STL [R1+0x12c], R24 ;  /* 0x00012c1801007387 */ /* 0x000fe80000100800 */
[----:B------:R1:W-:Y:S04]  /*1b070*/  STL [R1+0x138], R8 ;  /* 0x0001380801007387 */ /* 0x0003e80000100800 */
[----:B------:R1:W-:Y:S02]  /*1b080*/  STL [R1+0x140], R22 ;  /* 0x0001401601007387 */ /* 0x0003e40000100800 */
[----:B-1----:R-:W-:-:S05]  /*1b090*/  IMAD.MOV.U32 R8, RZ, RZ, R9 ;  /* 0x000000ffff087224 */ /* 0x002fca00078e0009 */
[----:B------:R1:W-:Y:S01]  /*1b0a0*/  STL [R1+0x134], R8 ;  /* 0x0001340801007387 */ /* 0x0003e20000100800 */
[----:B------:R-:W-:-:S03]  /*1b0b0*/  IMAD.MOV.U32 R22, RZ, RZ, R23 ;  /* 0x000000ffff167224 */ /* 0x000fc600078e0017 */
[----:B-1----:R-:W3:Y:S04]  /*1b0c0*/  LDL.LU.64 R8, [R1+0x200] ;  /* 0x0002000001087983 */ /* 0x002ee80000300a00 */
[----:B----4-:R-:W-:Y:S04]  /*1b0d0*/  STL [R1+0x148], R6 ;  /* 0x0001480601007387 */ /* 0x010fe80000100800 */
[----:B------:R1:W-:Y:S02]  /*1b0e0*/  STL [R1+0x13c], R22 ;  /* 0x00013c1601007387 */ /* 0x0003e40000100800 */
[----:B-1----:R-:W-:-:S02]  /*1b0f0*/  IMAD.MOV.U32 R22, RZ, RZ, R7 ;  /* 0x000000ffff167224 */ /* 0x002fc400078e0007 */
[----:B------:R-:W4:Y:S04]  /*1b100*/  LDL.LU.64 R6, [R1+0x1e0] ;  /* 0x0001e00001067983 */ /* 0x000f280000300a00 */
[----:B------:R-:W-:Y:S04]  /*1b110*/  STL [R1+0x144], R22 ;  /* 0x0001441601007387 */ /* 0x000fe80000100800 */
[----:B------:R1:W-:Y:S04]  /*1b120*/  STL [R1+0x150], R4 ;  /* 0x0001500401007387 */ /* 0x0003e80000100800 */
[----:B------:R-:W-:Y:S01]  /*1b130*/  STL [R1+0x158], R20 ;  /* 0x0001581401007387 */ /* 0x000fe20000100800 */
[----:B-1----:R-:W-:-:S05]  /*1b140*/  IMAD.MOV.U32 R4, RZ, RZ, R5 ;  /* 0x000000ffff047224 */ /* 0x002fca00078e0005 */
[----:B------:R1:W-:Y:S04]  /*1b150*/  STL [R1+0x14c], R4 ;  /* 0x00014c0401007387 */ /* 0x0003e80000100800 */
[----:B-1----:R-:W4:Y:S01]  /*1b160*/  LDL.LU.64 R4, [R1+0x1b0] ;  /* 0x0001b00001047983 */ /* 0x002f220000300a00 */
[----:B------:R-:W-:-:S03]  /*1b170*/  IMAD.MOV.U32 R20, RZ, RZ, R21 ;  /* 0x000000ffff147224 */ /* 0x000fc600078e0015 */
[----:B------:R-:W-:Y:S04]  /*1b180*/  STL [R1+0x160], R2 ;  /* 0x0001600201007387 */ /* 0x000fe80000100800 */
[----:B------:R1:W-:Y:S02]  /*1b190*/  STL [R1+0x154], R20 ;  /* 0x0001541401007387 */ /* 0x0003e40000100800 */
[----:B-1----:R-:W-:Y:S02]  /*1b1a0*/  IMAD.MOV.U32 R20, RZ, RZ, R3 ;  /* 0x000000ffff147224 */ /* 0x002fe400078e0003 */
[----:B------:R-:W4:Y:S04]  /*1b1b0*/  LDL.LU.64 R2, [R1+0x1a8] ;  /* 0x0001a80001027983 */ /* 0x000f280000300a00 */
[----:B------:R-:W-:Y:S04]  /*1b1c0*/  STL [R1+0x15c], R20 ;  /* 0x00015c1401007387 */ /* 0x000fe80000100800 */
[----:B------:R1:W-:Y:S02]  /*1b1d0*/  STL [R1+0x168], R18 ;  /* 0x0001681201007387 */ /* 0x0003e40000100800 */
[----:B-1----:R-:W-:-:S02]  /*1b1e0*/  IMAD.MOV.U32 R18, RZ, RZ, R19 ;  /* 0x000000ffff127224 */ /* 0x002fc400078e0013 */
[----:B------:R1:W-:Y:S04]  /*1b1f0*/  STL [R1+0x170], R16 ;  /* 0x0001701001007387 */ /* 0x0003e80000100800 */
[----:B------:R-:W-:Y:S04]  /*1b200*/  STL [R1+0x164], R18 ;  /* 0x0001641201007387 */ /* 0x000fe80000100800 */
[----:B------:R-:W4:Y:S01]  /*1b210*/  LDL.LU.64 R30, [R1+0x348] ;  /* 0x00034800011e7983 */ /* 0x000f220000300a00 */
[----:B-1----:R-:W-:-:S03]  /*1b220*/  IMAD.MOV.U32 R16, RZ, RZ, R17 ;  /* 0x000000ffff107224 */ /* 0x002fc600078e0011 */
[----:B------:R-:W4:Y:S04]  /*1b230*/  LDL.LU.64 R28, [R1+0x330] ;  /* 0x00033000011c7983 */ /* 0x000f280000300a00 */
[----:B------:R-:W-:Y:S04]  /*1b240*/  STL [R1+0x16c], R16 ;  /* 0x00016c1001007387 */ /* 0x000fe80000100800 */
[----:B--2---:R1:W-:Y:S04]  /*1b250*/  STL [R1+0x178], R14 ;  /* 0x0001780e01007387 */ /* 0x0043e80000100800 */
[----:B------:R-:W2:Y:S04]  /*1b260*/  LDL.LU.64 R26, [R1+0x308] ;  /* 0x00030800011a7983 */ /* 0x000ea80000300a00 */
[----:B------:R-:W2:Y:S01]  /*1b270*/  LDL.LU.64 R24, [R1+0x2d8] ;  /* 0x0002d80001187983 */ /* 0x000ea20000300a00 */
[----:B-1----:R-:W-:-:S05]  /*1b280*/  IMAD.MOV.U32 R14, RZ, RZ, R15 ;  /* 0x000000ffff0e7224 */ /* 0x002fca00078e000f */
[----:B------:R-:W-:Y:S04]  /*1b290*/  STL [R1+0x174], R14 ;  /* 0x0001740e01007387 */ /* 0x000fe80000100800 */
[----:B------:R1:W-:Y:S04]  /*1b2a0*/  STL [R1+0x180], R12 ;  /* 0x0001800c01007387 */ /* 0x0003e80000100800 */
[----:B------:R-:W2:Y:S04]  /*1b2b0*/  LDL.LU.64 R22, [R1+0x288] ;  /* 0x0002880001167983 */ /* 0x000ea80000300a00 */
[----:B------:R-:W2:Y:S01]  /*1b2c0*/  LDL.LU.64 R20, [R1+0x210] ;  /* 0x0002100001147983 */ /* 0x000ea20000300a00 */
[----:B-1----:R-:W-:-:S05]  /*1b2d0*/  IMAD.MOV.U32 R12, RZ, RZ, R13 ;  /* 0x000000ffff0c7224 */ /* 0x002fca00078e000d */
[----:B------:R-:W-:Y:S04]  /*1b2e0*/  STL [R1+0x17c], R12 ;  /* 0x00017c0c01007387 */ /* 0x000fe80000100800 */
[----:B---3--:R1:W-:Y:S04]  /*1b2f0*/  STL [R1+0x188], R10 ;  /* 0x0001880a01007387 */ /* 0x0083e80000100800 */
[----:B------:R-:W3:Y:S04]  /*1b300*/  LDL.LU.64 R18, [R1+0x1f0] ;  /* 0x0001f00001127983 */ /* 0x000ee80000300a00 */
[----:B------:R-:W3:Y:S01]  /*1b310*/  LDL.LU.64 R16, [R1+0x1e8] ;  /* 0x0001e80001107983 */ /* 0x000ee20000300a00 */
[----:B-1----:R-:W-:-:S05]  /*1b320*/  IMAD.MOV.U32 R10, RZ, RZ, R11 ;  /* 0x000000ffff0a7224 */ /* 0x002fca00078e000b */
[----:B------:R-:W-:Y:S04]  /*1b330*/  STL [R1+0x184], R10 ;  /* 0x0001840a01007387 */ /* 0x000fe80000100800 */
[----:B------:R1:W-:Y:S04]  /*1b340*/  STL [R1+0x190], R8 ;  /* 0x0001900801007387 */ /* 0x0003e80000100800 */
[----:B------:R-:W3:Y:S04]  /*1b350*/  LDL.LU.64 R14, [R1+0x350] ;  /* 0x00035000010e7983 */ /* 0x000ee80000300a00 */
[----:B------:R-:W3:Y:S01]  /*1b360*/  LDL.LU.64 R12, [R1+0x340] ;  /* 0x00034000010c7983 */ /* 0x000ee20000300a00 */
[----:B-1----:R-:W-:-:S05]  /*1b370*/  IMAD.MOV.U32 R8, RZ, RZ, R9 ;  /* 0x000000ffff087224 */ /* 0x002fca00078e0009 */
[----:B------:R1:W-:Y:S04]  /*1b380*/  STL [R1+0x18c], R8 ;  /* 0x00018c0801007387 */ /* 0x0003e80000100800 */
[----:B----4-:R4:W-:Y:S04]  /*1b390*/  STL [R1+0x198], R6 ;  /* 0x0001980601007387 */ /* 0x0109e80000100800 */
[----:B------:R-:W3:Y:S04]  /*1b3a0*/  LDL.LU.64 R10, [R1+0x328] ;  /* 0x00032800010a7983 */ /* 0x000ee80000300a00 */
[----:B-1----:R-:W3:Y:S01]  /*1b3b0*/  LDL.LU.64 R8, [R1+0x300] ;  /* 0x0003000001087983 */ /* 0x002ee20000300a00 */
[----:B----4-:R-:W-:-:S05]  /*1b3c0*/  IMAD.MOV.U32 R6, RZ, RZ, R7 ;  /* 0x000000ffff067224 */ /* 0x010fca00078e0007 */
[----:B------:R1:W-:Y:S04]  /*1b3d0*/  STL [R1+0x194], R6 ;  /* 0x0001940601007387 */ /* 0x0003e80000100800 */
[----:B------:R4:W-:Y:S04]  /*1b3e0*/  STL [R1+0x1a0], R4 ;  /* 0x0001a00401007387 */ /* 0x0009e80000100800 */
[----:B-1----:R-:W3:Y:S04]  /*1b3f0*/  LDL.LU.64 R6, [R1+0x2d0] ;  /* 0x0002d00001067983 */ /* 0x002ee80000300a00 */
[----:B------:R-:W3:Y:S01]  /*1b400*/  LDL.LU.64 R126, [R1+0x248] ;  /* 0x00024800017e7983 */ /* 0x000ee20000300a00 */
[----:B----4-:R-:W-:-:S05]  /*1b410*/  IMAD.MOV.U32 R4, RZ, RZ, R5 ;  /* 0x000000ffff047224 */ /* 0x010fca00078e0005 */
[----:B------:R1:W-:Y:S04]  /*1b420*/  STL [R1+0x19c], R4 ;  /* 0x00019c0401007387 */ /* 0x0003e80000100800 */
[----:B------:R4:W-:Y:S01]  /*1b430*/  STL [R1+0x1a8], R2 ;  /* 0x0001a80201007387 */ /* 0x0009e20000100800 */
[----:B------:R-:W-:-:S03]  /*1b440*/  IMAD.MOV.U32 R222, RZ, RZ, R3 ;  /* 0x000000ffffde7224 */ /* 0x000fc600078e0003 */
[----:B-1----:R-:W3:Y:S04]  /*1b450*/  LDL.LU.64 R4, [R1+0x240] ;  /* 0x0002400001047983 */ /* 0x002ee80000300a00 */
[----:B----4-:R-:W4:Y:S04]  /*1b460*/  LDL.64 R2, [R1+0x230] ;  /* 0x0002300001027983 */ /* 0x010f280000100a00 */
[----:B------:R1:W-:Y:S02]  /*1b470*/  STL [R1+0x1a4], R222 ;  /* 0x0001a4de01007387 */ /* 0x0003e40000100800 */
[----:B-1----:R-:W-:-:S02]  /*1b480*/  IMAD.MOV.U32 R222, RZ, RZ, R31 ;  /* 0x000000ffffde7224 */ /* 0x002fc400078e001f */
[----:B------:R1:W-:Y:S04]  /*1b490*/  STL [R1+0x1b0], R30 ;  /* 0x0001b01e01007387 */ /* 0x0003e80000100800 */
[----:B-1----:R1:W5:Y:S04]  /*1b4a0*/  LDL.LU.64 R30, [R1+0x628] ;  /* 0x00062800011e7983 */ /* 0x0023680000300a00 */
[----:B------:R-:W-:Y:S04]  /*1b4b0*/  STL [R1+0x1b8], R28 ;  /* 0x0001b81c01007387 */ /* 0x000fe80000100800 */
[----:B------:R1:W-:Y:S02]  /*1b4c0*/  STL [R1+0x1ac], R222 ;  /* 0x0001acde01007387 */ /* 0x0003e40000100800 */
[----:B-1----:R-:W-:-:S02]  /*1b4d0*/  IMAD.MOV.U32 R222, RZ, RZ, R29 ;  /* 0x000000ffffde7224 */ /* 0x002fc400078e001d */
[----:B------:R1:W5:Y:S04]  /*1b4e0*/  LDL.LU.64 R28, [R1+0x620] ;  /* 0x00062000011c7983 */ /* 0x0003680000300a00 */
[----:B--2---:R-:W-:Y:S04]  /*1b4f0*/  STL [R1+0x1c0], R26 ;  /* 0x0001c01a01007387 */ /* 0x004fe80000100800 */
[----:B------:R2:W-:Y:S02]  /*1b500*/  STL [R1+0x1b4], R222 ;  /* 0x0001b4de01007387 */ /* 0x0005e40000100800 */
[----:B--2---:R-:W-:-:S02]  /*1b510*/  IMAD.MOV.U32 R222, RZ, RZ, R27 ;  /* 0x000000ffffde7224 */ /* 0x004fc400078e001b */
[----:B------:R1:W5:Y:S04]  /*1b520*/  LDL.LU.64 R26, [R1+0x618] ;  /* 0x00061800011a7983 */ /* 0x0003680000300a00 */
[----:B------:R-:W-:Y:S04]  /*1b530*/  STL [R1+0x1c8], R24 ;  /* 0x0001c81801007387 */ /* 0x000fe80000100800 */
        /* <DEDUP_REMOVED lines=11> */
[----:B---3--:R-:W-:Y:S04]  /*1b5f0*/  STL [R1+0x1e0], R18 ;  /* 0x0001e01201007387 */ /* 0x008fe80000100800 */
        /* <DEDUP_REMOVED lines=27> */
[----:B------:R2:W-:Y:S02]  /*1b7b0*/  STL [R1+0x218], R126 ;  /* 0x0002187e01007387 */ /* 0x0005e40000100800 */
[----:B--2---:R-:W2:Y:S02]  /*1b7c0*/  LDC R126, c[0x0][0x3a0] ;  /* 0x0000e800ff7e7b82 */ /* 0x004ea40000000800 */
[----:B------:R-:W-:Y:S04]  /*1b7d0*/  STL [R1+0x20c], R222 ;  /* 0x00020cde01007387 */ /* 0x000fe80000100800 */
[----:B------:R3:W-:Y:S04]  /*1b7e0*/  STL [R1+0x214], R127 ;  /* 0x0002147f01007387 */ /* 0x0007e80000100800 */
[----:B------:R1:W-:Y:S01]  /*1b7f0*/  STL [R1+0x220], R4 ;  /* 0x0002200401007387 */ /* 0x0003e20000100800 */
[----:B---3--:R-:W-:-:S03]  /*1b800*/  IMAD.MOV.U32 R127, RZ, RZ, R5 ;  /* 0x000000ffff7f7224 */ /* 0x008fc600078e0005 */
[----:B-1----:R1:W5:Y:S01]  /*1b810*/  LDL.LU.64 R4, [R1+0x5c0] ;  /* 0x0005c00001047983 */ /* 0x0023620000300a00 */
[----:B--2---:R-:W-:-:S03]  /*1b820*/  VIADD R126, R126, 0x7f ;  /* 0x0000007f7e7e7836 */ /* 0x004fc60000000000 */
[----:B----4-:R-:W-:Y:S04]  /*1b830*/  STL [R1+0x228], R2 ;  /* 0x0002280201007387 */ /* 0x010fe80000100800 */
[----:B------:R2:W-:Y:S02]  /*1b840*/  STL [R1+0x21c], R127 ;  /* 0x00021c7f01007387 */ /* 0x0005e40000100800 */
[----:B--2---:R-:W-:-:S04]  /*1b850*/  SHF.R.S32.HI R127, RZ, 0x1f, R126 ;  /* 0x0000001fff7f7819 */ /* 0x004fc8000001147e */
[----:B------:R-:W-:Y:S01]  /*1b860*/  LEA.HI R127, R127, R126, RZ, 0x7 ;  /* 0x0000007e7f7f7211 */ /* 0x000fe200078f38ff */
[----:B------:R-:W-:Y:S02]  /*1b870*/  IMAD.MOV.U32 R126, RZ, RZ, R3 ;  /* 0x000000ffff7e7224 */ /* 0x000fe400078e0003 */
[----:B------:R1:W5:Y:S04]  /*1b880*/  LDL.LU.64 R2, [R1+0x5b8] ;  /* 0x0005b80001027983 */ /* 0x0003680000300a00 */
[----:B------:R2:W-:Y:S02]  /*1b890*/  STL [R1+0x224], R126 ;  /* 0x0002247e01007387 */ /* 0x0005e40000100800 */
[----:B--2---:R-:W-:-:S04]  /*1b8a0*/  SHF.R.S32.HI R126, RZ, 0x7, R127 ;  /* 0x00000007ff7e7819 */ /* 0x004fc8000001147f */
[----:B------:R-:W-:-:S05]  /*1b8b0*/  VIMNMX R127, PT, PT, R126, 0x2, !PT ;  /* 0x000000027e7f7848 */ /* 0x000fca0007fe0100 */
[----:B------:R-:W-:-:S05]  /*1b8c0*/  VIADD R127, R127, 0xfffffffe ;  /* 0xfffffffe7f7f7836 */ /* 0x000fca0000000000 */
[----:B------:R1:W-:Y:S01]  /*1b8d0*/  STL [R1+0x22c], R127 ;  /* 0x00022c7f01007387 */ /* 0x0003e20000100800 */
[----:B------:R-:W-:Y:S02]  /*1b8e0*/  VIADD R222, R126, 0xfffffffc ;  /* 0xfffffffc7ede7836 */ /* 0x000fe40000000000 */
[----:B------:R-:W-:Y:S01]  /*1b8f0*/  IMAD.MOV.U32 R126, RZ, RZ, RZ ;  /* 0x000000ffff7e7224 */ /* 0x000fe200078e00ff */
[----:B------:R-:W-:Y:S01]  /*1b900*/  UIADD3 UR14, UPT, UPT, UR14, -0x200, URZ ;  /* 0xfffffe000e0e7890 */ /* 0x000fe2000fffe0ff */
[----:B------:R-:W-:Y:S01]  /*1b910*/  UMOV UR16, 0x1 ;  /* 0x0000000100107882 */ /* 0x000fe20000000000 */
[----:B------:R-:W-:Y:S01]  /*1b920*/  UMOV UR17, 0x3 ;  /* 0x0000000300117882 */ /* 0x000fe20000000000 */
[----:B------:R-:W-:Y:S01]  /*1b930*/  UMOV UR4, URZ ;  /* 0x000000ff00047c82 */ /* 0x000fe20008000000 */
[----:B------:R-:W-:Y:S01]  /*1b940*/  UMOV UR5, URZ ;  /* 0x000000ff00057c82 */ /* 0x000fe20008000000 */
[----:B------:R-:W-:-:S07]  /*1b950*/  UMOV UR6, URZ ;  /* 0x000000ff00067c82 */ /* 0x000fce0008000000 */
.L_x_10:
[----:B------:R-:W-:Y:S01]  /*1b960*/  UIADD3 UR4, UPT, UPT, UR4, 0x1, URZ ;  /* 0x0000000104047890 */ /* 0x000fe2000fffe0ff */
[----:B------:R-:W-:-:S04]  /*1b970*/  DEPBAR.LE SB0, 0x4 ;  /* 0x000081000000791a */ /* 0x000fc80000000000 */
[----:B------:R-:W-:Y:S01]  /*1b980*/  ULEA UR9, UR16, UR7, 0x3 ;  /* 0x0000000710097291 */ /* 0x000fe2000f8e18ff */
[----:B------:R-:W-:Y:S01]  /*1b990*/  IMAD.U32 R126, R126, -0x80000000, RZ ;  /* 0x800000007e7e7824 */ /* 0x000fe200078e00ff */
[----:B------:R-:W-:Y:S02]  /*1b9a0*/  UISETP.GT.AND UP1, UPT, UR4, 0x3, UPT ;  /* 0x000000030400788c */ /* 0x000fe4000bf24270 */
[----:B------:R-:W-:Y:S02]  /*1b9b0*/  UIADD3 UR9, UPT, UPT, UR9, 0x60000, URZ ;  /* 0x0006000009097890 */ /* 0x000fe4000fffe0ff */
[----:B------:R-:W-:Y:S01]  /*1b9c0*/  USEL UR4, UR4, URZ, !UP1 ;  /* 0x000000ff04047287 */ /* 0x000fe2000c800000 */
[----:B------:R-:W-:Y:S06]  /*1b9d0*/  BAR.SYNC.DEFER_BLOCKING 0x0 ;  /* 0x0000000000007b1d */ /* 0x000fec0000010000 */
[----:B-----5:R-:W-:Y:S05]  /*1b9e0*/  @P2 BRA `(.L_x_8) ;  /* 0x0000000400c82947 */ /* 0x020fea0003800000 */
[----:B------:R-:W-:Y:S02]  /*1b9f0*/  ULEA UR24, UR4, UR7, 0xf ;  /* 0x0000000704187291 */ /* 0x000fe4000f8e78ff */
[----:B------:R-:W-:Y:S02]  /*1ba00*/  ULEA UR22, UR4, UR7, 0x10 ;  /* 0x0000000704167291 */ /* 0x000fe4000f8e80ff */
[----:B------:R-:W-:Y:S02]  /*1ba10*/  UIADD3 UR24, UPT, UPT, UR24, 0x40000, URZ ;  /* 0x0004000018187890 */ /* 0x000fe4000fffe0ff */
[----:B------:R-:W-:Y:S02]  /*1ba20*/  USHF.R.U32.HI UR22, URZ, 0x4, UR22 ;  /* 0x00000004ff167899 */ /* 0x000fe40008011616 */
[----:B------:R-:W-:Y:S02]  /*1ba30*/  USHF.R.U32.HI UR24, URZ, 0x4, UR24 ;  /* 0x00000004ff187899 */ /* 0x000fe40008011618 */
[----:B------:R-:W-:-:S02]  /*1ba40*/  USGXT.U32 UR66, UR22, 0xe ;  /* 0x0000000e1642789a */ /* 0x000fc40008000000 */
[----:B------:R-:W-:Y:S02]  /*1ba50*/  USGXT.U32 UR64, UR24, 0xe ;  /* 0x0000000e1840789a */ /* 0x000fe40008000000 */
[----:B------:R-:W-:Y:S01]  /*1ba60*/  UIADD3 UR22, UP2, UPT, UR66, 0x2, URZ ;  /* 0x0000000242167890 */ /* 0x000fe2000ff5e0ff */
[----:B------:R-:W-:Y:S01]  /*1ba70*/  UMOV UR23, URZ ;  /* 0x000000ff00177c82 */ /* 0x000fe20008000000 */
[----:B------:R-:W-:Y:S02]  /*1ba80*/  UIADD3 UR38, UP1, UPT, UR64, 0x2, URZ ;  /* 0x0000000240267890 */ /* 0x000fe4000ff3e0ff */
[----:B------:R-:W-:Y:S02]  /*1ba90*/  UIADD3.X UR23, UPT, UPT, UR23, 0x40004040, URZ, UP2, !UPT ;  /* 0x4000404017177890 */ /* 0x000fe400097fe4ff */
[----:B------:R-:W-:Y:S01]  /*1baa0*/  UIADD3 UR46, UP3, UPT, UR22, 0x3fe, URZ ;  /* 0x000003fe162e7890 */ /* 0x000fe2000ff7e0ff */
[----:B------:R-:W-:Y:S01]  /*1bab0*/  UMOV UR18, URZ ;  /* 0x000000ff00127c82 */ /* 0x000fe20008000000 */
[----:B------:R-:W-:-:S02]  /*1bac0*/  UIADD3 UR60, UP5, UPT, UR22, 0x2, URZ ;  /* 0x00000002163c7890 */ /* 0x000fc4000ffbe0ff */
[----:B------:R-:W-:Y:S02]  /*1bad0*/  UIADD3.X UR39, UPT, UPT, UR18, 0x40004040, URZ, UP1, !UPT ;  /* 0x4000404012277890 */ /* 0x000fe40008ffe4ff */
[----:B------:R-:W-:Y:S02]  /*1bae0*/  UIADD3 UR62, UP6, UPT, UR38, 0x2, URZ ;  /* 0x00000002263e7890 */ /* 0x000fe4000ffde0ff */
[----:B------:R-:W-:Y:S02]  /*1baf0*/  UIADD3.X UR47, UPT, UPT, UR23, URZ, URZ, UP3, !UPT ;  /* 0x000000ff172f7290 */ /* 0x000fe40009ffe4ff */
[----:B------:R-:W-:Y:S02]  /*1bb00*/  UIADD3 UR44, UP3, UPT, UR38, 0x200, URZ ;  /* 0x00000200262c7890 */ /* 0x000fe4000ff7e0ff */
[----:B------:R-:W-:Y:S02]  /*1bb10*/  UIADD3 UR56, UP2, UPT, UR22, 0x4, URZ ;  /* 0x0000000416387890 */ /* 0x000fe4000ff5e0ff */
[----:B------:R-:W-:-:S02]  /*1bb20*/  UIADD3.X UR61, UPT, UPT, UR23, URZ, URZ, UP5, !UPT ;  /* 0x000000ff173d7290 */ /* 0x000fc4000affe4ff */
[----:B------:R-:W-:Y:S02]  /*1bb30*/  UIADD3 UR36, UP5, UPT, UR22, 0x404, URZ ;  /* 0x0000040416247890 */ /* 0x000fe4000ffbe0ff */
[----:B------:R-:W-:Y:S01]  /*1bb40*/  UIADD3.X UR63, UPT, UPT, UR39, URZ, URZ, UP6, !UPT ;  /* 0x000000ff273f7290 */ /* 0x000fe2000b7fe4ff */
[----:B------:R-:W-:Y:S01]  /*1bb50*/  UMOV UR68, 0x0 ;  /* 0x0000000000447882 */ /* 0x000fe20000000000 */
[----:B------:R-:W-:Y:S01]  /*1bb60*/  UMOV UR69, 0x4200910 ;  /* 0x0420091000457882 */ /* 0x000fe20000000000 */
[----:B------:R-:W-:Y:S01]  /*1bb70*/  UIADD3 UR54, UP6, UPT, UR38, 0x4, URZ ;  /* 0x0000000426367890 */ /* 0x000fe2000ffde0ff */
[----:B------:R-:W-:Y:S01]  /*1bb80*/  UMOV UR67, 0x40004040 ;  /* 0x4000404000437882 */ /* 0x000fe20000000000 */
[----:B------:R-:W-:Y:S01]  /*1bb90*/  UMOV UR65, 0x40004040 ;  /* 0x4000404000417882 */ /* 0x000fe20000000000 */
[----:B------:R-:W-:Y:S01]  /*1bba0*/  UIADD3.X UR45, UPT, UPT, UR39, URZ, URZ, UP3, !UPT ;  /* 0x000000ff272d7290 */ /* 0x000fe20009ffe4ff */
[----:B------:R2:W-:Y:S01]  /*1bbb0*/  UTCHMMA gdesc[UR64], gdesc[UR66], tmem[UR8], tmem[UR68], idesc[UR69], UPT ;  /* 0x00ff4442400075ea */ /* 0x0005e2000b800008 */
[----:B------:R-:W-:-:S02]  /*1bbc0*/  UIADD3.X UR57, UPT, UPT, UR23, URZ, URZ, UP2, !UPT ;  /* 0x000000ff17397290 */ /* 0x000fc400097fe4ff */
[----:B------:R-:W-:Y:S01]  /*1bbd0*/  UIADD3 UR40, UP3, UPT, UR38, 0x202, URZ ;  /* 0x0000020226287890 */ /* 0x000fe2000ff7e0ff */
[----:B------:R-:W-:Y:S01]  /*1bbe0*/  UMOV UR26, UR9 ;  /* 0x00000009001a7c82 */ /* 0x000fe20008000000 */
[----:B------:R-:W-:Y:S01]  /*1bbf0*/  UMOV UR27, URZ ;  /* 0x000000ff001b7c82 */ /* 0x000fe20008000000 */
[----:B------:R-:W-:Y:S02]  /*1bc00*/  UIADD3 UR50, UP2, UPT, UR38, 0x1fe, URZ ;  /* 0x000001fe26327890 */ /* 0x000fe4000ff5e0ff */
[----:B------:R-:W-:Y:S02]  /*1bc10*/  UIADD3.X UR37, UPT, UPT, UR23, URZ, URZ, UP5, !UPT ;  /* 0x000000ff17257290 */ /* 0x000fe4000affe4ff */
[----:B--2---:R-:W-:Y:S01]  /*1bc20*/  UIADD3 UR68, UP5, UPT, UR38, 0x3fe, URZ ;  /* 0x000003fe26447890 */ /* 0x004fe2000ffbe0ff */
[----:B------:R-:W-:Y:S01]  /*1bc30*/  UMOV UR18, UR26 ;  /* 0x0000001a00127c82 */ /* 0x000fe20008000000 */
[----:B------:R-:W-:Y:S02]  /*1bc40*/  UIADD3 UR42, UP1, UPT, UR22, 0x400, URZ ;  /* 0x00000400162a7890 */ /* 0x000fe4000ff3e0ff */
[----:B------:R-:W-:Y:S01]  /*1bc50*/  UIADD3.X UR55, UPT, UPT, UR39, URZ, URZ, UP6, !UPT ;  /* 0x000000ff27377290 */ /* 0x000fe2000b7fe4ff */
[----:B------:R-:W-:Y:S01]  /*1bc60*/  UMOV UR70, 0x0 ;  /* 0x0000000000467882 */ /* 0x000fe20000000000 */
[----:B------:R-:W-:Y:S01]  /*1bc70*/  UMOV UR71, 0x4200910 ;  /* 0x0420091000477882 */ /* 0x000fe20000000000 */
[----:B------:R-:W-:-:S02]  /*1bc80*/  UIADD3 UR26, UP4, UPT, UR22, 0x402, URZ ;  /* 0x00000402161a7890 */ /* 0x000fc4000ff9e0ff */
[----:B------:R2:W-:Y:S01]  /*1bc90*/  UTCHMMA gdesc[UR38], gdesc[UR22], tmem[UR8], tmem[UR70], idesc[UR71], UPT ;  /* 0x00ff4616260075ea */ /* 0x0005e2000b800008 */
[----:B------:R-:W-:Y:S02]  /*1bca0*/  UIADD3.X UR41, UPT, UPT, UR39, URZ, URZ, UP3, !UPT ;  /* 0x000000ff27297290 */ /* 0x000fe40009ffe4ff */
[----:B------:R-:W-:Y:S02]  /*1bcb0*/  UIADD3.X UR51, UPT, UPT, UR39, URZ, URZ, UP2, !UPT ;  /* 0x000000ff27337290 */ /* 0x000fe400097fe4ff */
[----:B------:R-:W-:Y:S02]  /*1bcc0*/  UIADD3 UR34, UP3, UPT, UR38, 0x204, URZ ;  /* 0x0000020426227890 */ /* 0x000fe4000ff7e0ff */
[----:B------:R-:W-:Y:S02]  /*1bcd0*/  UIADD3 UR32, UP6, UPT, UR22, 0x7fe, URZ ;  /* 0x000007fe16207890 */ /* 0x000fe4000ffde0ff */
[----:B------:R-:W-:Y:S02]  /*1bce0*/  UIADD3.X UR69, UPT, UPT, UR39, URZ, URZ, UP5, !UPT ;  /* 0x000000ff27457290 */ /* 0x000fe4000affe4ff */
[----:B------:R-:W-:-:S02]  /*1bcf0*/  UIADD3 UR30, UP2, UPT, UR22, 0x800, URZ ;  /* 0x00000800161e7890 */ /* 0x000fc4000ff5e0ff */
[----:B------:R-:W-:Y:S02]  /*1bd00*/  UIADD3.X UR43, UPT, UPT, UR23, URZ, URZ, UP1, !UPT ;  /* 0x000000ff172b7290 */ /* 0x000fe40008ffe4ff */
[----:B--2---:R-:W-:Y:S01]  /*1bd10*/  UIADD3 UR70, UP5, UPT, UR38, 0x400, URZ ;  /* 0x0000040026467890 */ /* 0x004fe2000ffbe0ff */
[----:B------:R-:W-:Y:S01]  /*1bd20*/  UMOV UR58, 0x0 ;  /* 0x00000000003a7882 */ /* 0x000fe20000000000 */
[----:B------:R-:W-:Y:S01]  /*1bd30*/  UMOV UR59, 0x4200910 ;  /* 0x04200910003b7882 */ /* 0x000fe20000000000 */
[----:B------:R-:W-:Y:S01]  /*1bd40*/  UIADD3 UR28, UP1, UPT, UR22, 0x802, URZ ;  /* 0x00000802161c7890 */ /* 0x000fe2000ff3e0ff */
[----:B------:R2:W-:Y:S01]  /*1bd50*/  UTCHMMA gdesc[UR62], gdesc[UR60], tmem[UR8], tmem[UR58], idesc[UR59], UPT ;  /* 0x00ff3a3c3e0075ea */ /* 0x0005e2000b800008 */
[----:B------:R-:W-:Y:S02]  /*1bd60*/  UIADD3.X UR27, UPT, UPT, UR23, URZ, URZ, UP4, !UPT ;  /* 0x000000ff171b7290 */ /* 0x000fe4000a7fe4ff */
[----:B------:R-:W-:Y:S02]  /*1bd70*/  UIADD3 UR66, UP4, UPT, UR22, 0x804, URZ ;  /* 0x0000080416427890 */ /* 0x000fe4000ff9e0ff */
[----:B------:R-:W-:Y:S01]  /*1bd80*/  UIADD3.X UR35, UPT, UPT, UR39, URZ, URZ, UP3, !UPT ;  /* 0x000000ff27237290 */ /* 0x000fe20009ffe4ff */
[----:B------:R-:W-:Y:S01]  /*1bd90*/  UMOV UR52, 0x0 ;  /* 0x0000000000347882 */ /* 0x000fe20000000000 */
[----:B------:R-:W-:Y:S01]  /*1bda0*/  UMOV UR53, 0x4200910 ;  /* 0x0420091000357882 */ /* 0x000fe20000000000 */
[----:B------:R-:W-:Y:S01]  /*1bdb0*/  UIADD3 UR64, UP3, UPT, UR22, 0xbfe, URZ ;  /* 0x00000bfe16407890 */ /* 0x000fe2000ff7e0ff */
[----:B------:R3:W-:Y:S01]  /*1bdc0*/  UTCHMMA gdesc[UR54], gdesc[UR56], tmem[UR8], tmem[UR52], idesc[UR53], UPT ;  /* 0x00ff3438360075ea */ /* 0x0007e2000b800008 */
[----:B------:R-:W-:-:S02]  /*1bdd0*/  UIADD3.X UR33, UPT, UPT, UR23, URZ, URZ, UP6, !UPT ;  /* 0x000000ff17217290 */ /* 0x000fc4000b7fe4ff */
[----:B--2---:R-:W-:Y:S02]  /*1bde0*/  UIADD3 UR58, UP6, UPT, UR22, 0xc00, URZ ;  /* 0x00000c00163a7890 */ /* 0x004fe4000ffde0ff */
[----:B------:R-:W-:Y:S02]  /*1bdf0*/  UIADD3.X UR71, UPT, UPT, UR39, URZ, URZ, UP5, !UPT ;  /* 0x000000ff27477290 */ /* 0x000fe4000affe4ff */
[----:B------:R-:W-:Y:S01]  /*1be00*/  UIADD3.X UR31, UPT, UPT, UR23, URZ, URZ, UP2, !UPT ;  /* 0x000000ff171f7290 */ /* 0x000fe200097fe4ff */
[----:B------:R-:W-:Y:S01]  /*1be10*/  UMOV UR72, 0x0 ;  /* 0x0000000000487882 */ /* 0x000fe20000000000 */
[----:B------:R-:W-:Y:S01]  /*1be20*/  UMOV UR73, 0x4200910 ;  /* 0x0420091000497882 */ /* 0x000fe20000000000 */
[----:B------:R-:W-:Y:S01]  /*1be30*/  UIADD3 UR60, UP5, UPT, UR38, 0x402, URZ ;  /* 0x00000402263c7890 */ /* 0x000fe2000ffbe0ff */
[----:B------:R2:W-:Y:S01]  /*1be40*/  UTCHMMA gdesc[UR50], gdesc[UR46], tmem[UR8], tmem[UR72], idesc[UR73], UPT ;  /* 0x00ff482e320075ea */ /* 0x0005e2000b800008 */
[----:B------:R-:W-:Y:S02]  /*1be50*/  UIADD3 UR62, UP2, UPT, UR22, 0xc02, URZ ;  /* 0x00000c02163e7890 */ /* 0x000fe4000ff5e0ff */
[----:B------:R-:W-:-:S02]  /*1be60*/  UIADD3.X UR29, UPT, UPT, UR23, URZ, URZ, UP1, !UPT ;  /* 0x000000ff171d7290 */ /* 0x000fc40008ffe4ff */
[----:B---3--:R-:W-:Y:S02]  /*1be70*/  UIADD3 UR52, UP1, UPT, UR38, 0x404, URZ ;  /* 0x0000040426347890 */ /* 0x008fe4000ff3e0ff */
[----:B------:R-:W-:Y:S02]  /*1be80*/  UIADD3.X UR67, UPT, UPT, UR23, URZ, URZ, UP4, !UPT ;  /* 0x000000ff17437290 */ /* 0x000fe4000a7fe4ff */
[----:B------:R-:W-:Y:S02]  /*1be90*/  UIADD3 UR54, UP4, UPT, UR38, 0x5fe, URZ ;  /* 0x000005fe26367890 */ /* 0x000fe4000ff9e0ff */
[----:B------:R-:W-:Y:S02]  /*1bea0*/  UIADD3.X UR65, UPT, UPT, UR23, URZ, URZ, UP3, !UPT ;  /* 0x000000ff17417290 */ /* 0x000fe40009ffe4ff */
[----:B--2---:R-:W-:Y:S02]  /*1beb0*/  UIADD3 UR46, UP3, UPT, UR38, 0x600, URZ ;  /* 0x00000600262e7890 */ /* 0x004fe4000ff7e0ff */
[----:B------:R-:W-:-:S02]  /*1bec0*/  UIADD3.X UR59, UPT, UPT, UR23, URZ, URZ, UP6, !UPT ;  /* 0x000000ff173b7290 */ /* 0x000fc4000b7fe4ff */
[----:B------:R-:W-:Y:S02]  /*1bed0*/  UIADD3.X UR61, UPT, UPT, UR39, URZ, URZ, UP5, !UPT ;  /* 0x000000ff273d7290 */ /* 0x000fe4000affe4ff */
[----:B------:R-:W-:Y:S02]  /*1bee0*/  UIADD3 UR50, UP6, UPT, UR38, 0x602, URZ ;  /* 0x0000060226327890 */ /* 0x000fe4000ffde0ff */
[----:B------:R-:W-:Y:S02]  /*1bef0*/  UIADD3.X UR63, UPT, UPT, UR23, URZ, URZ, UP2, !UPT ;  /* 0x000000ff173f7290 */ /* 0x000fe400097fe4ff */
[----:B------:R-:W-:Y:S02]  /*1bf00*/  UIADD3 UR22, UP5, UPT, UR22, 0xc04, URZ ;  /* 0x00000c0416167890 */ /* 0x000fe4000ffbe0ff */
[----:B------:R-:W-:Y:S02]  /*1bf10*/  UIADD3 UR38, UP2, UPT, UR38, 0x604, URZ ;  /* 0x0000060426267890 */ /* 0x000fe4000ff5e0ff */
[----:B------:R-:W-:Y:S01]  /*1bf20*/  UIADD3.X UR53, UPT, UPT, UR39, URZ, URZ, UP1, !UPT ;  /* 0x000000ff27357290 */ /* 0x000fe20008ffe4ff */
[----:B------:R-:W-:Y:S01]  /*1bf30*/  UMOV UR48, 0x0 ;  /* 0x0000000000307882 */ /* 0x000fe20000000000 */
[----:B------:R-:W-:Y:S01]  /*1bf40*/  UMOV UR49, 0x4200910 ;  /* 0x0420091000317882 */ /* 0x000fe20000000000 */
[----:B------:R-:W-:Y:S01]  /*1bf50*/  UIADD3.X UR55, UPT, UPT, UR39, URZ, URZ, UP4, !UPT ;  /* 0x000000ff27377290 */ /* 0x000fe2000a7fe4ff */
[----:B------:R2:W-:Y:S01]  /*1bf60*/  UTCHMMA gdesc[UR44], gdesc[UR42], tmem[UR8], tmem[UR48], idesc[UR49], UPT ;  /* 0x00ff302a2c0075ea */ /* 0x0005e2000b800008 */
[----:B------:R-:W-:Y:S01]  /*1bf70*/  UMOV UR56, 0x0 ;  /* 0x0000000000387882 */ /* 0x000fe20000000000 */
[----:B------:R-:W-:Y:S01]  /*1bf80*/  UMOV UR57, 0x4200910 ;  /* 0x0420091000397882 */ /* 0x000fe20000000000 */
[----:B------:R-:W-:Y:S01]  /*1bf90*/  UIADD3.X UR47, UPT, UPT, UR39, URZ, URZ, UP3, !UPT ;  /* 0x000000ff272f7290 */ /* 0x000fe20009ffe4ff */
[----:B------:R3:W-:Y:S01]  /*1bfa0*/  UTCHMMA gdesc[UR40], gdesc[UR26], tmem[UR8], tmem[UR56], idesc[UR57], UPT ;  /* 0x00ff381a280075ea */ /* 0x0007e2000b800008 */
[----:B------:R-:W-:Y:S01]  /*1bfb0*/  UIADD3.X UR51, UPT, UPT, UR39, URZ, URZ, UP6, !UPT ;  /* 0x000000ff27337290 */ /* 0x000fe2000b7fe4ff */
[----:B------:R3:W-:Y:S01]  /*1bfc0*/  UTCHMMA gdesc[UR34], gdesc[UR36], tmem[UR8], tmem[UR72], idesc[UR73], UPT ;  /* 0x00ff4824220075ea */ /* 0x0007e2000b800008 */
[----:B------:R-:W-:Y:S01]  /*1bfd0*/  UIADD3.X UR23, UPT, UPT, UR23, URZ, URZ, UP5, !UPT ;  /* 0x000000ff17177290 */ /* 0x000fe2000affe4ff */
[----:B------:R3:W-:Y:S01]  /*1bfe0*/  UTCHMMA gdesc[UR68], gdesc[UR32], tmem[UR8], tmem[UR56], idesc[UR57], UPT ;  /* 0x00ff3820440075ea */ /* 0x0007e2000b800008 */
[----:B------:R-:W-:Y:S01]  /*1bff0*/  UIADD3.X UR39, UPT, UPT, UR39, URZ, URZ, UP2, !UPT ;  /* 0x000000ff27277290 */ /* 0x000fe200097fe4ff */
[----:B--2---:R-:W-:Y:S01]  /*1c000*/  UMOV UR42, 0x0 ;  /* 0x00000000002a7882 */ /* 0x004fe20000000000 */
[----:B------:R-:W-:Y:S01]  /*1c010*/  UMOV UR43, 0x4200910 ;  /* 0x04200910002b7882 */ /* 0x000fe20000000000 */
[----:B------:R-:W-:Y:S01]  /*1c020*/  UMOV UR76, 0x0 ;  /* 0x00000000004c7882 */ /* 0x000fe20000000000 */
[----:B------:R3:W-:Y:S01]  /*1c030*/  UTCHMMA gdesc[UR70], gdesc[UR30], tmem[UR8], tmem[UR42], idesc[UR43], UPT ;  /* 0x00ff2a1e460075ea */ /* 0x0007e2000b800008 */
[----:B------:R3:W-:Y:S01]  /*1c040*/  UTCHMMA gdesc[UR60], gdesc[UR28], tmem[UR8], tmem[UR48], idesc[UR49], UPT ;  /* 0x00ff301c3c0075ea */ /* 0x0007e2000b800008 */
        /* <DEDUP_REMOVED lines=12> */
.L_x_8:
[----:B------:R-:W2:Y:S01]  /*1c110*/  LDC R222, c[0x0][0x3a0] ;  /* 0x0000e800ffde7b82 */ /* 0x000ea20000000800 */
[----:B---3--:R-:W-:Y:S01]  /*1c120*/  UMOV UR18, UR5 ;  /* 0x0000000500127c82 */ /* 0x008fe20008000000 */
[----:B------:R-:W3:Y:S01]  /*1c130*/  SYNCS.PHASECHK.TRANS64.TRYWAIT P4, [UR15], R126 ;  /* 0x0000007eff0075a7 */ /* 0x000ee2000808110f */
[----:B--2---:R-:W-:-:S05]  /*1c140*/  VIADD R222, R222, 0x7f ;  /* 0x0000007fdede7836 */ /* 0x004fca0000000000 */
[----:B-1----:R-:W-:-:S04]  /*1c150*/  SHF.R.S32.HI R127, RZ, 0x1f, R222 ;  /* 0x0000001fff7f7819 */ /* 0x002fc800000114de */
[----:B------:R-:W-:-:S04]  /*1c160*/  LEA.HI R127, R127, R222, RZ, 0x7 ;  /* 0x000000de7f7f7211 */ /* 0x000fc800078f38ff */
[----:B------:R-:W-:-:S05]  /*1c170*/  SHF.R.S32.HI R127, RZ, 0x7, R127 ;  /* 0x00000007ff7f7819 */ /* 0x000fca000001147f */
[----:B------:R-:W-:-:S05]  /*1c180*/  VIADD R127, R127, 0xfffffffc ;  /* 0xfffffffc7f7f7836 */ /* 0x000fca0000000000 */
[----:B------:R-:W-:Y:S01]  /*1c190*/  ISETP.LE.AND P3, PT, R127, UR6, PT ;  /* 0x000000067f007c0c */ /* 0x000fe2000bf63270 */
[----:B---3--:R-:W-:-:S12]  /*1c1a0*/  @!P4 BRA `(.L_x_9) ;  /* 0x0000009000b0c947 */ /* 0x008fd80003800000 */
.L_x_16:
[----:B------:R-:W-:Y:S01]  /*1c1b0*/  UIADD3 UR17, UPT, UPT, UR17, 0x1, URZ ;  /* 0x0000000111117890 */ /* 0x000fe2000fffe0ff */
[----:B------:R-:W-:Y:S01]  /*1c1c0*/  BAR.SYNC.DEFER_BLOCKING 0x0 ;  /* 0x0000000000007b1d */ /* 0x000fe20000010000 */
[----:B-----5:R-:W-:Y:S01]  /*1c1d0*/  IADD3 R5, P5, PT, R5, UR10, RZ ;  /* 0x0000000a05057c10 */ /* 0x020fe2000ffbe0ff */
[----:B------:R-:W-:Y:S02]  /*1c1e0*/  UIMAD UR5, UR6, -0x80, UR14 ;  /* 0xffffff80060578a4 */ /* 0x000fe4000f8e020e */
[----:B------:R-:W-:Y:S01]  /*1c1f0*/  UISETP.GT.AND UP1, UPT, UR17, 0x3, UPT ;  /* 0x000000031100788c */ /* 0x000fe2000bf24270 */
[----:B------:R-:W-:Y:S02]  /*1c200*/  IADD3.X R6, PT, PT, R6, UR11, RZ, P5, !PT ;  /* 0x0000000b06067c10 */ /* 0x000fe4000affe4ff */
[----:B------:R-:W-:Y:S01]  /*1c210*/  IADD3 R7, P5, PT, R7, UR10, RZ ;  /* 0x0000000a07077c10 */ /* 0x000fe2000ffbe0ff */
[----:B------:R-:W-:Y:S01]  /*1c220*/  USEL UR17, UR17, URZ, !UP1 ;  /* 0x000000ff11117287 */ /* 0x000fe2000c800000 */
[----:B------:R1:W-:Y:S01]  /*1c230*/  STL [R1+0x5d8], R213 ;  /* 0x0005d8d501007387 */ /* 0x0003e20000100800 */
[----:B------:R-:W-:Y:S01]  /*1c240*/  ISETP.GE.AND P4, PT, R3, UR5, PT ;  /* 0x0000000503007c0c */ /* 0x000fe2000bf86270 */
[----:B------:R-:W-:Y:S01]  /*1c250*/  IMAD.MOV.U32 R127, RZ, RZ, R6 ;  /* 0x000000ffff7f7224 */ /* 0x000fe200078e0006 */
[----:B------:R-:W-:Y:S01]  /*1c260*/  ULEA UR15, UR17, UR7, 0xf ;  /* 0x00000007110f7291 */ /* 0x000fe2000f8e78ff */
[----:B------:R-:W-:Y:S01]  /*1c270*/  STL [R1+0x5d4], R230 ;  /* 0x0005d4e601007387 */ /* 0x000fe20000100800 */
[----:B------:R-:W-:-:S02]  /*1c280*/  IADD3.X R8, PT, PT, R8, UR11, RZ, P5, !PT ;  /* 0x0000000b08087c10 */ /* 0x000fc4000affe4ff */
[----:B------:R-:W-:Y:S01]  /*1c290*/  SEL R126, RZ, 0x4, P4 ;  /* 0x00000004ff7e7807 */ /* 0x000fe20002000000 */
[----:B------:R-:W-:Y:S01]  /*1c2a0*/  STL [R1+0x5d0], R247 ;  /* 0x0005d0f701007387 */ /* 0x000fe20000100800 */
[----:B------:R-:W-:Y:S01]  /*1c2b0*/  VIADD R222, R2, UR15 ;  /* 0x0000000f02de7c36 */ /* 0x000fe20008000000 */
[----:B------:R-:W-:Y:S02]  /*1c2c0*/  IADD3 R37, P5, PT, R37, UR10, RZ ;  /* 0x0000000a25257c10 */ /* 0x000fe4000ffbe0ff */
[----:B------:R-:W-:Y:S01]  /*1c2d0*/  STL [R1+0x5cc], R246 ;  /* 0x0005ccf601007387 */ /* 0x000fe20000100800 */
[----:B------:R-:W-:Y:S02]  /*1c2e0*/  SEL R126, R126, RZ, !P3 ;  /* 0x000000ff7e7e7207 */ /* 0x000fe40005800000 */
[----:B------:R-:W-:Y:S01]  /*1c2f0*/  IADD3.X R38, PT, PT, R38, UR11, RZ, P5, !PT ;  /* 0x0000000b26267c10 */ /* 0x000fe2000affe4ff */
[----:B-1----:R-:W1:Y:S01]  /*1c300*/  S2R R213, SR_TID.X ;  /* 0x0000000000d57919 */ /* 0x002e620000002100 */
[----:B------:R-:W-:Y:S01]  /*1c310*/  ISETP.NE.U32.AND P4, PT, R126, RZ, PT ;  /* 0x000000ff7e00720c */ /* 0x000fe20003f85070 */
[----:B------:R-:W-:Y:S01]  /*1c320*/  IMAD.MOV.U32 R126, RZ, RZ, R5 ;  /* 0x000000ffff7e7224 */ /* 0x000fe200078e0005 */
[----:B------:R-:W-:Y:S01]  /*1c330*/  IADD3 R39, P5, PT, R39, UR10, RZ ;  /* 0x0000000a27277c10 */ /* 0x000fe2000ffbe0ff */
[----:B------:R-:W-:Y:S03]  /*1c340*/  STL [R1+0x5b8], R0 ;  /* 0x0005b80001007387 */ /* 0x000fe60000100800 */
[----:B------:R-:W-:Y:S01]  /*1c350*/  IADD3.X R40, PT, PT, R40, UR11, RZ, P5, !PT ;  /* 0x0000000b28287c10 */ /* 0x000fe2000affe4ff */
[----:B------:R2:W-:Y:S01]  /*1c360*/  STL [R1+0x5bc], R2 ;  /* 0x0005bc0201007387 */ /* 0x0005e20000100800 */
[----:B------:R-:W-:-:S03]  /*1c370*/  IADD3 R69, P5, PT, R69, UR10, RZ ;  /* 0x0000000a45457c10 */ /* 0x000fc6000ffbe0ff */
[----:B------:R3:W-:Y:S01]  /*1c380*/  STL [R1+0x5c4], R5 ;  /* 0x0005c40501007387 */ /* 0x0007e20000100800 */
[----:B------:R-:W-:-:S03]  /*1c390*/  IADD3.X R70, PT, PT, R70, UR11, RZ, P5, !PT ;  /* 0x0000000b46467c10 */ /* 0x000fc6000affe4ff */
[----:B------:R4:W-:Y:S04]  /*1c3a0*/  STL [R1+0x5c0], R6 ;  /* 0x0005c00601007387 */ /* 0x0009e80000100800 */
[----:B------:R1:W-:Y:S04]  /*1c3b0*/  STL [R1+0x5c8], R8 ;  /* 0x0005c80801007387 */ /* 0x0003e80000100800 */
[----:B--2---:R-:W2:Y:S04]  /*1c3c0*/  LDL R2, [R1+0x4ac] ;  /* 0x0004ac0001027983 */ /* 0x004ea80000100800 */
[----:B------:R-:W-:Y:S01]  /*1c3d0*/  @!PT LDS RZ, [RZ] ;  /* 0x00000000fffff984 */ /* 0x000fe20000000800 */
[----:B------:R-:W-:Y:S01]  /*1c3e0*/  @!PT LDS RZ, [RZ] ;  /* 0x00000000fffff984 */ /* 0x000fe20000000800 */
[----:B------:R-:W-:Y:S01]  /*1c3f0*/  @!PT LDS RZ, [RZ] ;  /* 0x00000000fffff984 */ /* 0x000fe20000000800 */
[----:B------:R3:W-:Y:S01]  /*1c400*/  LDGSTS.E [R222+0x40000], desc[UR20][R126.64], P4 ;  /* 0x400000007ede7fae */ /* 0x0007e2000a1a1014 */
[----:B-1----:R-:W-:-:S04]  /*1c410*/  SHF.R.U32.HI R213, RZ, 0x6, R213 ;  /* 0x00000006ffd57819 */ /* 0x002fc800000116d5 */
[----:B------:R-:W-:-:S04]  /*1c420*/  SGXT.U32 R213, R213, 0x1 ;  /* 0x00000001d5d5781a */ /* 0x000fc80000000000 */
[----:B------:R-:W-:Y:S01]  /*1c430*/  LOP3.LUT R213, R213, 0x2, RZ, 0xfc, !PT ;  /* 0x00000002d5d57812 */ /* 0x000fe200078efcff */
[----:B---3--:R-:W-:-:S03]  /*1c440*/  IMAD.MOV.U32 R127, RZ, RZ, R8 ;  /* 0x000000ffff7f7224 */ /* 0x008fc600078e0008 */
[----:B------:R-:W-:Y:S02]  /*1c450*/  ISETP.GE.AND P4, PT, R213, UR5, PT ;  /* 0x00000005d5007c0c */ /* 0x000fe4000bf86270 */
[----:B------:R-:W1:Y:S02]  /*1c460*/  S2R R213, SR_TID.X ;  /* 0x0000000000d57919 */ /* 0x000e640000002100 */
[----:B------:R-:W-:-:S04]  /*1c470*/  SEL R126, RZ, 0x4, P4 ;  /* 0x00000004ff7e7807 */ /* 0x000fc80002000000 */
[----:B------:R-:W-:-:S04]  /*1c480*/  SEL R126, R126, RZ, !P3 ;  /* 0x000000ff7e7e7207 */ /* 0x000fc80005800000 */
[----:B------:R-:W-:Y:S01]  /*1c490*/  ISETP.NE.U32.AND P4, PT, R126, RZ, PT ;  /* 0x000000ff7e00720c */ /* 0x000fe20003f85070 */
[----:B------:R-:W-:-:S12]  /*1c4a0*/  IMAD.MOV.U32 R126, RZ, RZ, R7 ;  /* 0x000000ffff7e7224 */ /* 0x000fd800078e0007 */
[----:B------:R3:W-:Y:S01]  /*1c4b0*/  LDGSTS.E [R222+0x40008], desc[UR20][R126.64], P4 ;  /* 0x400080007ede7fae */ /* 0x0007e2000a1a1014 */
[----:B-1----:R-:W-:Y:S01]  /*1c4c0*/  SHF.R.U32.HI R213, RZ, 0x6, R213 ;  /* 0x00000006ffd57819 */ /* 0x002fe200000116d5 */
[----:B---3--:R-:W-:-:S03]  /*1c4d0*/  IMAD.MOV.U32 R127, RZ, RZ, R38 ;  /* 0x000000ffff7f7224 */ /* 0x008fc600078e0026 */
[----:B------:R-:W-:-:S04]  /*1c4e0*/  SGXT.U32 R213, R213, 0x1 ;  /* 0x00000001d5d5781a */ /* 0x000fc80000000000 */
[----:B------:R-:W-:-:S04]  /*1c4f0*/  LOP3.LUT R213, R213, 0x20, RZ, 0xfc, !PT ;  /* 0x00000020d5d57812 */ /* 0x000fc800078efcff */
        /* <DEDUP_REMOVED lines=29> */
[----:B-1----:R-:W-:-:S04]  /*1c6d0*/  SHF.R.U32.HI R0, RZ, 0x6, R213 ;  /* 0x00000006ff007819 */ /* 0x002fc800000116d5 */
[----:B------:R-:W-:-:S04]  /*1c6e0*/  SGXT.U32 R0, R0, 0x1 ;  /* 0x000000010000781a */ /* 0x000fc80000000000 */
[----:B------:R-:W-:-:S04]  /*1c6f0*/  LOP3.LUT R0, R0, 0x42, RZ, 0xfc, !PT ;  /* 0x0000004200007812 */ /* 0x000fc800078efcff */
[----:B------:R-:W-:-:S04]  /*1c700*/  ISETP.GE.AND P4, PT, R0, UR5, PT ;  /* 0x0000000500007c0c */ /* 0x000fc8000bf86270 */
[----:B---3--:R-:W-:-:S04]  /*1c710*/  SEL R126, RZ, 0x4, P4 ;  /* 0x00000004ff7e7807 */ /* 0x008fc80002000000 */
[----:B------:R-:W-:Y:S02]  /*1c720*/  SEL R126, R126, RZ, !P3 ;  /* 0x000000ff7e7e7207 */ /* 0x000fe40005800000 */
[----:B------:R-:W-:Y:S02]  /*1c730*/  IADD3 R71, P5, PT, R71, UR10, RZ ;  /* 0x0000000a47477c10 */ /* 0x000fe4000ffbe0ff */
[----:B------:R-:W-:Y:S02]  /*1c740*/  ISETP.NE.U32.AND P4, PT, R126, RZ, PT ;  /* 0x000000ff7e00720c */ /* 0x000fe40003f85070 */
[----:B------:R-:W-:Y:S02]  /*1c750*/  SHF.R.U32.HI R0, RZ, 0x6, R213 ;  /* 0x00000006ff007819 */ /* 0x000fe400000116d5 */
[----:B------:R-:W-:Y:S02]  /*1c760*/  IADD3.X R72, PT, PT, R72, UR11, RZ, P5, !PT ;  /* 0x0000000b48487c10 */ /* 0x000fe4000affe4ff */
[----:B------:R-:W-:Y:S01]  /*1c770*/  SGXT.U32 R0, R0, 0x1 ;  /* 0x000000010000781a */ /* 0x000fe20000000000 */
[----:B------:R-:W-:-:S02]  /*1c780*/  IMAD.MOV.U32 R126, RZ, RZ, R71 ;  /* 0x000000ffff7e7224 */ /* 0x000fc400078e0047 */
[----:B------:R-:W-:Y:S01]  /*1c790*/  IMAD.MOV.U32 R127, RZ, RZ, R72 ;  /* 0x000000ffff7f7224 */ /* 0x000fe200078e0048 */
[----:B------:R-:W-:-:S04]  /*1c7a0*/  LOP3.LUT R0, R0, 0x60, RZ, 0xfc, !PT ;  /* 0x0000006000007812 */ /* 0x000fc800078efcff */
[----:B------:R1:W-:Y:S01]  /*1c7b0*/  LDGSTS.E [R222+0x44008], desc[UR20][R126.64], P4 ;  /* 0x440080007ede7fae */ /* 0x0003e2000a1a1014 */
[----:B------:R-:W-:Y:S02]  /*1c7c0*/  ISETP.GE.AND P4, PT, R0, UR5, PT ;  /* 0x0000000500007c0c */ /* 0x000fe4000bf86270 */
[----:B------:R-:W-:Y:S02]  /*1c7d0*/  IADD3 R101, P5, PT, R101, UR10, RZ ;  /* 0x0000000a65657c10 */ /* 0x000fe4000ffbe0ff */
[----:B-1----:R-:W-:-:S04]  /*1c7e0*/  SEL R126, RZ, 0x4, P4 ;  /* 0x00000004ff7e7807 */ /* 0x002fc80002000000 */
[----:B------:R-:W-:Y:S02]  /*1c7f0*/  SEL R126, R126, RZ, !P3 ;  /* 0x000000ff7e7e7207 */ /* 0x000fe40005800000 */
[----:B------:R-:W-:Y:S02]  /*1c800*/  SHF.R.U32.HI R0, RZ, 0x6, R213 ;  /* 0x00000006ff007819 */ /* 0x000fe400000116d5 */
[----:B------:R-:W-:Y:S02]  /*1c810*/  ISETP.NE.U32.AND P4, PT, R126, RZ, PT ;  /* 0x000000ff7e00720c */ /* 0x000fe40003f85070 */
[----:B------:R-:W-:Y:S02]  /*1c820*/  IADD3.X R102, PT, PT, R102, UR11, RZ, P5, !PT ;  /* 0x0000000b66667c10 */ /* 0x000fe4000affe4ff */
[----:B------:R-:W-:Y:S01]  /*1c830*/  SGXT.U32 R0, R0, 0x1 ;  /* 0x000000010000781a */ /* 0x000fe20000000000 */
[----:B------:R-:W-:Y:S02]  /*1c840*/  IMAD.MOV.U32 R126, RZ, RZ, R101 ;  /* 0x000000ffff7e7224 */ /* 0x000fe400078e0065 */
[----:B------:R-:W-:Y:S01]  /*1c850*/  IMAD.MOV.U32 R127, RZ, RZ, R102 ;  /* 0x000000ffff7f7224 */ /* 0x000fe200078e0066 */
[----:B------:R-:W-:-:S05]  /*1c860*/  LOP3.LUT R0, R0, 0x62, RZ, 0xfc, !PT ;  /* 0x0000006200007812 */ /* 0x000fca00078efcff */
[----:B------:R1:W-:Y:S01]  /*1c870*/  LDGSTS.E [R222+0x46000], desc[UR20][R126.64], P4 ;  /* 0x460000007ede7fae */ /* 0x0003e2000a1a1014 */
[----:B------:R-:W-:Y:S02]  /*1c880*/  ISETP.GE.AND P4, PT, R0, UR5, PT ;  /* 0x0000000500007c0c */ /* 0x000fe4000bf86270 */
[----:B------:R-:W-:Y:S02]  /*1c890*/  IADD3 R103, P5, PT, R103, UR10, RZ ;  /* 0x0000000a67677c10 */ /* 0x000fe4000ffbe0ff */
[----:B-1----:R-:W-:-:S04]  /*1c8a0*/  SEL R126, RZ, 0x4, P4 ;  /* 0x00000004ff7e7807 */ /* 0x002fc80002000000 */
[----:B------:R-:W-:-:S04]  /*1c8b0*/  SEL R126, R126, RZ, !P3 ;  /* 0x000000ff7e7e7207 */ /* 0x000fc80005800000 */
[----:B------:R-:W-:Y:S02]  /*1c8c0*/  ISETP.NE.U32.AND P4, PT, R126, RZ, PT ;  /* 0x000000ff7e00720c */ /* 0x000fe40003f85070 */
[----:B------:R-:W-:Y:S01]  /*1c8d0*/  IADD3.X R104, PT, PT, R104, UR11, RZ, P5, !PT ;  /* 0x0000000b68687c10 */ /* 0x000fe2000affe4ff */
[----:B------:R-:W-:-:S04]  /*1c8e0*/  IMAD.MOV.U32 R126, RZ, RZ, R103 ;  /* 0x000000ffff7e7224 */ /* 0x000fc800078e0067 */
[----:B------:R-:W-:-:S06]  /*1c8f0*/  IMAD.MOV.U32 R127, RZ, RZ, R104 ;  /* 0x000000ffff7f7224 */ /* 0x000fcc00078e0068 */
[----:B------:R2:W-:Y:S02]  /*1c900*/  LDGSTS.E [R222+0x46008], desc[UR20][R126.64], P4 ;  /* 0x460080007ede7fae */ /* 0x0005e4000a1a1014 */
[----:B--2---:R-:W-:Y:S02]  /*1c910*/  VIADD R222, R2, UR15 ;  /* 0x0000000f02de7c36 */ /* 0x004fe40008000000 */
[----:B------:R-:W2:Y:S01]  /*1c920*/  LDL R2, [R1+0x4a8] ;  /* 0x0004a80001027983 */ /* 0x000ea20000100800 */
[----:B------:R-:W-:-:S04]  /*1c930*/  SHF.R.U32.HI R0, RZ, 0x6, R213 ;  /* 0x00000006ff007819 */ /* 0x000fc800000116d5 */
[----:B------:R-:W-:-:S04]  /*1c940*/  SGXT.U32 R0, R0, 0x1 ;  /* 0x000000010000781a */ /* 0x000fc80000000000 */
[----:B------:R-:W-:-:S04]  /*1c950*/  LOP3.LUT R0, R0, 0x4, RZ, 0xfc, !PT ;  /* 0x0000000400007812 */ /* 0x000fc800078efcff */
[----:B------:R-:W-:-:S04]  /*1c960*/  ISETP.GE.AND P4, PT, R0, UR5, PT ;  /* 0x0000000500007c0c */ /* 0x000fc8000bf86270 */
[----:B------:R-:W-:-:S04]  /*1c970*/  SEL R126, RZ, 0x4, P4 ;  /* 0x00000004ff7e7807 */ /* 0x000fc80002000000 */
        /* <DEDUP_REMOVED lines=485> */
[----:B------:R-:W-:Y:S02]  /*1e7d0*/  SHF.R.U32.HI R0, RZ, 0x6, R213 ;  /* 0x00000006ff007819 */ /* 0x000fe400000116d5 */
[----:B------:R-:W-:Y:S01]  /*1e7e0*/  IADD3 R29, P5, PT, R29, UR10, RZ ;  /* 0x0000000a1d1d7c10 */ /* 0x000fe2000ffbe0ff */
[----:B------:R-:W3:Y:S01]  /*1e7f0*/  LDL.LU R5, [R1+0x2c] ;  /* 0x00002c0001057983 */ /* 0x000ee20000300800 */
[----:B------:R-:W-:Y:S02]  /*1e800*/  SGXT.U32 R0, R0, 0x1 ;  /* 0x000000010000781a */ /* 0x000fe40000000000 */
[----:B------:R-:W-:Y:S01]  /*1e810*/  IADD3.X R30, PT, PT, R30, UR11, RZ, P5, !PT ;  /* 0x0000000b1e1e7c10 */ /* 0x000fe2000affe4ff */
[----:B------:R-:W3:Y:S01]  /*1e820*/  LDL.LU R3, [R1+0x30] ;  /* 0x0000300001037983 */ /* 0x000ee20000300800 */
[----:B------:R-:W-:-:S04]  /*1e830*/  LOP3.LUT R0, R0, 0x18, RZ, 0xfc, !PT ;  /* 0x0000001800007812 */ /* 0x000fc800078efcff */
[----:B------:R-:W-:-:S04]  /*1e840*/  ISETP.GE.AND P4, PT, R0, UR5, PT ;  /* 0x0000000500007c0c */ /* 0x000fc8000bf86270 */
[----:B------:R-:W-:-:S04]  /*1e850*/  SEL R126, RZ, 0x4, P4 ;  /* 0x00000004ff7e7807 */ /* 0x000fc80002000000 */
[----:B------:R-:W-:Y:S02]  /*1e860*/  SEL R126, R126, RZ, !P3 ;  /* 0x000000ff7e7e7207 */ /* 0x000fe40005800000 */
[----:B------:R-:W-:Y:S02]  /*1e870*/  SHF.R.U32.HI R0, RZ, 0x6, R213 ;  /* 0x00000006ff007819 */ /* 0x000fe400000116d5 */
[----:B------:R-:W-:Y:S02]  /*1e880*/  ISETP.NE.U32.AND P4, PT, R126, RZ, PT ;  /* 0x000000ff7e00720c */ /* 0x000fe40003f85070 */
[----:B------:R-:W-:Y:S01]  /*1e890*/  SGXT.U32 R0, R0, 0x1 ;  /* 0x000000010000781a */ /* 0x000fe20000000000 */
[----:B------:R-:W-:Y:S02]  /*1e8a0*/  IMAD.MOV.U32 R126, RZ, RZ, R29 ;  /* 0x000000ffff7e7224 */ /* 0x000fe400078e001d */
[----:B------:R-:W-:Y:S01]  /*1e8b0*/  IMAD.MOV.U32 R127, RZ, RZ, R30 ;  /* 0x000000ffff7f7224 */ /* 0x000fe200078e001e */
[----:B------:R-:W-:-:S07]  /*1e8c0*/  LOP3.LUT R0, R0, 0x1a, RZ, 0xfc, !PT ;  /* 0x0000001a00007812 */ /* 0x000fce00078efcff */
        /* <DEDUP_REMOVED lines=95> */
[----:B------:R-:W-:Y:S01]  /*1eec0*/  LOP3.LUT R0, R0, 0x1e, RZ, 0xfc, !PT ;  /* 0x0000001e00007812 */ /* 0x000fe200078efcff */
[----:B--2---:R-:W-:Y:S01]  /*1eed0*/  VIADD R222, R2, UR15 ;  /* 0x0000000f02de7c36 */ /* 0x004fe20008000000 */
[----:B------:R-:W-:Y:S01]  /*1eee0*/  IADD3 R35, P5, PT, R35, UR10, RZ ;  /* 0x0000000a23237c10 */ /* 0x000fe2000ffbe0ff */
[----:B------:R-:W2:Y:S04]  /*1eef0*/  LDL.LU R2, [R1+0x6c] ;  /* 0x00006c0001027983 */ /* 0x000ea80000300800 */
[----:B------:R1:W-:Y:S01]  /*1ef00*/  LDGSTS.E [R222+0x40000], desc[UR20][R126.64], P4 ;  /* 0x400000007ede7fae */ /* 0x0003e2000a1a1014 */
[----:B------:R-:W-:-:S04]  /*1ef10*/  ISETP.GE.AND P4, PT, R0, UR5, PT ;  /* 0x0000000500007c0c */ /* 0x000fc8000bf86270 */
        /* <DEDUP_REMOVED lines=76> */
[----:B------:R-:W-:Y:S01]  /*1f3e0*/  IMAD.MOV.U32 R126, RZ, RZ, R134 ;  /* 0x000000ffff7e7224 */ /* 0x000fe200078e0086 */
[----:B------:R-:W-:-:S03]  /*1f3f0*/  LOP3.LUT R0, R213, 0x7f, RZ, 0xc0, !PT ;  /* 0x0000007fd5007812 */ /* 0x000fc600078ec0ff */
[----:B------:R-:W-:-:S06]  /*1f400*/  IMAD.MOV.U32 R127, RZ, RZ, R133 ;  /* 0x000000ffff7f7224 */ /* 0x000fcc00078e0085 */
[----:B------:R1:W-:Y:S01]  /*1f410*/  LDGSTS.E [R222+0x46008], desc[UR20][R126.64], P4 ;  /* 0x460080007ede7fae */ /* 0x0003e2000a1a1014 */
[----:B------:R-:W-:-:S03]  /*1f420*/  ISETP.GE.AND P4, PT, R0, UR5, PT ;  /* 0x0000000500007c0c */ /* 0x000fc6000bf86270 */
[----:B------:R-:W2:Y:S01]  /*1f430*/  LDL.LU R0, [R1+0x70] ;  /* 0x0000700001007983 */ /* 0x000ea20000300800 */
[----:B------:R-:W-:Y:S01]  /*1f440*/  ULEA UR5, UR17, UR7, 0x10 ;  /* 0x0000000711057291 */ /* 0x000fe2000f8e80ff */
[----:B------:R-:W-:Y:S02]  /*1f450*/  IADD3 R152, P5, PT, R152, UR12, RZ ;  /* 0x0000000c98987c10 */ /* 0x000fe4000ffbe0ff */
[----:B------:R-:W0:Y:S01]  /*1f460*/  LDGDEPBAR ;  /* 0x00000000000079af */ /* 0x000e220000000000 */
[----:B-1----:R-:W-:-:S03]  /*1f470*/  SEL R126, RZ, 0x4, P4 ;  /* 0x00000004ff7e7807 */ /* 0x002fc60002000000 */
[----:B------:R-:W4:Y:S01]  /*1f480*/  LDL.LU R247, [R1+0xec] ;  /* 0x0000ec0001f77983 */ /* 0x000f220000300800 */
[----:B------:R-:W-:Y:S01]  /*1f490*/  SEL R126, R126, RZ, !P3 ;  /* 0x000000ff7e7e7207 */ /* 0x000fe20005800000 */
[----:B------:R-:W-:Y:S01]  /*1f4a0*/  VIADD R222, R4, UR5 ;  /* 0x0000000504de7c36 */ /* 0x000fe20008000000 */
[----:B------:R-:W-:Y:S01]  /*1f4b0*/  IADD3 R136, P4, PT, R136, UR12, RZ ;  /* 0x0000000c88887c10 */ /* 0x000fe2000ff9e0ff */
[----:B------:R-:W4:Y:S01]  /*1f4c0*/  LDL.LU R246, [R1+0xf0] ;  /* 0x0000f00001f67983 */ /* 0x000f220000300800 */
[----:B------:R-:W-:Y:S02]  /*1f4d0*/  ISETP.NE.U32.AND P3, PT, R126, RZ, PT ;  /* 0x000000ff7e00720c */ /* 0x000fe40003f65070 */
[----:B------:R-:W-:Y:S01]  /*1f4e0*/  IADD3.X R135, PT, PT, R135, UR13, RZ, P4, !PT ;  /* 0x0000000d87877c10 */ /* 0x000fe2000a7fe4ff */
[----:B------:R-:W-:Y:S01]  /*1f4f0*/  IMAD.MOV.U32 R126, RZ, RZ, R136 ;  /* 0x000000ffff7e7224 */ /* 0x000fe200078e0088 */
[----:B------:R-:W-:-:S03]  /*1f500*/  IADD3.X R151, PT, PT, R151, UR13, RZ, P5, !PT ;  /* 0x0000000d97977c10 */ /* 0x000fc6000affe4ff */
[----:B------:R-:W-:Y:S01]  /*1f510*/  IMAD.MOV.U32 R127, RZ, RZ, R135 ;  /* 0x000000ffff7f7224 */ /* 0x000fe200078e0087 */
[----:B------:R-:W-:-:S05]  /*1f520*/  IADD3 R168, P4, PT, R168, UR12, RZ ;  /* 0x0000000ca8a87c10 */ /* 0x000fca000ff9e0ff */
[----:B------:R1:W-:Y:S01]  /*1f530*/  LDGSTS.E [R222], desc[UR20][R126.64], P3 ;  /* 0x000000007ede7fae */ /* 0x0003e200099a1014 */
[----:B------:R-:W-:Y:S02]  /*1f540*/  IADD3.X R167, PT, PT, R167, UR13, RZ, P4, !PT ;  /* 0x0000000da7a77c10 */ /* 0x000fe4000a7fe4ff */
[----:B------:R-:W-:Y:S01]  /*1f550*/  IADD3 R184, P5, PT, R184, UR12, RZ ;  /* 0x0000000cb8b87c10 */ /* 0x000fe2000ffbe0ff */
[----:B-1----:R-:W-:Y:S02]  /*1f560*/  IMAD.MOV.U32 R126, RZ, RZ, R152 ;  /* 0x000000ffff7e7224 */ /* 0x002fe400078e0098 */
[----:B------:R-:W-:Y:S01]  /*1f570*/  IMAD.MOV.U32 R127, RZ, RZ, R151 ;  /* 0x000000ffff7f7224 */ /* 0x000fe200078e0097 */
[----:B------:R-:W-:-:S04]  /*1f580*/  IADD3.X R183, PT, PT, R183, UR13, RZ, P5, !PT ;  /* 0x0000000db7b77c10 */ /* 0x000fc8000affe4ff */
[----:B------:R1:W-:Y:S01]  /*1f590*/  LDGSTS.E [R222+0x400], desc[UR20][R126.64], P3 ;  /* 0x004000007ede7fae */ /* 0x0003e200099a1014 */
[----:B------:R-:W-:Y:S02]  /*1f5a0*/  IADD3 R200, P4, PT, R200, UR12, RZ ;  /* 0x0000000cc8c87c10 */ /* 0x000fe4000ff9e0ff */
[----:B------:R-:W-:Y:S02]  /*1f5b0*/  IADD3 R216, P5, PT, R216, UR12, RZ ;  /* 0x0000000cd8d87c10 */ /* 0x000fe4000ffbe0ff */
[----:B------:R-:W-:Y:S01]  /*1f5c0*/  IADD3.X R199, PT, PT, R199, UR13, RZ, P4, !PT ;  /* 0x0000000dc7c77c10 */ /* 0x000fe2000a7fe4ff */
[----:B-1----:R-:W-:Y:S02]  /*1f5d0*/  IMAD.MOV.U32 R126, RZ, RZ, R168 ;  /* 0x000000ffff7e7224 */ /* 0x002fe400078e00a8 */
[----:B------:R-:W-:-:S05]  /*1f5e0*/  IMAD.MOV.U32 R127, RZ, RZ, R167 ;  /* 0x000000ffff7f7224 */ /* 0x000fca00078e00a7 */
[----:B------:R1:W-:Y:S01]  /*1f5f0*/  LDGSTS.E [R222+0x800], desc[UR20][R126.64], P3 ;  /* 0x008000007ede7fae */ /* 0x0003e200099a1014 */
[----:B------:R-:W-:Y:S02]  /*1f600*/  IADD3.X R215, PT, PT, R215, UR13, RZ, P5, !PT ;  /* 0x0000000dd7d77c10 */ /* 0x000fe4000affe4ff */
[----:B------:R-:W-:Y:S01]  /*1f610*/  IADD3 R233, P4, PT, R233, UR12, RZ ;  /* 0x0000000ce9e97c10 */ /* 0x000fe2000ff9e0ff */
        /* <DEDUP_REMOVED lines=9> */
[----:B---3--:R-:W-:Y:S01]  /*1f6b0*/  IADD3 R3, P4, PT, R3, UR12, RZ ;  /* 0x0000000c03037c10 */ /* 0x008fe2000ff9e0ff */
[----:B-1----:R-:W-:Y:S02]  /*1f6c0*/  IMAD.MOV.U32 R126, RZ, RZ, R216 ;  /* 0x000000ffff7e7224 */ /* 0x002fe400078e00d8 */
[----:B------:R-:W-:-:S05]  /*1f6d0*/  IMAD.MOV.U32 R127, RZ, RZ, R215 ;  /* 0x000000ffff7f7224 */ /* 0x000fca00078e00d7 */
[----:B------:R1:W-:Y:S01]  /*1f6e0*/  LDGSTS.E [R222+0x1400], desc[UR20][R126.64], P3 ;  /* 0x014000007ede7fae */ /* 0x0003e200099a1014 */
[----:B------:R-:W-:Y:S01]  /*1f6f0*/  IADD3.X R5, PT, PT, R5, UR13, RZ, P4, !PT ;  /* 0x0000000d05057c10 */ /* 0x000fe2000a7fe4ff */
[----:B-1----:R-:W-:Y:S02]  /*1f700*/  IMAD.MOV.U32 R126, RZ, RZ, R233 ;  /* 0x000000ffff7e7224 */ /* 0x002fe400078e00e9 */
[----:B------:R-:W-:-:S05]  /*1f710*/  IMAD.MOV.U32 R127, RZ, RZ, R232 ;  /* 0x000000ffff7f7224 */ /* 0x000fca00078e00e8 */
[----:B------:R1:W-:Y:S04]  /*1f720*/  LDGSTS.E [R222+0x1800], desc[UR20][R126.64], P3 ;  /* 0x018000007ede7fae */ /* 0x0003e800099a1014 */
[----:B------:R-:W-:Y:S01]  /*1f730*/  STL [R1+0x30], R3 ;  /* 0x0000300301007387 */ /* 0x000fe20000100800 */
[----:B-1----:R-:W-:Y:S02]  /*1f740*/  IMAD.MOV.U32 R126, RZ, RZ, R249 ;  /* 0x000000ffff7e7224 */ /* 0x002fe400078e00f9 */
[----:B------:R-:W-:Y:S01]  /*1f750*/  IMAD.MOV.U32 R127, RZ, RZ, R248 ;  /* 0x000000ffff7f7224 */ /* 0x000fe200078e00f8 */
[----:B------:R1:W-:Y:S04]  /*1f760*/  STL [R1+0x2c], R5 ;  /* 0x00002c0501007387 */ /* 0x0003e80000100800 */
[----:B------:R3:W-:Y:S02]  /*1f770*/  LDGSTS.E [R222+0x1c00], desc[UR20][R126.64], P3 ;  /* 0x01c000007ede7fae */ /* 0x0007e400099a1014 */
[----:B---3--:R-:W-:-:S02]  /*1f780*/  IMAD.MOV.U32 R126, RZ, RZ, R3 ;  /* 0x000000ffff7e7224 */ /* 0x008fc400078e0003 */
[----:B------:R-:W-:-:S05]  /*1f790*/  IMAD.MOV.U32 R127, RZ, RZ, R5 ;  /* 0x000000ffff7f7224 */ /* 0x000fca00078e0005 */
[----:B------:R3:W-:Y:S01]  /*1f7a0*/  LDGSTS.E [R222+0x2000], desc[UR20][R126.64], P3 ;  /* 0x020000007ede7fae */ /* 0x0007e200099a1014 */
[----:B--2---:R-:W-:-:S04]  /*1f7b0*/  IADD3 R0, P5, PT, R0, UR12, RZ ;  /* 0x0000000c00007c10 */ /* 0x004fc8000ffbe0ff */
[----:B------:R-:W-:Y:S01]  /*1f7c0*/  IADD3.X R2, PT, PT, R2, UR13, RZ, P5, !PT ;  /* 0x0000000d02027c10 */ /* 0x000fe2000affe4ff */
[----:B------:R-:W-:Y:S01]  /*1f7d0*/  STL [R1+0x70], R0 ;  /* 0x0000700001007387 */ /* 0x000fe20000100800 */
[----:B---3--:R-:W-:-:S03]  /*1f7e0*/  IMAD.MOV.U32 R126, RZ, RZ, R0 ;  /* 0x000000ffff7e7224 */ /* 0x008fc600078e0000 */
[----:B------:R-:W2:Y:S01]  /*1f7f0*/  LDL.LU R213, [R1+0x130] ;  /* 0x0001300001d57983 */ /* 0x000ea20000300800 */
[----:B------:R-:W-:-:S03]  /*1f800*/  IMAD.MOV.U32 R127, RZ, RZ, R2 ;  /* 0x000000ffff7f7224 */ /* 0x000fc600078e0002 */
[----:B------:R3:W-:Y:S04]  /*1f810*/  STL [R1+0x6c], R2 ;  /* 0x00006c0201007387 */ /* 0x0007e80000100800 */
[----:B----4-:R-:W4:Y:S04]  /*1f820*/  LDL.LU R6, [R1+0x170] ;  /* 0x0001700001067983 */ /* 0x010f280000300800 */
[----:B------:R-:W2:Y:S04]  /*1f830*/  LDL.LU R230, [R1+0x12c] ;  /* 0x00012c0001e67983 */ /* 0x000ea80000300800 */
[----:B------:R-:W2:Y:S04]  /*1f840*/  LDL.LU R8, [R1+0x16c] ;  /* 0x00016c0001087983 */ /* 0x000ea80000300800 */
[----:B-1----:R-:W2:Y:S04]  /*1f850*/  LDL.LU R5, [R1+0x1ac] ;  /* 0x0001ac0001057983 */ /* 0x002ea80000300800 */
[----:B------:R-:W2:Y:S04]  /*1f860*/  LDL.LU R3, [R1+0x1b0] ;  /* 0x0001b00001037983 */ /* 0x000ea80000300800 */
[----:B---3--:R-:W3:Y:S04]  /*1f870*/  LDL.LU R2, [R1+0x1ec] ;  /* 0x0001ec0001027983 */ /* 0x008ee80000300800 */
[----:B------:R-:W3:Y:S04]  /*1f880*/  LDL.LU R0, [R1+0x1f0] ;  /* 0x0001f00001007983 */ /* 0x000ee80000300800 */
[----:B------:R1:W-:Y:S04]  /*1f890*/  LDGSTS.E [R222+0x2400], desc[UR20][R126.64], P3 ;  /* 0x024000007ede7fae */ /* 0x0003e800099a1014 */
[----:B------:R-:W3:Y:S04]  /*1f8a0*/  LDL.LU R126, [R1+0xac] ;  /* 0x0000ac00017e7983 */ /* 0x000ee80000300800 */
[----:B------:R-:W1:Y:S01]  /*1f8b0*/  LDL.LU R127, [R1+0xb0] ;  /* 0x0000b000017f7983 */ /* 0x000e620000300800 */
[----:B------:R-:W-:-:S04]  /*1f8c0*/  IADD3 R246, P5, PT, R246, UR12, RZ ;  /* 0x0000000cf6f67c10 */ /* 0x000fc8000ffbe0ff */
[----:B------:R-:W-:Y:S02]  /*1f8d0*/  IADD3.X R247, PT, PT, R247, UR13, RZ, P5, !PT ;  /* 0x0000000df7f77c10 */ /* 0x000fe4000affe4ff */
[----:B----4-:R-:W-:-:S04]  /*1f8e0*/  IADD3 R6, P5, PT, R6, UR12, RZ ;  /* 0x0000000c06067c10 */ /* 0x010fc8000ffbe0ff */
[----:B--2---:R-:W-:Y:S02]  /*1f8f0*/  IADD3.X R8, PT, PT, R8, UR13, RZ, P5, !PT ;  /* 0x0000000d08087c10 */ /* 0x004fe4000affe4ff */
[----:B-1----:R-:W-:-:S04]  /*1f900*/  IADD3 R127, P4, PT, R127, UR12, RZ ;  /* 0x0000000c7f7f7c10 */ /* 0x002fc8000ff9e0ff */
[----:B---3--:R-:W-:Y:S01]  /*1f910*/  IADD3.X R126, PT, PT, R126, UR13, RZ, P4, !PT ;  /* 0x0000000d7e7e7c10 */ /* 0x008fe2000a7fe4ff */
[----:B------:R1:W-:Y:S04]  /*1f920*/  STL [R1+0xb0], R127 ;  /* 0x0000b07f01007387 */ /* 0x0003e80000100800 */
[----:B------:R2:W-:Y:S01]  /*1f930*/  STL [R1+0xac], R126 ;  /* 0x0000ac7e01007387 */ /* 0x0005e20000100800 */
[----:B-1----:R-:W-:-:S04]  /*1f940*/  LOP3.LUT R127, R127, R126, RZ, 0x3c, !PT ;  /* 0x0000007e7f7f7212 */ /* 0x002fc800078e3cff */
[----:B--2---:R-:W-:-:S04]  /*1f950*/  LOP3.LUT R126, R127, R126, RZ, 0x3c, !PT ;  /* 0x0000007e7f7e7212 */ /* 0x004fc800078e3cff */
[----:B------:R-:W-:Y:S02]  /*1f960*/  LOP3.LUT R127, R127, R126, RZ, 0x3c, !PT ;  /* 0x0000007e7f7f7212 */ /* 0x000fe400078e3cff */
[----:B------:R-:W-:-:S03]  /*1f970*/  IADD3 R213, P4, PT, R213, UR12, RZ ;  /* 0x0000000cd5d57c10 */ /* 0x000fc6000ff9e0ff */
        /* <DEDUP_REMOVED lines=11> */
[----:B------:R-:W-:-:S03]  /*1fa30*/  IADD3.X R2, PT, PT, R2, UR13, RZ, P5, !PT ;  /* 0x0000000d02027c10 */ /* 0x000fc6000affe4ff */
[----:B------:R-:W-:Y:S01]  /*1fa40*/  STL [R1+0xf0], R246 ;  /* 0x0000f0f601007387 */ /* 0x000fe20000100800 */
[----:B-1----:R-:W-:Y:S02]  /*1fa50*/  IMAD.MOV.U32 R126, RZ, RZ, R6 ;  /* 0x000000ffff7e7224 */ /* 0x002fe400078e0006 */
[----:B------:R-:W-:Y:S01]  /*1fa60*/  IMAD.MOV.U32 R127, RZ, RZ, R8 ;  /* 0x000000ffff7f7224 */ /* 0x000fe200078e0008 */
[----:B------:R-:W-:Y:S04]  /*1fa70*/  STL [R1+0xec], R247 ;  /* 0x0000ecf701007387 */ /* 0x000fe80000100800 */
[----:B------:R1:W-:Y:S04]  /*1fa80*/  LDGSTS.E [R222+0x3400], desc[UR20][R126.64], P3 ;  /* 0x034000007ede7fae */ /* 0x0003e800099a1014 */
[----:B------:R-:W-:Y:S04]  /*1fa90*/  STL [R1+0x130], R213 ;  /* 0x000130d501007387 */ /* 0x000fe80000100800 */
[----:B------:R-:W-:Y:S01]  /*1faa0*/  STL [R1+0x12c], R230 ;  /* 0x00012ce601007387 */ /* 0x000fe20000100800 */
[----:B-1----:R-:W-:-:S02]  /*1fab0*/  IMAD.MOV.U32 R126, RZ, RZ, R3 ;  /* 0x000000ffff7e7224 */ /* 0x002fc400078e0003 */
[----:B------:R-:W-:Y:S01]  /*1fac0*/  IMAD.MOV.U32 R127, RZ, RZ, R5 ;  /* 0x000000ffff7f7224 */ /* 0x000fe200078e0005 */
[----:B------:R-:W-:Y:S04]  /*1fad0*/  STL [R1+0x170], R6 ;  /* 0x0001700601007387 */ /* 0x000fe80000100800 */
[----:B------:R-:W-:Y:S04]  /*1fae0*/  STL [R1+0x16c], R8 ;  /* 0x00016c0801007387 */ /* 0x000fe80000100800 */
[----:B------:R-:W-:Y:S04]  /*1faf0*/  STL [R1+0x1b0], R3 ;  /* 0x0001b00301007387 */ /* 0x000fe80000100800 */
[----:B------:R1:W-:Y:S04]  /*1fb00*/  STL [R1+0x1ac], R5 ;  /* 0x0001ac0501007387 */ /* 0x0003e80000100800 */
[----:B------:R2:W-:Y:S04]  /*1fb10*/  LDGSTS.E [R222+0x3800], desc[UR20][R126.64], P3 ;  /* 0x038000007ede7fae */ /* 0x0005e800099a1014 */
[----:B------:R3:W-:Y:S04]  /*1fb20*/  STL [R1+0x1f0], R0 ;  /* 0x0001f00001007387 */ /* 0x0007e80000100800 */
[----:B------:R4:W-:Y:S01]  /*1fb30*/  STL [R1+0x1ec], R2 ;  /* 0x0001ec0201007387 */ /* 0x0009e20000100800 */
[----:B--2---:R-:W-:-:S03]  /*1fb40*/  IMAD.MOV.U32 R126, RZ, RZ, R0 ;  /* 0x000000ffff7e7224 */ /* 0x004fc600078e0000 */
[----:B-1----:R-:W2:Y:S01]  /*1fb50*/  LDL.LU R5, [R1+0x34] ;  /* 0x0000340001057983 */ /* 0x002ea20000300800 */
[----:B------:R-:W-:Y:S01]  /*1fb60*/  IMAD.MOV.U32 R127, RZ, RZ, R2 ;  /* 0x000000ffff7f7224 */ /* 0x000fe200078e0002 */
[----:B---3--:R-:W-:Y:S02]  /*1fb70*/  LOP3.LUT R0, R4, 0x10, RZ, 0x3c, !PT ;  /* 0x0000001004007812 */ /* 0x008fe400078e3cff */
[----:B------:R-:W3:Y:S04]  /*1fb80*/  LDL.LU R3, [R1+0x38] ;  /* 0x0000380001037983 */ /* 0x000ee80000300800 */
[----:B------:R1:W-:Y:S04]  /*1fb90*/  LDGSTS.E [R222+0x3c00], desc[UR20][R126.64], P3 ;  /* 0x03c000007ede7fae */ /* 0x0003e800099a1014 */
[----:B----4-:R-:W4:Y:S01]  /*1fba0*/  LDL.LU R2, [R1+0x74] ;  /* 0x0000740001027983 */ /* 0x010f220000300800 */
[----:B-1----:R-:W-:-:S03]  /*1fbb0*/  VIADD R222, R0, UR5 ;  /* 0x0000000500de7c36 */ /* 0x002fc60008000000 */
[----:B------:R-:W4:Y:S01]  /*1fbc0*/  LDL.LU R0, [R1+0x78] ;  /* 0x0000780001007983 */ /* 0x000f220000300800 */
[----:B------:R-:W-:Y:S02]  /*1fbd0*/  IADD3 R138, P4, PT, R138, UR12, RZ ;  /* 0x0000000c8a8a7c10 */ /* 0x000fe4000ff9e0ff */
[----:B------:R-:W-:Y:S01]  /*1fbe0*/  IADD3 R154, P5, PT, R154, UR12, RZ ;  /* 0x0000000c9a9a7c10 */ /* 0x000fe2000ffbe0ff */
[----:B------:R-:W4:Y:S01]  /*1fbf0*/  LDL.LU R247, [R1+0xf4] ;  /* 0x0000f40001f77983 */ /* 0x000f220000300800 */
[----:B------:R-:W-:Y:S01]  /*1fc00*/  IADD3.X R137, PT, PT, R137, UR13, RZ, P4, !PT ;  /* 0x0000000d89897c10 */ /* 0x000fe2000a7fe4ff */
[----:B------:R-:W-:Y:S01]  /*1fc10*/  IMAD.MOV.U32 R126, RZ, RZ, R138 ;  /* 0x000000ffff7e7224 */ /* 0x000fe200078e008a */
[----:B------:R-:W-:Y:S01]  /*1fc20*/  IADD3.X R153, PT, PT, R153, UR13, RZ, P5, !PT ;  /* 0x0000000d99997c10 */ /* 0x000fe2000affe4ff */
[----:B------:R-:W4:Y:S02]  /*1fc30*/  LDL.LU R246, [R1+0xf8] ;  /* 0x0000f80001f67983 */ /* 0x000f240000300800 */
[----:B------:R-:W-:Y:S01]  /*1fc40*/  IMAD.MOV.U32 R127, RZ, RZ, R137 ;  /* 0x000000ffff7f7224 */ /* 0x000fe200078e0089 */
[----:B------:R-:W-:-:S04]  /*1fc50*/  IADD3 R170, P4, PT, R170, UR12, RZ ;  /* 0x0000000caaaa7c10 */ /* 0x000fc8000ff9e0ff */
[----:B------:R1:W-:Y:S01]  /*1fc60*/  LDGSTS.E [R222+0x80], desc[UR20][R126.64], P3 ;  /* 0x000800007ede7fae */ /* 0x0003e200099a1014 */
        /* <DEDUP_REMOVED lines=22> */
[----:B------:R-:W-:Y:S01]  /*1fdd0*/  IADD3.X R250, PT, PT, R250, UR13, RZ, P5, !PT ;  /* 0x0000000dfafa7c10 */ /* 0x000fe2000affe4ff */
[----:B-1----:R-:W-:Y:S02]  /*1fde0*/  IMAD.MOV.U32 R126, RZ, RZ, R218 ;  /* 0x000000ffff7e7224 */ /* 0x002fe400078e00da */
[----:B------:R-:W-:-:S05]  /*1fdf0*/  IMAD.MOV.U32 R127, RZ, RZ, R217 ;  /* 0x000000ffff7f7224 */ /* 0x000fca00078e00d9 */
[----:B------:R1:W-:Y:S02]  /*1fe00*/  LDGSTS.E [R222+0x1480], desc[UR20][R126.64], P3 ;  /* 0x014800007ede7fae */ /* 0x0003e400099a1014 */
[----:B-1----:R-:W-:Y:S02]  /*1fe10*/  IMAD.MOV.U32 R126, RZ, RZ, R235 ;  /* 0x000000ffff7e7224 */ /* 0x002fe400078e00eb */
[----:B------:R-:W-:-:S05]  /*1fe20*/  IMAD.MOV.U32 R127, RZ, RZ, R234 ;  /* 0x000000ffff7f7224 */ /* 0x000fca00078e00ea */
[----:B------:R1:W-:Y:S02]  /*1fe30*/  LDGSTS.E [R222+0x1880], desc[UR20][R126.64], P3 ;  /* 0x018800007ede7fae */ /* 0x0003e400099a1014 */
[----:B-1----:R-:W-:Y:S02]  /*1fe40*/  IMAD.MOV.U32 R126, RZ, RZ, R251 ;  /* 0x000000ffff7e7224 */ /* 0x002fe400078e00fb */
[----:B------:R-:W-:-:S05]  /*1fe50*/  IMAD.MOV.U32 R127, RZ, RZ, R250 ;  /* 0x000000ffff7f7224 */ /* 0x000fca00078e00fa */
[----:B------:R1:W-:Y:S01]  /*1fe60*/  LDGSTS.E [R222+0x1c80], desc[UR20][R126.64], P3 ;  /* 0x01c800007ede7fae */ /* 0x0003e200099a1014 */
[----:B---3--:R-:W-:-:S04]  /*1fe70*/  IADD3 R3, P4, PT, R3, UR12, RZ ;  /* 0x0000000c03037c10 */ /* 0x008fc8000ff9e0ff */
[----:B--2---:R-:W-:Y:S01]  /*1fe80*/  IADD3.X R5, PT, PT, R5, UR13, RZ, P4, !PT ;  /* 0x0000000d05057c10 */ /* 0x004fe2000a7fe4ff */
[----:B------:R-:W-:Y:S01]  /*1fe90*/  STL [R1+0x38], R3 ;  /* 0x0000380301007387 */ /* 0x000fe20000100800 */
[----:B-1----:R-:W-:-:S03]  /*1fea0*/  IMAD.MOV.U32 R126, RZ, RZ, R3 ;  /* 0x000000ffff7e7224 */ /* 0x002fc600078e0003 */
[----:B------:R-:W-:Y:S01]  /*1feb0*/  IMAD.MOV.U32 R127, RZ, RZ, R5 ;  /* 0x000000ffff7f7224 */ /* 0x000fe200078e0005 */
[----:B------:R1:W-:Y:S04]  /*1fec0*/  STL [R1+0x34], R5 ;  /* 0x0000340501007387 */ /* 0x0003e80000100800 */
[----:B------:R2:W-:Y:S01]  /*1fed0*/  LDGSTS.E [R222+0x2080], desc[UR20][R126.64], P3 ;  /* 0x020800007ede7fae */ /* 0x0005e200099a1014 */
[----:B----4-:R-:W-:-:S04]  /*1fee0*/  IADD3 R0, P5, PT, R0, UR12, RZ ;  /* 0x0000000c00007c10 */ /* 0x010fc8000ffbe0ff */
[----:B------:R-:W-:Y:S01]  /*1fef0*/  IADD3.X R2, PT, PT, R2, UR13, RZ, P5, !PT ;  /* 0x0000000d02027c10 */ /* 0x000fe2000affe4ff */
[----:B------:R-:W-:Y:S04]  /*1ff00*/  STL [R1+0x78], R0 ;  /* 0x0000780001007387 */ /* 0x000fe80000100800 */
[----:B------:R-:W3:Y:S01]  /*1ff10*/  LDL.LU R213, [R1+0x138] ;  /* 0x0001380001d57983 */ /* 0x000ee20000300800 */
[----:B--2---:R-:W-:-:S03]  /*1ff20*/  IMAD.MOV.U32 R126, RZ, RZ, R0 ;  /* 0x000000ffff7e7224 */ /* 0x004fc600078e0000 */
[----:B------:R2:W-:Y:S01]  /*1ff30*/  STL [R1+0x74], R2 ;  /* 0x0000740201007387 */ /* 0x0005e20000100800 */
[----:B------:R-:W-:-:S03]  /*1ff40*/  IMAD.MOV.U32 R127, RZ, RZ, R2 ;  /* 0x000000ffff7f7224 */ /* 0x000fc600078e0002 */
[----:B------:R-:W4:Y:S04]  /*1ff50*/  LDL.LU R6, [R1+0x178] ;  /* 0x0001780001067983 */ /* 0x000f280000300800 */
[----:B------:R-:W3:Y:S04]  /*1ff60*/  LDL.LU R230, [R1+0x134] ;  /* 0x0001340001e67983 */ /* 0x000ee80000300800 */
[----:B------:R-:W3:Y:S04]  /*1ff70*/  LDL.LU R8, [R1+0x174] ;  /* 0x0001740001087983 */ /* 0x000ee80000300800 */
[----:B-1----:R-:W3:Y:S04]  /*1ff80*/  LDL.LU R5, [R1+0x1b4] ;  /* 0x0001b40001057983 */ /* 0x002ee80000300800 */
[----:B------:R-:W3:Y:S04]  /*1ff90*/  LDL.LU R3, [R1+0x1b8] ;  /* 0x0001b80001037983 */ /* 0x000ee80000300800 */
[----:B--2---:R-:W2:Y:S04]  /*1ffa0*/  LDL.LU R2, [R1+0x1f4] ;  /* 0x0001f40001027983 */ /* 0x004ea80000300800 */
[----:B------:R-:W2:Y:S04]  /*1ffb0*/  LDL.LU R0, [R1+0x1f8] ;  /* 0x0001f80001007983 */ /* 0x000ea80000300800 */
[----:B------:R1:W-:Y:S04]  /*1ffc0*/  LDGSTS.E [R222+0x2480], desc[UR20][R126.64], P3 ;  /* 0x024800007ede7fae */ /* 0x0003e800099a1014 */
[----:B------:R-:W2:Y:S04]  /*1ffd0*/  LDL.LU R126, [R1+0xb4] ;  /* 0x0000b400017e7983 */ /* 0x000ea80000300800 */
[----:B------:R-:W1:Y:S01]  /*1ffe0*/  LDL.LU R127, [R1+0xb8] ;  /* 0x0000b800017f7983 */ /* 0x000e620000300800 */
[----:B------:R-:W-:-:S04]  /*1fff0*/  IADD3 R246, P5, PT, R246, UR12, RZ ;  /* 0x0000000cf6f67c10 */ /* 0x000fc8000ffbe0ff */
[----:B------:R-:W-:Y:S02]  /*20000*/  IADD3.X R247, PT, PT, R247, UR13, RZ, P5, !PT ;  /* 0x0000000df7f77c10 */ /* 0x000fe4000affe4ff */
[----:B----4-:R-:W-:-:S04]  /*20010*/  IADD3 R6, P5, PT, R6, UR12, RZ ;  /* 0x0000000c06067c10 */ /* 0x010fc8000ffbe0ff */
[----:B---3--:R-:W-:Y:S02]  /*20020*/  IADD3.X R8, PT, PT, R8, UR13, RZ, P5, !PT ;  /* 0x0000000d08087c10 */ /* 0x008fe4000affe4ff */
[----:B-1----:R-:W-:-:S04]  /*20030*/  IADD3 R127, P4, PT, R127, UR12, RZ ;  /* 0x0000000c7f7f7c10 */ /* 0x002fc8000ff9e0ff */
[----:B--2---:R-:W-:Y:S01]  /*20040*/  IADD3.X R126, PT, PT, R126, UR13, RZ, P4, !PT ;  /* 0x0000000d7e7e7c10 */ /* 0x004fe2000a7fe4ff */
        /* <DEDUP_REMOVED lines=12> */
[----:B------:R-:W-:-:S03]  /*20110*/  IADD3 R0, P5, PT, R0, UR12, RZ ;  /* 0x0000000c00007c10 */ /* 0x000fc6000ffbe0ff */
[----:B------:R-:W-:Y:S01]  /*20120*/  STL [R1+0xf8], R246 ;  /* 0x0000f8f601007387 */ /* 0x000fe20000100800 */
[----:B------:R-:W-:Y:S01]  /*20130*/  IADD3.X R5, PT, PT, R5, UR13, RZ, P4, !PT ;  /* 0x0000000d05057c10 */ /* 0x000fe2000a7fe4ff */
[----:B-1----:R-:W-:Y:S02]  /*20140*/  IMAD.MOV.U32 R126, RZ, RZ, R213 ;  /* 0x000000ffff7e7224 */ /* 0x002fe400078e00d5 */
[----:B------:R-:W-:Y:S01]  /*20150*/  IMAD.MOV.U32 R127, RZ, RZ, R230 ;  /* 0x000000ffff7f7224 */ /* 0x000fe200078e00e6 */
[----:B------:R-:W-:Y:S04]  /*20160*/  STL [R1+0xf4], R247 ;  /* 0x0000f4f701007387 */ /* 0x000fe80000100800 */
[----:B------:R1:W-:Y:S01]  /*20170*/  LDGSTS.E [R222+0x3080], desc[UR20][R126.64], P3 ;  /* 0x030800007ede7fae */ /* 0x0003e200099a1014 */
[----:B------:R-:W-:-:S03]  /*20180*/  IADD3.X R2, PT, PT, R2, UR13, RZ, P5, !PT ;  /* 0x0000000d02027c10 */ /* 0x000fc6000affe4ff */
[----:B------:R-:W-:Y:S04]  /*20190*/  STL [R1+0x138], R213 ;  /* 0x000138d501007387 */ /* 0x000fe80000100800 */
[----:B------:R-:W-:Y:S01]  /*201a0*/  STL [R1+0x134], R230 ;  /* 0x000134e601007387 */ /* 0x000fe20000100800 */
[----:B-1----:R-:W-:Y:S02]  /*201b0*/  IMAD.MOV.U32 R126, RZ, RZ, R6 ;  /* 0x000000ffff7e7224 */ /* 0x002fe400078e0006 */
[----:B------:R-:W-:Y:S01]  /*201c0*/  IMAD.MOV.U32 R127, RZ, RZ, R8 ;  /* 0x000000ffff7f7224 */ /* 0x000fe200078e0008 */
[----:B------:R1:W-:Y:S04]  /*201d0*/  STL [R1+0x178], R6 ;  /* 0x0001780601007387 */ /* 0x0003e80000100800 */
[----:B------:R-:W-:Y:S04]  /*201e0*/  STL [R1+0x174], R8 ;  /* 0x0001740801007387 */ /* 0x000fe80000100800 */
[----:B------:R2:W-:Y:S04]  /*201f0*/  LDGSTS.E [R222+0x3480], desc[UR20][R126.64], P3 ;  /* 0x034800007ede7fae */ /* 0x0005e800099a1014 */
[----:B------:R-:W-:Y:S04]  /*20200*/  STL [R1+0x1b8], R3 ;  /* 0x0001b80301007387 */ /* 0x000fe80000100800 */
[----:B------:R3:W-:Y:S01]  /*20210*/  STL [R1+0x1b4], R5 ;  /* 0x0001b40501007387 */ /* 0x0007e20000100800 */
[----:B--2---:R-:W-:-:S03]  /*20220*/  IMAD.MOV.U32 R126, RZ, RZ, R3 ;  /* 0x000000ffff7e7224 */ /* 0x004fc600078e0003 */
[----:B------:R2:W-:Y:S01]  /*20230*/  STL [R1+0x1f8], R0 ;  /* 0x0001f80001007387 */ /* 0x0005e20000100800 */
[----:B------:R-:W-:-:S03]  /*20240*/  IMAD.MOV.U32 R127, RZ, RZ, R5 ;  /* 0x000000ffff7f7224 */ /* 0x000fc600078e0005 */
[----:B------:R4:W-:Y:S04]  /*20250*/  STL [R1+0x1f4], R2 ;  /* 0x0001f40201007387 */ /* 0x0009e80000100800 */
[----:B-1----:R-:W4:Y:S04]  /*20260*/  LDL.LU R6, [R1] ;  /* 0x0000000001067983 */ /* 0x002f280000300800 */
[----:B------:R1:W-:Y:S04]  /*20270*/  LDGSTS.E [R222+0x3880], desc[UR20][R126.64], P3 ;  /* 0x038800007ede7fae */ /* 0x0003e800099a1014 */
[----:B---3--:R-:W3:Y:S04]  /*20280*/  LDL.LU R5, [R1+0x3c] ;  /* 0x00003c0001057983 */ /* 0x008ee80000300800 */
[----:B------:R-:W3:Y:S01]  /*20290*/  LDL.LU R3, [R1+0x40] ;  /* 0x0000400001037983 */ /* 0x000ee20000300800 */
[----:B-1----:R-:W-:Y:S01]  /*202a0*/  IMAD.MOV.U32 R126, RZ, RZ, R0 ;  /* 0x000000ffff7e7224 */ /* 0x002fe200078e0000 */
[----:B--2---:R-:W-:Y:S01]  /*202b0*/  LOP3.LUT R0, R4, 0x20, RZ, 0x3c, !PT ;  /* 0x0000002004007812 */ /* 0x004fe200078e3cff */
[----:B------:R-:W-:-:S02]  /*202c0*/  IMAD.MOV.U32 R127, RZ, RZ, R2 ;  /* 0x000000ffff7f7224 */ /* 0x000fc400078e0002 */
[----:B----4-:R-:W2:Y:S04]  /*202d0*/  LDL.LU R2, [R1+0x7c] ;  /* 0x00007c0001027983 */ /* 0x010ea80000300800 */
[----:B------:R1:W-:Y:S02]  /*202e0*/  LDGSTS.E [R222+0x3c80], desc[UR20][R126.64], P3 ;  /* 0x03c800007ede7fae */ /* 0x0003e400099a1014 */
[----:B-1----:R-:W-:Y:S02]  /*202f0*/  VIADD R222, R0, UR5 ;  /* 0x0000000500de7c36 */ /* 0x002fe40008000000 */
[----:B------:R-:W4:Y:S01]  /*20300*/  LDL.LU R0, [R1+0x80] ;  /* 0x0000800001007983 */ /* 0x000f220000300800 */
[----:B------:R-:W-:Y:S02]  /*20310*/  IADD3 R140, P4, PT, R140, UR12, RZ ;  /* 0x0000000c8c8c7c10 */ /* 0x000fe4000ff9e0ff */
[----:B------:R-:W-:-:S02]  /*20320*/  IADD3 R156, P5, PT, R156, UR12, RZ ;  /* 0x0000000c9c9c7c10 */ /* 0x000fc4000ffbe0ff */
[----:B------:R-:W-:Y:S01]  /*20330*/  IADD3.X R139, PT, PT, R139, UR13, RZ, P4, !PT ;  /* 0x0000000d8b8b7c10 */ /* 0x000fe2000a7fe4ff */
[----:B------:R-:W-:Y:S01]  /*20340*/  IMAD.MOV.U32 R126, RZ, RZ, R140 ;  /* 0x000000ffff7e7224 */ /* 0x000fe200078e008c */
[----:B------:R-:W-:-:S03]  /*20350*/  IADD3.X R155, PT, PT, R155, UR13, RZ, P5, !PT ;  /* 0x0000000d9b9b7c10 */ /* 0x000fc6000affe4ff */
        /* <DEDUP_REMOVED lines=30> */
[----:B------:R-:W-:-:S04]  /*20540*/  IADD3 R6, P5, PT, R6, UR12, RZ ;  /* 0x0000000c06067c10 */ /* 0x000fc8000ffbe0ff */
[----:B------:R-:W-:Y:S01]  /*20550*/  IADD3.X R252, PT, PT, R252, UR13, RZ, P5, !PT ;  /* 0x0000000dfcfc7c10 */ /* 0x000fe2000affe4ff */
[----:B-1----:R-:W-:Y:S01]  /*20560*/  IMAD.MOV.U32 R126, RZ, RZ, R6 ;  /* 0x000000ffff7e7224 */ /* 0x002fe200078e0006 */
[----:B------:R1:W-:Y:S03]  /*20570*/  STL [R1], R6 ;  /* 0x0000000601007387 */ /* 0x0003e60000100800 */
[----:B------:R-:W-:Y:S01]  /*20580*/  IMAD.MOV.U32 R127, RZ, RZ, R252 ;  /* 0x000000ffff7f7224 */ /* 0x000fe200078e00fc */
[----:B------:R-:W2:Y:S01]  /*20590*/  LDL.LU R247, [R1+0xfc] ;  /* 0x0000fc0001f77983 */ /* 0x000ea20000300800 */
[----:B---3--:R-:W-:-:S03]  /*205a0*/  IADD3 R3, P4, PT, R3, UR12, RZ ;  /* 0x0000000c03037c10 */ /* 0x008fc6000ff9e0ff */
[----:B------:R-:W3:Y:S01]  /*205b0*/  LDL.LU R246, [R1+0x100] ;  /* 0x0001000001f67983 */ /* 0x000ee20000300800 */
[----:B------:R-:W-:-:S03]  /*205c0*/  IADD3.X R5, PT, PT, R5, UR13, RZ, P4, !PT ;  /* 0x0000000d05057c10 */ /* 0x000fc6000a7fe4ff */
[----:B------:R1:W-:Y:S04]  /*205d0*/  LDGSTS.E [R222+0x1d00], desc[UR20][R126.64], P3 ;  /* 0x01d000007ede7fae */ /* 0x0003e800099a1014 */
[----:B------:R-:W-:Y:S04]  /*205e0*/  STL [R1+0x40], R3 ;  /* 0x0000400301007387 */ /* 0x000fe80000100800 */
[----:B------:R2:W-:Y:S01]  /*205f0*/  STL [R1+0x3c], R5 ;  /* 0x00003c0501007387 */ /* 0x0005e20000100800 */
[----:B-1----:R-:W-:Y:S02]  /*20600*/  IMAD.MOV.U32 R126, RZ, RZ, R3 ;  /* 0x000000ffff7e7224 */ /* 0x002fe400078e0003 */
[----:B------:R-:W-:-:S05]  /*20610*/  IMAD.MOV.U32 R127, RZ, RZ, R5 ;  /* 0x000000ffff7f7224 */ /* 0x000fca00078e0005 */
[----:B------:R1:W-:Y:S01]  /*20620*/  LDGSTS.E [R222+0x2100], desc[UR20][R126.64], P3 ;  /* 0x021000007ede7fae */ /* 0x0003e200099a1014 */
[----:B----4-:R-:W-:-:S04]  /*20630*/  IADD3 R0, P5, PT, R0, UR12, RZ ;  /* 0x0000000c00007c10 */ /* 0x010fc8000ffbe0ff */
[----:B--2---:R-:W-:Y:S01]  /*20640*/  IADD3.X R2, PT, PT, R2, UR13, RZ, P5, !PT ;  /* 0x0000000d02027c10 */ /* 0x004fe2000affe4ff */
[----:B------:R-:W-:Y:S04]  /*20650*/  STL [R1+0x80], R0 ;  /* 0x0000800001007387 */ /* 0x000fe80000100800 */
[----:B------:R-:W2:Y:S01]  /*20660*/  LDL.LU R213, [R1+0x140] ;  /* 0x0001400001d57983 */ /* 0x000ea20000300800 */
[----:B-1----:R-:W-:-:S03]  /*20670*/  IMAD.MOV.U32 R126, RZ, RZ, R0 ;  /* 0x000000ffff7e7224 */ /* 0x002fc600078e0000 */
[----:B------:R1:W-:Y:S01]  /*20680*/  STL [R1+0x7c], R2 ;  /* 0x00007c0201007387 */ /* 0x0003e20000100800 */
[----:B------:R-:W-:-:S03]  /*20690*/  IMAD.MOV.U32 R127, RZ, RZ, R2 ;  /* 0x000000ffff7f7224 */ /* 0x000fc600078e0002 */
[----:B------:R-:W4:Y:S04]  /*206a0*/  LDL.LU R6, [R1+0x180] ;  /* 0x0001800001067983 */ /* 0x000f280000300800 */
[----:B------:R-:W2:Y:S04]  /*206b0*/  LDL.LU R230, [R1+0x13c] ;  /* 0x00013c0001e67983 */ /* 0x000ea80000300800 */
[----:B------:R-:W2:Y:S04]  /*206c0*/  LDL.LU R8, [R1+0x17c] ;  /* 0x00017c0001087983 */ /* 0x000ea80000300800 */
[----:B------:R-:W2:Y:S04]  /*206d0*/  LDL.LU R5, [R1+0x1bc] ;  /* 0x0001bc0001057983 */ /* 0x000ea80000300800 */
[----:B------:R-:W2:Y:S04]  /*206e0*/  LDL.LU R3, [R1+0x1c0] ;  /* 0x0001c00001037983 */ /* 0x000ea80000300800 */
[----:B-1----:R-:W2:Y:S04]  /*206f0*/  LDL.LU R2, [R1+0x1fc] ;  /* 0x0001fc0001027983 */ /* 0x002ea80000300800 */
[----:B------:R-:W2:Y:S04]  /*20700*/  LDL.LU R0, [R1+0x200] ;  /* 0x0002000001007983 */ /* 0x000ea80000300800 */
[----:B------:R1:W-:Y:S04]  /*20710*/  LDGSTS.E [R222+0x2500], desc[UR20][R126.64], P3 ;  /* 0x025000007ede7fae */ /* 0x0003e800099a1014 */
[----:B------:R-:W2:Y:S04]  /*20720*/  LDL.LU R126, [R1+0xbc] ;  /* 0x0000bc00017e7983 */ /* 0x000ea80000300800 */
[----:B------:R-:W1:Y:S01]  /*20730*/  LDL.LU R127, [R1+0xc0] ;  /* 0x0000c000017f7983 */ /* 0x000e620000300800 */
[----:B---3--:R-:W-:-:S04]  /*20740*/  IADD3 R246, P5, PT, R246, UR12, RZ ;  /* 0x0000000cf6f67c10 */ /* 0x008fc8000ffbe0ff */
[----:B------:R-:W-:Y:S02]  /*20750*/  IADD3.X R247, PT, PT, R247, UR13, RZ, P5, !PT ;  /* 0x0000000df7f77c10 */ /* 0x000fe4000affe4ff */
[----:B----4-:R-:W-:-:S04]  /*20760*/  IADD3 R6, P5, PT, R6, UR12, RZ ;  /* 0x0000000c06067c10 */ /* 0x010fc8000ffbe0ff */
[----:B--2---:R-:W-:Y:S02]  /*20770*/  IADD3.X R8, PT, PT, R8, UR13, RZ, P5, !PT ;  /* 0x0000000d08087c10 */ /* 0x004fe4000affe4ff */
[----:B-1----:R-:W-:-:S04]  /*20780*/  IADD3 R127, P4, PT, R127, UR12, RZ ;  /* 0x0000000c7f7f7c10 */ /* 0x002fc8000ff9e0ff */
[----:B------:R-:W-:Y:S01]  /*20790*/  IADD3.X R126, PT, PT, R126, UR13, RZ, P4, !PT ;  /* 0x0000000d7e7e7c10 */ /* 0x000fe2000a7fe4ff */
        /* <DEDUP_REMOVED lines=17> */
[----:B------:R-:W-:Y:S01]  /*208b0*/  STL [R1+0xfc], R247 ;  /* 0x0000fcf701007387 */ /* 0x000fe20000100800 */
[----:B------:R-:W-:-:S03]  /*208c0*/  IADD3.X R2, PT, PT, R2, UR13, RZ, P5, !PT ;  /* 0x0000000d02027c10 */ /* 0x000fc6000affe4ff */
[----:B------:R1:W-:Y:S04]  /*208d0*/  LDGSTS.E [R222+0x3100], desc[UR20][R126.64], P3 ;  /* 0x031000007ede7fae */ /* 0x0003e800099a1014 */
[----:B------:R-:W-:Y:S04]  /*208e0*/  STL [R1+0x140], R213 ;  /* 0x000140d501007387 */ /* 0x000fe80000100800 */
[----:B------:R-:W-:Y:S01]  /*208f0*/  STL [R1+0x13c], R230 ;  /* 0x00013ce601007387 */ /* 0x000fe20000100800 */
[----:B-1----:R-:W-:Y:S02]  /*20900*/  IMAD.MOV.U32 R126, RZ, RZ, R6 ;  /* 0x000000ffff7e7224 */ /* 0x002fe400078e0006 */
[----:B------:R-:W-:Y:S01]  /*20910*/  IMAD.MOV.U32 R127, RZ, RZ, R8 ;  /* 0x000000ffff7f7224 */ /* 0x000fe200078e0008 */
[----:B------:R-:W-:Y:S04]  /*20920*/  STL [R1+0x180], R6 ;  /* 0x0001800601007387 */ /* 0x000fe80000100800 */
[----:B------:R1:W-:Y:S04]  /*20930*/  STL [R1+0x17c], R8 ;  /* 0x00017c0801007387 */ /* 0x0003e80000100800 */
[----:B------:R-:W-:Y:S04]  /*20940*/  STL [R1+0x1c0], R3 ;  /* 0x0001c00301007387 */ /* 0x000fe80000100800 */
[----:B------:R2:W-:Y:S04]  /*20950*/  LDGSTS.E [R222+0x3500], desc[UR20][R126.64], P3 ;  /* 0x035000007ede7fae */ /* 0x0005e800099a1014 */
[----:B------:R3:W-:Y:S04]  /*20960*/  STL [R1+0x1bc], R5 ;  /* 0x0001bc0501007387 */ /* 0x0007e80000100800 */
[----:B------:R4:W-:Y:S01]  /*20970*/  STL [R1+0x200], R0 ;  /* 0x0002000001007387 */ /* 0x0009e20000100800 */
[----:B--2---:R-:W-:-:S03]  /*20980*/  IMAD.MOV.U32 R126, RZ, RZ, R3 ;  /* 0x000000ffff7e7224 */ /* 0x004fc600078e0003 */
[----:B------:R2:W-:Y:S01]  /*20990*/  STL [R1+0x1fc], R2 ;  /* 0x0001fc0201007387 */ /* 0x0005e20000100800 */
[----:B------:R-:W-:-:S03]  /*209a0*/  IMAD.MOV.U32 R127, RZ, RZ, R5 ;  /* 0x000000ffff7f7224 */ /* 0x000fc600078e0005 */
[----:B-1----:R-:W2:Y:S04]  /*209b0*/  LDL.LU R8, [R1+0x4] ;  /* 0x0000040001087983 */ /* 0x002ea80000300800 */
[----:B------:R-:W2:Y:S04]  /*209c0*/  LDL.LU R6, [R1+0x8] ;  /* 0x0000080001067983 */ /* 0x000ea80000300800 */
[----:B------:R1:W-:Y:S04]  /*209d0*/  LDGSTS.E [R222+0x3900], desc[UR20][R126.64], P3 ;  /* 0x039000007ede7fae */ /* 0x0003e800099a1014 */
[----:B---3--:R-:W3:Y:S04]  /*209e0*/  LDL.LU R5, [R1+0x44] ;  /* 0x0000440001057983 */ /* 0x008ee80000300800 */
[----:B------:R-:W3:Y:S01]  /*209f0*/  LDL.LU R3, [R1+0x48] ;  /* 0x0000480001037983 */ /* 0x000ee20000300800 */
[----:B-1----:R-:W-:Y:S01]  /*20a00*/  IMAD.MOV.U32 R126, RZ, RZ, R0 ;  /* 0x000000ffff7e7224 */ /* 0x002fe200078e0000 */
[----:B----4-:R-:W-:Y:S01]  /*20a10*/  LOP3.LUT R0, R4, 0x30, RZ, 0x3c, !PT ;  /* 0x0000003004007812 */ /* 0x010fe200078e3cff */
[----:B------:R-:W-:-:S02]  /*20a20*/  IMAD.MOV.U32 R127, RZ, RZ, R2 ;  /* 0x000000ffff7f7224 */ /* 0x000fc400078e0002 */
[----:B--2---:R-:W2:Y:S04]  /*20a30*/  LDL.LU R2, [R1+0x84] ;  /* 0x0000840001027983 */ /* 0x004ea80000300800 */
        /* <DEDUP_REMOVED lines=41> */
[----:B------:R1:W-:Y:S03]  /*20cd0*/  STL [R1+0x8], R6 ;  /* 0x0000080601007387 */ /* 0x0003e60000100800 */
[----:B------:R-:W-:Y:S01]  /*20ce0*/  IMAD.MOV.U32 R127, RZ, RZ, R8 ;  /* 0x000000ffff7f7224 */ /* 0x000fe200078e0008 */
[----:B---3--:R-:W-:Y:S01]  /*20cf0*/  IADD3 R3, P4, PT, R3, UR12, RZ ;  /* 0x0000000c03037c10 */ /* 0x008fe2000ff9e0ff */
[----:B------:R3:W-:Y:S03]  /*20d00*/  STL [R1+0x4], R8 ;  /* 0x0000040801007387 */ /* 0x0007e60000100800 */
[----:B------:R-:W-:Y:S01]  /*20d10*/  IADD3.X R5, PT, PT, R5, UR13, RZ, P4, !PT ;  /* 0x0000000d05057c10 */ /* 0x000fe2000a7fe4ff */
[----:B------:R-:W3:Y:S04]  /*20d20*/  LDL.LU R247, [R1+0x104] ;  /* 0x0001040001f77983 */ /* 0x000ee80000300800 */
[----:B------:R-:W3:Y:S04]  /*20d30*/  LDL.LU R246, [R1+0x108] ;  /* 0x0001080001f67983 */ /* 0x000ee80000300800 */
[----:B------:R1:W-:Y:S04]  /*20d40*/  LDGSTS.E [R222+0x1d80], desc[UR20][R126.64], P3 ;  /* 0x01d800007ede7fae */ /* 0x0003e800099a1014 */
[----:B------:R-:W-:Y:S01]  /*20d50*/  STL [R1+0x48], R3 ;  /* 0x0000480301007387 */ /* 0x000fe20000100800 */
[----:B----4-:R-:W-:Y:S01]  /*20d60*/  IADD3 R0, P5, PT, R0, UR12, RZ ;  /* 0x0000000c00007c10 */ /* 0x010fe2000ffbe0ff */
[----:B-1----:R-:W-:-:S02]  /*20d70*/  IMAD.MOV.U32 R126, RZ, RZ, R3 ;  /* 0x000000ffff7e7224 */ /* 0x002fc400078e0003 */
[----:B------:R1:W-:Y:S01]  /*20d80*/  STL [R1+0x44], R5 ;  /* 0x0000440501007387 */ /* 0x0003e20000100800 */
[----:B------:R-:W-:Y:S01]  /*20d90*/  IMAD.MOV.U32 R127, RZ, RZ, R5 ;  /* 0x000000ffff7f7224 */ /* 0x000fe200078e0005 */
[----:B--2---:R-:W-:Y:S02]  /*20da0*/  IADD3.X R2, PT, PT, R2, UR13, RZ, P5, !PT ;  /* 0x0000000d02027c10 */ /* 0x004fe4000affe4ff */
[----:B------:R-:W-:Y:S04]  /*20db0*/  STL [R1+0x88], R0 ;  /* 0x0000880001007387 */ /* 0x000fe80000100800 */
[----:B------:R-:W2:Y:S04]  /*20dc0*/  LDL.LU R213, [R1+0x148] ;  /* 0x0001480001d57983 */ /* 0x000ea80000300800 */
[----:B------:R4:W-:Y:S04]  /*20dd0*/  STL [R1+0x84], R2 ;  /* 0x0000840201007387 */ /* 0x0009e80000100800 */
[----:B------:R-:W2:Y:S04]  /*20de0*/  LDL.LU R6, [R1+0x188] ;  /* 0x0001880001067983 */ /* 0x000ea80000300800 */
[----:B------:R1:W-:Y:S04]  /*20df0*/  LDGSTS.E [R222+0x2180], desc[UR20][R126.64], P3 ;  /* 0x021800007ede7fae */ /* 0x0003e800099a1014 */
[----:B------:R-:W2:Y:S04]  /*20e00*/  LDL.LU R230, [R1+0x144] ;  /* 0x0001440001e67983 */ /* 0x000ea80000300800 */
[----:B---3--:R-:W3:Y:S01]  /*20e10*/  LDL.LU R8, [R1+0x184] ;  /* 0x0001840001087983 */ /* 0x008ee20000300800 */
[----:B-1----:R-:W-:-:S03]  /*20e20*/  IMAD.MOV.U32 R126, RZ, RZ, R0 ;  /* 0x000000ffff7e7224 */ /* 0x002fc600078e0000 */
[----:B------:R-:W3:Y:S01]  /*20e30*/  LDL.LU R5, [R1+0x1c4] ;  /* 0x0001c40001057983 */ /* 0x000ee20000300800 */
[----:B------:R-:W-:-:S03]  /*20e40*/  IMAD.MOV.U32 R127, RZ, RZ, R2 ;  /* 0x000000ffff7f7224 */ /* 0x000fc600078e0002 */
[----:B------:R-:W3:Y:S04]  /*20e50*/  LDL.LU R3, [R1+0x1c8] ;  /* 0x0001c80001037983 */ /* 0x000ee80000300800 */
[----:B----4-:R-:W4:Y:S04]  /*20e60*/  LDL.LU R2, [R1+0x204] ;  /* 0x0002040001027983 */ /* 0x010f280000300800 */
[----:B------:R-:W4:Y:S04]  /*20e70*/  LDL.LU R0, [R1+0x208] ;  /* 0x0002080001007983 */ /* 0x000f280000300800 */
[----:B------:R1:W-:Y:S04]  /*20e80*/  LDGSTS.E [R222+0x2580], desc[UR20][R126.64], P3 ;  /* 0x025800007ede7fae */ /* 0x0003e800099a1014 */
[----:B------:R-:W4:Y:S04]  /*20e90*/  LDL.LU R126, [R1+0xc4] ;  /* 0x0000c400017e7983 */ /* 0x000f280000300800 */
[----:B------:R-:W1:Y:S01]  /*20ea0*/  LDL.LU R127, [R1+0xc8] ;  /* 0x0000c800017f7983 */ /* 0x000e620000300800 */
[----:B------:R-:W-:-:S04]  /*20eb0*/  IADD3 R246, P5, PT, R246, UR12, RZ ;  /* 0x0000000cf6f67c10 */ /* 0x000fc8000ffbe0ff */
[----:B------:R-:W-:Y:S02]  /*20ec0*/  IADD3.X R247, PT, PT, R247, UR13, RZ, P5, !PT ;  /* 0x0000000df7f77c10 */ /* 0x000fe4000affe4ff */
[----:B--2---:R-:W-:-:S04]  /*20ed0*/  IADD3 R6, P5, PT, R6, UR12, RZ ;  /* 0x0000000c06067c10 */ /* 0x004fc8000ffbe0ff */
[----:B---3--:R-:W-:Y:S02]  /*20ee0*/  IADD3.X R8, PT, PT, R8, UR13, RZ, P5, !PT ;  /* 0x0000000d08087c10 */ /* 0x008fe4000affe4ff */
[----:B-1----:R-:W-:-:S04]  /*20ef0*/  IADD3 R127, P4, PT, R127, UR12, RZ ;  /* 0x0000000c7f7f7c10 */ /* 0x002fc8000ff9e0ff */
[----:B----4-:R-:W-:Y:S01]  /*20f00*/  IADD3.X R126, PT, PT, R126, UR13, RZ, P4, !PT ;  /* 0x0000000d7e7e7c10 */ /* 0x010fe2000a7fe4ff */
        /* <DEDUP_REMOVED lines=247> */
[----:B------:R-:W-:Y:S01]  /*21e80*/  STL [R1+0x118], R230 ;  /* 0x000118e601007387 */ /* 0x000fe20000100800 */
[----:B-1----:R-:W-:Y:S02]  /*21e90*/  IMAD.MOV.U32 R126, RZ, RZ, R230 ;  /* 0x000000ffff7e7224 */ /* 0x002fe400078e00e6 */
[----:B------:R-:W-:Y:S01]  /*21ea0*/  IMAD.MOV.U32 R127, RZ, RZ, R213 ;  /* 0x000000ffff7f7224 */ /* 0x000fe200078e00d5 */
[----:B------:R1:W-:Y:S01]  /*21eb0*/  STL [R1+0x114], R213 ;  /* 0x000114d501007387 */ /* 0x0003e20000100800 */
[----:B------:R-:W-:-:S03]  /*21ec0*/  IADD3 R0, P5, PT, R0, UR12, RZ ;  /* 0x0000000c00007c10 */ /* 0x000fc6000ffbe0ff */
[----:B------:R2:W-:Y:S01]  /*21ed0*/  LDGSTS.E [R222+0x2e80], desc[UR20][R126.64], P3 ;  /* 0x02e800007ede7fae */ /* 0x0005e200099a1014 */
[----:B------:R-:W-:-:S03]  /*21ee0*/  IADD3.X R5, PT, PT, R5, UR13, RZ, P4, !PT ;  /* 0x0000000d05057c10 */ /* 0x000fc6000a7fe4ff */
[----:B-1----:R-:W3:Y:S01]  /*21ef0*/  LDL.LU R213, [R1+0x5d8] ;  /* 0x0005d80001d57983 */ /* 0x002ee20000300800 */
[----:B------:R-:W-:-:S03]  /*21f00*/  IADD3.X R2, PT, PT, R2, UR13, RZ, P5, !PT ;  /* 0x0000000d02027c10 */ /* 0x000fc6000affe4ff */
[----:B------:R-:W4:Y:S01]  /*21f10*/  LDL.LU R230, [R1+0x5d4] ;  /* 0x0005d40001e67983 */ /* 0x000f220000300800 */
[----:B--2---:R-:W-:Y:S02]  /*21f20*/  IMAD.MOV.U32 R126, RZ, RZ, R246 ;  /* 0x000000ffff7e7224 */ /* 0x004fe400078e00f6 */
[----:B------:R-:W-:Y:S01]  /*21f30*/  IMAD.MOV.U32 R127, RZ, RZ, R247 ;  /* 0x000000ffff7f7224 */ /* 0x000fe200078e00f7 */
[----:B------:R-:W-:Y:S04]  /*21f40*/  STL [R1+0x158], R246 ;  /* 0x000158f601007387 */ /* 0x000fe80000100800 */
[----:B------:R-:W-:Y:S04]  /*21f50*/  STL [R1+0x154], R247 ;  /* 0x000154f701007387 */ /* 0x000fe80000100800 */
[----:B------:R1:W-:Y:S04]  /*21f60*/  LDGSTS.E [R222+0x3280], desc[UR20][R126.64], P3 ;  /* 0x032800007ede7fae */ /* 0x0003e800099a1014 */
[----:B------:R-:W-:Y:S04]  /*21f70*/  STL [R1+0x198], R6 ;  /* 0x0001980601007387 */ /* 0x000fe80000100800 */
[----:B------:R2:W-:Y:S01]  /*21f80*/  STL [R1+0x194], R8 ;  /* 0x0001940801007387 */ /* 0x0005e20000100800 */
[----:B-1----:R-:W-:-:S02]  /*21f90*/  IMAD.MOV.U32 R126, RZ, RZ, R6 ;  /* 0x000000ffff7e7224 */ /* 0x002fc400078e0006 */
[----:B------:R-:W-:Y:S01]  /*21fa0*/  IMAD.MOV.U32 R127, RZ, RZ, R8 ;  /* 0x000000ffff7f7224 */ /* 0x000fe200078e0008 */
[----:B------:R-:W-:Y:S04]  /*21fb0*/  STL [R1+0x1d8], R3 ;  /* 0x0001d80301007387 */ /* 0x000fe80000100800 */
[----:B------:R1:W-:Y:S04]  /*21fc0*/  STL [R1+0x1d4], R5 ;  /* 0x0001d40501007387 */ /* 0x0003e80000100800 */
[----:B------:R1:W-:Y:S04]  /*21fd0*/  STL [R1+0x218], R0 ;  /* 0x0002180001007387 */ /* 0x0003e80000100800 */
[----:B------:R1:W-:Y:S04]  /*21fe0*/  LDGSTS.E [R222+0x3680], desc[UR20][R126.64], P3 ;  /* 0x036800007ede7fae */ /* 0x0003e800099a1014 */
[----:B------:R1:W-:Y:S04]  /*21ff0*/  STL [R1+0x214], R2 ;  /* 0x0002140201007387 */ /* 0x0003e80000100800 */
[----:B--2---:R-:W2:Y:S01]  /*22000*/  LDL.LU R8, [R1+0x1c] ;  /* 0x00001c0001087983 */ /* 0x004ea20000300800 */
[----:B-1----:R-:W-:-:S03]  /*22010*/  IMAD.MOV.U32 R126, RZ, RZ, R3 ;  /* 0x000000ffff7e7224 */ /* 0x002fc600078e0003 */
[----:B------:R-:W2:Y:S01]  /*22020*/  LDL.LU R6, [R1+0x20] ;  /* 0x0000200001067983 */ /* 0x000ea20000300800 */
[----:B------:R-:W-:-:S03]  /*22030*/  IMAD.MOV.U32 R127, RZ, RZ, R5 ;  /* 0x000000ffff7f7224 */ /* 0x000fc600078e0005 */
[----:B------:R-:W3:Y:S04]  /*22040*/  LDL.LU R5, [R1+0x5c] ;  /* 0x00005c0001057983 */ /* 0x000ee80000300800 */
[----:B------:R1:W-:Y:S04]  /*22050*/  LDGSTS.E [R222+0x3a80], desc[UR20][R126.64], P3 ;  /* 0x03a800007ede7fae */ /* 0x0003e800099a1014 */
[----:B------:R-:W3:Y:S01]  /*22060*/  LDL.LU R3, [R1+0x60] ;  /* 0x0000600001037983 */ /* 0x000ee20000300800 */
[----:B-1----:R-:W-:Y:S01]  /*22070*/  IMAD.MOV.U32 R126, RZ, RZ, R0 ;  /* 0x000000ffff7e7224 */ /* 0x002fe200078e0000 */
[----:B------:R-:W-:Y:S01]  /*22080*/  LOP3.LUT R0, R4, 0x60, RZ, 0x3c, !PT ;  /* 0x0000006004007812 */ /* 0x000fe200078e3cff */
[----:B------:R-:W-:-:S02]  /*22090*/  IMAD.MOV.U32 R127, RZ, RZ, R2 ;  /* 0x000000ffff7f7224 */ /* 0x000fc400078e0002 */
[----:B------:R-:W4:Y:S04]  /*220a0*/  LDL.LU R2, [R1+0x9c] ;  /* 0x00009c0001027983 */ /* 0x000f280000300800 */
        /* <DEDUP_REMOVED lines=38> */
[----:B--2---:R-:W-:-:S04]  /*22310*/  IADD3 R6, P5, PT, R6, UR12, RZ ;  /* 0x0000000c06067c10 */ /* 0x004fc8000ffbe0ff */
[----:B------:R-:W-:Y:S01]  /*22320*/  IADD3.X R8, PT, PT, R8, UR13, RZ, P5, !PT ;  /* 0x0000000d08087c10 */ /* 0x000fe2000affe4ff */
[----:B-1----:R-:W-:-:S04]  /*22330*/  IMAD.MOV.U32 R126, RZ, RZ, R6 ;  /* 0x000000ffff7e7224 */ /* 0x002fc800078e0006 */
[----:B------:R-:W-:Y:S01]  /*22340*/  IMAD.MOV.U32 R127, RZ, RZ, R8 ;  /* 0x000000ffff7f7224 */ /* 0x000fe200078e0008 */
[----:B---3--:R-:W-:Y:S01]  /*22350*/  IADD3 R3, P4, PT, R3, UR12, RZ ;  /* 0x0000000c03037c10 */ /* 0x008fe2000ff9e0ff */
[----:B------:R1:W-:Y:S03]  /*22360*/  STL [R1+0x20], R6 ;  /* 0x0000200601007387 */ /* 0x0003e60000100800 */
[----:B------:R-:W-:Y:S01]  /*22370*/  IADD3.X R5, PT, PT, R5, UR13, RZ, P4, !PT ;  /* 0x0000000d05057c10 */ /* 0x000fe2000a7fe4ff */
[----:B------:R2:W-:Y:S04]  /*22380*/  STL [R1+0x1c], R8 ;  /* 0x00001c0801007387 */ /* 0x0005e80000100800 */
[----:B------:R3:W-:Y:S04]  /*22390*/  LDGSTS.E [R222+0x1f00], desc[UR20][R126.64], P3 ;  /* 0x01f000007ede7fae */ /* 0x0007e800099a1014 */
[----:B------:R-:W2:Y:S04]  /*223a0*/  LDL.LU R247, [R1+0x11c] ;  /* 0x00011c0001f77983 */ /* 0x000ea80000300800 */
[----:B------:R-:W2:Y:S01]  /*223b0*/  LDL.LU R246, [R1+0x120] ;  /* 0x0001200001f67983 */ /* 0x000ea20000300800 */
[----:B---3--:R-:W-:-:S02]  /*223c0*/  IMAD.MOV.U32 R126, RZ, RZ, R3 ;  /* 0x000000ffff7e7224 */ /* 0x008fc400078e0003 */
[----:B------:R-:W-:Y:S01]  /*223d0*/  IMAD.MOV.U32 R127, RZ, RZ, R5 ;  /* 0x000000ffff7f7224 */ /* 0x000fe200078e0005 */
[----:B------:R-:W-:Y:S01]  /*223e0*/  STL [R1+0x60], R3 ;  /* 0x0000600301007387 */ /* 0x000fe20000100800 */
[----:B----4-:R-:W-:-:S03]  /*223f0*/  IADD3 R0, P5, PT, R0, UR12, RZ ;  /* 0x0000000c00007c10 */ /* 0x010fc6000ffbe0ff */
[----:B------:R3:W-:Y:S01]  /*22400*/  STL [R1+0x5c], R5 ;  /* 0x00005c0501007387 */ /* 0x0007e20000100800 */
[----:B------:R-:W-:-:S03]  /*22410*/  IADD3.X R2, PT, PT, R2, UR13, RZ, P5, !PT ;  /* 0x0000000d02027c10 */ /* 0x000fc6000affe4ff */
[----:B------:R-:W-:Y:S04]  /*22420*/  STL [R1+0xa0], R0 ;  /* 0x0000a00001007387 */ /* 0x000fe80000100800 */
[----:B-1----:R-:W4:Y:S04]  /*22430*/  LDL.LU R6, [R1+0x1a0] ;  /* 0x0001a00001067983 */ /* 0x002f280000300800 */
[----:B------:R1:W-:Y:S04]  /*22440*/  LDGSTS.E [R222+0x2300], desc[UR20][R126.64], P3 ;  /* 0x023000007ede7fae */ /* 0x0003e800099a1014 */
[----:B------:R2:W-:Y:S04]  /*22450*/  STL [R1+0x9c], R2 ;  /* 0x00009c0201007387 */ /* 0x0005e80000100800 */
[----:B--2---:R-:W2:Y:S01]  /*22460*/  LDL.LU R8, [R1+0x19c] ;  /* 0x00019c0001087983 */ /* 0x004ea20000300800 */
[----:B-1----:R-:W-:-:S03]  /*22470*/  IMAD.MOV.U32 R126, RZ, RZ, R0 ;  /* 0x000000ffff7e7224 */ /* 0x002fc600078e0000 */
[----:B---3--:R-:W3:Y:S01]  /*22480*/  LDL.LU R5, [R1+0x1dc] ;  /* 0x0001dc0001057983 */ /* 0x008ee20000300800 */
[----:B------:R-:W-:-:S03]  /*22490*/  IMAD.MOV.U32 R127, RZ, RZ, R2 ;  /* 0x000000ffff7f7224 */ /* 0x000fc600078e0002 */
[----:B------:R-:W2:Y:S04]  /*224a0*/  LDL.LU R3, [R1+0x1e0] ;  /* 0x0001e00001037983 */ /* 0x000ea80000300800 */
[----:B------:R-:W2:Y:S04]  /*224b0*/  LDL.LU R2, [R1+0x21c] ;  /* 0x00021c0001027983 */ /* 0x000ea80000300800 */
[----:B------:R-:W2:Y:S04]  /*224c0*/  LDL.LU R0, [R1+0x220] ;  /* 0x0002200001007983 */ /* 0x000ea80000300800 */
[----:B------:R1:W-:Y:S04]  /*224d0*/  LDGSTS.E [R222+0x2700], desc[UR20][R126.64], P3 ;  /* 0x027000007ede7fae */ /* 0x0003e800099a1014 */
[----:B------:R-:W2:Y:S04]  /*224e0*/  LDL.LU R126, [R1+0xdc] ;  /* 0x0000dc00017e7983 */ /* 0x000ea80000300800 */
[----:B------:R-:W1:Y:S01]  /*224f0*/  LDL.LU R127, [R1+0xe0] ;  /* 0x0000e000017f7983 */ /* 0x000e620000300800 */
[----:B------:R-:W-:-:S04]  /*22500*/  IADD3 R246, P5, PT, R246, UR12, RZ ;  /* 0x0000000cf6f67c10 */ /* 0x000fc8000ffbe0ff */
[----:B------:R-:W-:Y:S02]  /*22510*/  IADD3.X R247, PT, PT, R247, UR13, RZ, P5, !PT ;  /* 0x0000000df7f77c10 */ /* 0x000fe4000affe4ff */
[----:B-1----:R-:W-:-:S04]  /*22520*/  IADD3 R127, P4, PT, R127, UR12, RZ ;  /* 0x0000000c7f7f7c10 */ /* 0x002fc8000ff9e0ff */
[----:B--2---:R-:W-:Y:S01]  /*22530*/  IADD3.X R126, PT, PT, R126, UR13, RZ, P4, !PT ;  /* 0x0000000d7e7e7c10 */ /* 0x004fe2000a7fe4ff */
[----:B------:R1:W-:Y:S04]  /*22540*/  STL [R1+0xe0], R127 ;  /* 0x0000e07f01007387 */ /* 0x0003e80000100800 */
[----:B------:R2:W-:Y:S01]  /*22550*/  STL [R1+0xdc], R126 ;  /* 0x0000dc7e01007387 */ /* 0x0005e20000100800 */
[----:B-1----:R-:W-:-:S04]  /*22560*/  LOP3.LUT R127, R127, R126, RZ, 0x3c, !PT ;  /* 0x0000007e7f7f7212 */ /* 0x002fc800078e3cff */
[----:B--2---:R-:W-:-:S04]  /*22570*/  LOP3.LUT R126, R127, R126, RZ, 0x3c, !PT ;  /* 0x0000007e7f7e7212 */ /* 0x004fc800078e3cff */
[----:B------:R-:W-:Y:S01]  /*22580*/  LOP3.LUT R127, R127, R126, RZ, 0x3c, !PT ;  /* 0x0000007e7f7f7212 */ /* 0x000fe200078e3cff */
[----:B------:R-:W-:Y:S04]  /*22590*/  STL [R1+0x120], R246 ;  /* 0x000120f601007387 */ /* 0x000fe80000100800 */
[----:B------:R1:W-:Y:S04]  /*225a0*/  LDGSTS.E [R222+0x2b00], desc[UR20][R126.64], P3 ;  /* 0x02b000007ede7fae */ /* 0x0003e800099a1014 */
[----:B------:R2:W-:Y:S01]  /*225b0*/  STL [R1+0x11c], R247 ;  /* 0x00011cf701007387 */ /* 0x0005e20000100800 */
[----:B-1----:R-:W-:-:S02]  /*225c0*/  IMAD.MOV.U32 R126, RZ, RZ, R246 ;  /* 0x000000ffff7e7224 */ /* 0x002fc400078e00f6 */
[----:B------:R-:W-:Y:S02]  /*225d0*/  IMAD.MOV.U32 R127, RZ, RZ, R247 ;  /* 0x000000ffff7f7224 */ /* 0x000fe400078e00f7 */
[----:B--2---:R-:W2:Y:S04]  /*225e0*/  LDL.LU R247, [R1+0x5d0] ;  /* 0x0005d00001f77983 */ /* 0x004ea80000300800 */
[----:B------:R-:W2:Y:S04]  /*225f0*/  LDL.LU R246, [R1+0x5cc] ;  /* 0x0005cc0001f67983 */ /* 0x000ea80000300800 */
[----:B------:R1:W-:Y:S04]  /*22600*/  LDGSTS.E [R222+0x2f00], desc[UR20][R126.64], P3 ;  /* 0x02f000007ede7fae */ /* 0x0003e800099a1014 */
[----:B------:R-:W2:Y:S04]  /*22610*/  LDL.LU R126, [R1+0x15c] ;  /* 0x00015c00017e7983 */ /* 0x000ea80000300800 */
[----:B------:R-:W1:Y:S01]  /*22620*/  LDL.LU R127, [R1+0x160] ;  /* 0x00016000017f7983 */ /* 0x000e620000300800 */
[----:B----4-:R-:W-:-:S04]  /*22630*/  IADD3 R6, P5, PT, R6, UR12, RZ ;  /* 0x0000000c06067c10 */ /* 0x010fc8000ffbe0ff */
[----:B------:R-:W-:Y:S02]  /*22640*/  IADD3.X R8, PT, PT, R8, UR13, RZ, P5, !PT ;  /* 0x0000000d08087c10 */ /* 0x000fe4000affe4ff */
        /* <DEDUP_REMOVED lines=11> */
[----:B---3--:R-:W-:-:S03]  /*22700*/  IADD3.X R5, PT, PT, R5, UR13, RZ, P4, !PT ;  /* 0x0000000d05057c10 */ /* 0x008fc6000a7fe4ff */
[----:B------:R-:W-:Y:S01]  /*22710*/  STL [R1+0x1a0], R6 ;  /* 0x0001a00601007387 */ /* 0x000fe20000100800 */
[----:B-1----:R-:W-:Y:S02]  /*22720*/  IMAD.MOV.U32 R126, RZ, RZ, R6 ;  /* 0x000000ffff7e7224 */ /* 0x002fe400078e0006 */
[----:B------:R-:W-:Y:S01]  /*22730*/  IMAD.MOV.U32 R127, RZ, RZ, R8 ;  /* 0x000000ffff7f7224 */ /* 0x000fe200078e0008 */
[----:B------:R1:W-:Y:S04]  /*22740*/  STL [R1+0x19c], R8 ;  /* 0x00019c0801007387 */ /* 0x0003e80000100800 */
[----:B------:R2:W-:Y:S04]  /*22750*/  LDGSTS.E [R222+0x3700], desc[UR20][R126.64], P3 ;  /* 0x037000007ede7fae */ /* 0x0005e800099a1014 */
[----:B------:R-:W-:Y:S04]  /*22760*/  STL [R1+0x1e0], R3 ;  /* 0x0001e00301007387 */ /* 0x000fe80000100800 */
[----:B------:R-:W-:Y:S01]  /*22770*/  STL [R1+0x1dc], R5 ;  /* 0x0001dc0501007387 */ /* 0x000fe20000100800 */
[----:B--2---:R-:W-:-:S02]  /*22780*/  IMAD.MOV.U32 R126, RZ, RZ, R3 ;  /* 0x000000ffff7e7224 */ /* 0x004fc400078e0003 */
[----:B------:R-:W-:Y:S01]  /*22790*/  IMAD.MOV.U32 R127, RZ, RZ, R5 ;  /* 0x000000ffff7f7224 */ /* 0x000fe200078e0005 */
[----:B------:R-:W-:Y:S04]  /*227a0*/  STL [R1+0x220], R0 ;  /* 0x0002200001007387 */ /* 0x000fe80000100800 */
[----:B------:R2:W-:Y:S04]  /*227b0*/  LDGSTS.E [R222+0x3b00], desc[UR20][R126.64], P3 ;  /* 0x03b000007ede7fae */ /* 0x0005e800099a1014 */
[----:B------:R3:W-:Y:S04]  /*227c0*/  STL [R1+0x21c], R2 ;  /* 0x00021c0201007387 */ /* 0x0007e80000100800 */
[----:B-1----:R-:W4:Y:S01]  /*227d0*/  LDL.LU R8, [R1+0x24] ;  /* 0x0000240001087983 */ /* 0x002f220000300800 */
[----:B--2---:R-:W-:-:S03]  /*227e0*/  IMAD.MOV.U32 R127, RZ, RZ, R2 ;  /* 0x000000ffff7f7224 */ /* 0x004fc600078e0002 */
[----:B---3--:R-:W2:Y:S01]  /*227f0*/  LDL.LU R2, [R1+0x28] ;  /* 0x0000280001027983 */ /* 0x008ea20000300800 */
[----:B------:R-:W-:Y:S01]  /*22800*/  IADD3 R150, P4, PT, R150, UR12, RZ ;  /* 0x0000000c96967c10 */ /* 0x000fe2000ff9e0ff */
[----:B------:R-:W-:Y:S01]  /*22810*/  IMAD.MOV.U32 R126, RZ, RZ, R0 ;  /* 0x000000ffff7e7224 */ /* 0x000fe200078e0000 */
[----:B------:R-:W-:Y:S01]  /*22820*/  LOP3.LUT R0, R4, 0x70, RZ, 0x3c, !PT ;  /* 0x0000007004007812 */ /* 0x000fe200078e3cff */
[----:B------:R-:W3:Y:S01]  /*22830*/  LDL.LU R6, [R1+0x68] ;  /* 0x0000680001067983 */ /* 0x000ee20000300800 */
[----:B------:R-:W-:Y:S02]  /*22840*/  IADD3.X R149, PT, PT, R149, UR13, RZ, P4, !PT ;  /* 0x0000000d95957c10 */ /* 0x000fe4000a7fe4ff */
[----:B------:R-:W-:Y:S01]  /*22850*/  IADD3 R166, P5, PT, R166, UR12, RZ ;  /* 0x0000000ca6a67c10 */ /* 0x000fe2000ffbe0ff */
[----:B------:R1:W-:Y:S01]  /*22860*/  LDGSTS.E [R222+0x3f00], desc[UR20][R126.64], P3 ;  /* 0x03f000007ede7fae */ /* 0x0003e200099a1014 */
[----:B------:R-:W-:Y:S02]  /*22870*/  IADD3 R182, P4, PT, R182, UR12, RZ ;  /* 0x0000000cb6b67c10 */ /* 0x000fe4000ff9e0ff */
[----:B------:R-:W-:Y:S01]  /*22880*/  IADD3.X R165, PT, PT, R165, UR13, RZ, P5, !PT ;  /* 0x0000000da5a57c10 */ /* 0x000fe2000affe4ff */
[----:B------:R-:W3:Y:S01]  /*22890*/  LDL.LU R3, [R1+0xa4] ;  /* 0x0000a40001037983 */ /* 0x000ee20000300800 */
[----:B------:R-:W-:Y:S01]  /*228a0*/  IADD3.X R181, PT, PT, R181, UR13, RZ, P4, !PT ;  /* 0x0000000db5b57c10 */ /* 0x000fe2000a7fe4ff */
[----:B-1----:R-:W-:-:S02]  /*228b0*/  VIADD R222, R0, UR5 ;  /* 0x0000000500de7c36 */ /* 0x002fc40008000000 */
[----:B------:R-:W-:Y:S02]  /*228c0*/  IMAD.MOV.U32 R126, RZ, RZ, R150 ;  /* 0x000000ffff7e7224 */ /* 0x000fe400078e0096 */
[----:B------:R-:W-:Y:S01]  /*228d0*/  IMAD.MOV.U32 R127, RZ, RZ, R149 ;  /* 0x000000ffff7f7224 */ /* 0x000fe200078e0095 */
[----:B------:R-:W-:Y:S01]  /*228e0*/  IADD3 R198, P5, PT, R198, UR12, RZ ;  /* 0x0000000cc6c67c10 */ /* 0x000fe2000ffbe0ff */
[----:B------:R-:W3:Y:S04]  /*228f0*/  LDL.LU R0, [R1+0xa8] ;  /* 0x0000a80001007983 */ /* 0x000ee80000300800 */
[----:B------:R1:W-:Y:S01]  /*22900*/  LDGSTS.E [R222+0x380], desc[UR20][R126.64], P3 ;  /* 0x003800007ede7fae */ /* 0x0003e200099a1014 */
[----:B------:R-:W-:Y:S02]  /*22910*/  IADD3.X R197, PT, PT, R197, UR13, RZ, P5, !PT ;  /* 0x0000000dc5c57c10 */ /* 0x000fe4000affe4ff */
[----:B------:R-:W-:Y:S01]  /*22920*/  IADD3 R214, P4, PT, R214, UR12, RZ ;  /* 0x0000000cd6d67c10 */ /* 0x000fe2000ff9e0ff */
[----:B------:R-:W3:Y:S01]  /*22930*/  LDL.LU R5, [R1+0x128] ;  /* 0x0001280001057983 */ /* 0x000ee20000300800 */
[----:B-1----:R-:W-:-:S02]  /*22940*/  IMAD.MOV.U32 R126, RZ, RZ, R166 ;  /* 0x000000ffff7e7224 */ /* 0x002fc400078e00a6 */
        /* <DEDUP_REMOVED lines=23> */
[----:B----4-:R-:W-:Y:S01]  /*22ac0*/  IADD3.X R8, PT, PT, R8, UR13, RZ, P5, !PT ;  /* 0x0000000d08087c10 */ /* 0x010fe2000affe4ff */
[----:B-1----:R-:W-:Y:S01]  /*22ad0*/  IMAD.MOV.U32 R126, RZ, RZ, R2 ;  /* 0x000000ffff7e7224 */ /* 0x002fe200078e0002 */
[----:B------:R-:W-:Y:S03]  /*22ae0*/  STL [R1+0x28], R2 ;  /* 0x0000280201007387 */ /* 0x000fe60000100800 */
[----:B------:R-:W-:Y:S01]  /*22af0*/  IMAD.MOV.U32 R127, RZ, RZ, R8 ;  /* 0x000000ffff7f7224 */ /* 0x000fe200078e0008 */
[----:B------:R1:W-:Y:S04]  /*22b00*/  STL [R1+0x24], R8 ;  /* 0x0000240801007387 */ /* 0x0003e80000100800 */
[----:B------:R2:W-:Y:S04]  /*22b10*/  LDGSTS.E [R222+0x1f80], desc[UR20][R126.64], P3 ;  /* 0x01f800007ede7fae */ /* 0x0005e800099a1014 */
[----:B-1----:R-:W4:Y:S04]  /*22b20*/  LDL.LU R8, [R1+0x124] ;  /* 0x0001240001087983 */ /* 0x002f280000300800 */
[----:B------:R-:W4:Y:S04]  /*22b30*/  LDL.LU R2, [R1+0x1a8] ;  /* 0x0001a80001027983 */ /* 0x000f280000300800 */
[----:B------:R-:W4:Y:S01]  /*22b40*/  LDL.LU R127, [R1+0x64] ;  /* 0x00006400017f7983 */ /* 0x000f220000300800 */
[----:B---3--:R-:W-:-:S02]  /*22b50*/  IADD3 R6, P4, PT, R6, UR12, RZ ;  /* 0x0000000c06067c10 */ /* 0x008fc4000ff9e0ff */
[----:B------:R-:W-:-:S03]  /*22b60*/  IADD3 R0, P5, PT, R0, UR12, RZ ;  /* 0x0000000c00007c10 */ /* 0x000fc6000ffbe0ff */
[----:B--2---:R-:W-:Y:S01]  /*22b70*/  IMAD.MOV.U32 R126, RZ, RZ, R6 ;  /* 0x000000ffff7e7224 */ /* 0x004fe200078e0006 */
[----:B------:R-:W-:Y:S01]  /*22b80*/  IADD3.X R3, PT, PT, R3, UR13, RZ, P5, !PT ;  /* 0x0000000d03037c10 */ /* 0x000fe2000affe4ff */
[----:B------:R1:W-:Y:S01]  /*22b90*/  STL [R1+0x68], R6 ;  /* 0x0000680601007387 */ /* 0x0003e20000100800 */
[----:B----4-:R-:W-:-:S05]  /*22ba0*/  IADD3.X R127, PT, PT, R127, UR13, RZ, P4, !PT ;  /* 0x0000000d7f7f7c10 */ /* 0x010fca000a7fe4ff */
[----:B------:R2:W-:Y:S04]  /*22bb0*/  STL [R1+0x64], R127 ;  /* 0x0000647f01007387 */ /* 0x0005e80000100800 */
[----:B------:R3:W-:Y:S04]  /*22bc0*/  LDGSTS.E [R222+0x2380], desc[UR20][R126.64], P3 ;  /* 0x023800007ede7fae */ /* 0x0007e800099a1014 */
[----:B------:R4:W-:Y:S04]  /*22bd0*/  STL [R1+0xa8], R0 ;  /* 0x0000a80001007387 */ /* 0x0009e80000100800 */
[----:B-1----:R-:W4:Y:S01]  /*22be0*/  LDL.LU R6, [R1+0x1a4] ;  /* 0x0001a40001067983 */ /* 0x002f220000300800 */
[----:B---3--:R-:W-:-:S02]  /*22bf0*/  IMAD.MOV.U32 R126, RZ, RZ, R0 ;  /* 0x000000ffff7e7224 */ /* 0x008fc400078e0000 */
[----:B--2---:R-:W-:Y:S01]  /*22c00*/  IMAD.MOV.U32 R127, RZ, RZ, R3 ;  /* 0x000000ffff7f7224 */ /* 0x004fe200078e0003 */
[----:B------:R1:W-:Y:S04]  /*22c10*/  STL [R1+0xa4], R3 ;  /* 0x0000a40301007387 */ /* 0x0003e80000100800 */
[----:B----4-:R-:W2:Y:S04]  /*22c20*/  LDL.LU R0, [R1+0x224] ;  /* 0x0002240001007983 */ /* 0x010ea80000300800 */
[----:B------:R3:W-:Y:S04]  /*22c30*/  LDGSTS.E [R222+0x2780], desc[UR20][R126.64], P3 ;  /* 0x027800007ede7fae */ /* 0x0007e800099a1014 */
[----:B-1----:R-:W4:Y:S04]  /*22c40*/  LDL.LU R3, [R1+0x228] ;  /* 0x0002280001037983 */ /* 0x002f280000300800 */
[----:B------:R-:W2:Y:S04]  /*22c50*/  LDL.LU R126, [R1+0xe4] ;  /* 0x0000e400017e7983 */ /* 0x000ea80000300800 */
[----:B------:R-:W3:Y:S01]  /*22c60*/  LDL.LU R127, [R1+0xe8] ;  /* 0x0000e800017f7983 */ /* 0x000ee20000300800 */
[----:B------:R-:W-:-:S04]  /*22c70*/  IADD3 R5, P5, PT, R5, UR12, RZ ;  /* 0x0000000c05057c10 */ /* 0x000fc8000ffbe0ff */
[----:B------:R-:W-:Y:S02]  /*22c80*/  IADD3.X R8, PT, PT, R8, UR13, RZ, P5, !PT ;  /* 0x0000000d08087c10 */ /* 0x000fe4000affe4ff */
[----:B---3--:R-:W-:-:S04]  /*22c90*/  IADD3 R127, P4, PT, R127, UR12, RZ ;  /* 0x0000000c7f7f7c10 */ /* 0x008fc8000ff9e0ff */
        /* <DEDUP_REMOVED lines=11> */
[----:B--2---:R-:W5:Y:S04]  /*22d50*/  LDL.LU R8, [R1+0x5c8] ;  /* 0x0005c80001087983 */ /* 0x004f680000300800 */
[----:B------:R-:W5:Y:S04]  /*22d60*/  LDL.LU R5, [R1+0x5c4] ;  /* 0x0005c40001057983 */ /* 0x000f680000300800 */
        /* <DEDUP_REMOVED lines=22> */
[----:B----4-:R-:W-:-:S04]  /*22ed0*/  IADD3 R3, P5, PT, R3, UR12, RZ ;  /* 0x0000000c03037c10 */ /* 0x010fc8000ffbe0ff */
        /* <DEDUP_REMOVED lines=14> */
[----:B------:R1:W-:Y:S01]  /*22fc0*/  LDGSTS.E [R222+0x3f80], desc[UR20][R126.64], P3 ;  /* 0x03f800007ede7fae */ /* 0x0003e200099a1014 */
[----:B------:R-:W2:Y:S01]  /*22fd0*/  S2R R3, SR_TID.X ;  /* 0x0000000000037919 */ /* 0x000ea20000002100 */
[----:B------:R-:W-:Y:S02]  /*22fe0*/  UIADD3 UR16, UPT, UPT, UR16, 0x1, URZ ;  /* 0x0000000110107890 */ /* 0x000fe4000fffe0ff */
[----:B------:R-:W-:Y:S01]  /*22ff0*/  UIADD3 UR22, UPT, UPT, UR6, 0x1, URZ ;  /* 0x0000000106167890 */ /* 0x000fe2000fffe0ff */
[----:B------:R-:W0:Y:S04]  /*23000*/  LDGDEPBAR ;  /* 0x00000000000079af */ /* 0x000e280000000000 */
[----:B------:R-:W3:Y:S01]  /*23010*/  LDL R127, [R1+0x22c] ;  /* 0x00022c00017f7983 */ /* 0x000ee20000100800 */
[----:B------:R-:W-:-:S04]  /*23020*/  UISETP.GT.AND UP1, UPT, UR16, 0x1, UPT ;  /* 0x000000011000788c */ /* 0x000fc8000bf24270 */
[----:B------:R-:W-:Y:S01]  /*23030*/  USEL UR5, URZ, 0x1, !UP1 ;  /* 0x00000001ff057887 */ /* 0x000fe2000c800000 */
[----:B-1----:R-:W-:Y:S01]  /*23040*/  IMAD.U32 R126, RZ, RZ, UR18 ;  /* 0x00000012ff7e7e24 */ /* 0x002fe2000f8e00ff */
[----:B------:R-:W-:Y:S02]  /*23050*/  USEL UR16, UR16, URZ, !UP1 ;  /* 0x000000ff10107287 */ /* 0x000fe4000c800000 */
[----:B------:R-:W-:Y:S01]  /*23060*/  ULOP3.LUT UR5, UR18, UR5, URZ, 0x3c, !UPT ;  /* 0x0000000512057292 */ /* 0x000fe2000f8e3cff */
[----:B------:R-:W-:Y:S01]  /*23070*/  UMOV UR15, UR9 ;  /* 0x00000009000f7c82 */ /* 0x000fe20008000000 */
[----:B--2---:R-:W-:-:S04]  /*23080*/  SHF.R.U32.HI R3, RZ, 0x6, R3 ;  /* 0x00000006ff037819 */ /* 0x004fc80000011603 */
[----:B------:R-:W-:Y:S02]  /*23090*/  SGXT.U32 R3, R3, 0x1 ;  /* 0x000000010303781a */ /* 0x000fe40000000000 */
[----:B---3--:R-:W-:Y:S01]  /*230a0*/  ISETP.NE.U32.AND P3, PT, R127, UR6, PT ;  /* 0x000000067f007c0c */ /* 0x008fe2000bf65070 */
[----:B------:R-:W-:-:S12]  /*230b0*/  UMOV UR6, UR22 ;  /* 0x0000001600067c82 */ /* 0x000fd80008000000 */
[----:B------:R-:W-:Y:S05]  /*230c0*/  @P3 BRA `(.L_x_10) ;  /* 0xffffff8800243947 */ /* 0x000fea000383ffff */
.L_x_7:
[----:B------:R-:W-:Y:S05]  /*230d0*/  @!P1 BRA `(.L_x_11) ;  /* 0x0000000000109947 */ /* 0x000fea0003800000 */
[----:B------:R-:W-:-:S06]  /*230e0*/  USHF.L.U32 UR18, UR18, 0x1f, URZ ;  /* 0x0000001f12127899 */ /* 0x000fcc00080006ff */
[----:B-----5:R-:W-:-:S04]  /*230f0*/  IMAD.U32 R2, RZ, RZ, UR18 ;  /* 0x00000012ff027e24 */ /* 0x020fc8000f8e00ff */
[----:B------:R-:W1:Y:S02]  /*23100*/  SYNCS.PHASECHK.TRANS64.TRYWAIT P1, [UR9], R2 ;  /* 0x00000002ff0075a7 */ /* 0x000e640008021109 */
[----:B-1----:R-:W-:Y:S05]  /*23110*/  @!P1 BRA `(.L_x_12) ;  /* 0x0000002000e09947 */ /* 0x002fea0003800000 */
.L_x_11:
[----:B------:R-:W1:Y:S01]  /*23120*/  S2R R70, SR_TID.X ;  /* 0x0000000000467919 */ /* 0x000e620000002100 */
[----:B------:R-:W-:-:S04]  /*23130*/  DEPBAR.LE SB0, 0x0 ;  /* 0x000080000000791a */ /* 0x000fc80000000000 */
[----:B------:R-:W-:Y:S06]  /*23140*/  BAR.SYNC.DEFER_BLOCKING 0x0 ;  /* 0x0000000000007b1d */ /* 0x000fec0000010000 */
[----:B------:R-:W3:Y:S01]  /*23150*/  LDCU UR4, c[0x0][0x3b4] ;  /* 0x00007680ff0477ac */ /* 0x000ee20008000800 */
[----:B------:R-:W4:Y:S01]  /*23160*/  LDCU.128 UR12, c[0x0][0x390] ;  /* 0x00007200ff0c77ac */ /* 0x000f220008000c00 */
[----:B------:R-:W2:Y:S01]  /*23170*/  LDCU UR5, c[0x0][0x3b8] ;  /* 0x00007700ff0577ac */ /* 0x000ea20008000800 */
[----:B------:R-:W1:Y:S02]  /*23180*/  @!P0 SYNCS.CCTL.IV [UR7+0x60000] ;  /* 0x06000000ff0089b1 */ /* 0x000e640008000007 */
[----:B-1----:R-:W-:Y:S01]  /*23190*/  BAR.SYNC.DEFER_BLOCKING 0x0 ;  /* 0x0000000000007b1d */ /* 0x002fe20000010000 */
[C---:B------:R-:W-:Y:S01]  /*231a0*/  IMAD.SHL.U32 R68, R70.reuse, 0x80, RZ ;  /* 0x0000008046447824 */ /* 0x040fe200078e00ff */
[C---:B------:R-:W-:Y:S01]  /*231b0*/  LOP3.LUT R71, R70.reuse, 0x60, RZ, 0xc0, !PT ;  /* 0x0000006046477812 */ /* 0x040fe200078ec0ff */
[C---:B-----5:R-:W-:Y:S01]  /*231c0*/  IMAD.SHL.U32 R2, R70.reuse, 0x10, RZ ;  /* 0x0000001046027824 */ /* 0x060fe200078e00ff */
[----:B------:R-:W-:-:S02]  /*231d0*/  LOP3.LUT R70, R70, 0x7f, RZ, 0xc0, !PT ;  /* 0x0000007f46467812 */ /* 0x000fc400078ec0ff */
[----:B------:R-:W-:Y:S01]  /*231e0*/  LOP3.LUT R69, R68, 0x800, RZ, 0xc0, !PT ;  /* 0x0000080044457812 */ /* 0x000fe200078ec0ff */
[----:B--2---:R-:W-:Y:S01]  /*231f0*/  LDTM.16dp32bit_t0_t15.x64 R4, tmem[UR19] ;  /* 0x00000013000479ee */ /* 0x004fe20008b00000 */
[----:B------:R-:W1:Y:S01]  /*23200*/  LDTM.16dp32bit_t16_t31.x64 R4, tmem[UR19+0x40] ;  /* 0x00004013000479ee */ /* 0x000e620008b20000 */
[----:B------:R-:W3:Y:S01]  /*23210*/  LDL.LU R68, [R1+0x4b4] ;  /* 0x0004b40001447983 */ /* 0x000ee20000300800 */
[----:B------:R-:W-:-:S04]  /*23220*/  LOP3.LUT R2, R2, 0xf0, RZ, 0xc0, !PT ;  /* 0x000000f002027812 */ /* 0x000fc800078ec0ff */
[----:B------:R-:W-:-:S05]  /*23230*/  IADD3 R2, PT, PT, R2, UR7, R69 ;  /* 0x0000000702027c10 */ /* 0x000fca000fffe045 */
[----:B------:R-:W-:Y:S01]  /*23240*/  IMAD R69, R71, 0x8, R2 ;  /* 0x0000000847457824 */ /* 0x000fe200078e0202 */
[----:B------:R-:W-:Y:S01]  /*23250*/  LEA R2, R70, UR7, 0x4 ;  /* 0x0000000746027c11 */ /* 0x000fe2000f8e20ff */
[----:B------:R-:W2:Y:S01]  /*23260*/  @!P0 SYNCS.CCTL.IV [UR7+0x60008] ;  /* 0x06000800ff0089b1 */ /* 0x000ea20008000007 */
[----:B------:R-:W-:Y:S01]  /*23270*/  NOP ;  /* 0x0000000000007918 */ /* 0x000fe20000000000 */
[----:B-1----:R-:W-:Y:S02]  /*23280*/  IMAD.MOV.U32 R72, RZ, RZ, R4 ;  /* 0x000000ffff487224 */ /* 0x002fe400078e0004 */
[----:B------:R-:W-:Y:S02]  /*23290*/  IMAD.MOV.U32 R4, RZ, RZ, R5 ;  /* 0x000000ffff047224 */ /* 0x000fe400078e0005 */
[----:B------:R-:W-:Y:S02]  /*232a0*/  IMAD.MOV.U32 R73, RZ, RZ, R6 ;  /* 0x000000ffff497224 */ /* 0x000fe400078e0006 */
[----:B------:R-:W-:-:S02]  /*232b0*/  IMAD.MOV.U32 R5, RZ, RZ, R7 ;  /* 0x000000ffff057224 */ /* 0x000fc400078e0007 */
[----:B------:R-:W-:Y:S02]  /*232c0*/  IMAD.MOV.U32 R74, RZ, RZ, R8 ;  /* 0x000000ffff4a7224 */ /* 0x000fe400078e0008 */
[----:B------:R-:W-:Y:S02]  /*232d0*/  IMAD.MOV.U32 R75, RZ, RZ, R10 ;  /* 0x000000ffff4b7224 */ /* 0x000fe400078e000a */
[----:B------:R-:W-:Y:S02]  /*232e0*/  IMAD.MOV.U32 R6, RZ, RZ, R9 ;  /* 0x000000ffff067224 */ /* 0x000fe400078e0009 */
[----:B------:R-:W-:Y:S01]  /*232f0*/  IMAD.MOV.U32 R7, RZ, RZ, R11 ;  /* 0x000000ffff077224 */ /* 0x000fe200078e000b */
[----:B--2---:R1:W-:Y:S04]  /*23300*/  STS.128 [R69], R72 ;  /* 0x0000004845007388 */ /* 0x0043e80000000c00 */
[----:B------:R-:W-:Y:S01]  /*23310*/  STS.128 [R69+0x400], R4 ;  /* 0x0004000445007388 */ /* 0x000fe20000000c00 */
[----:B------:R-:W-:Y:S01]  /*23320*/  BAR.SYNC.DEFER_BLOCKING 0x0 ;  /* 0x0000000000007b1d */ /* 0x000fe20000010000 */
[----:B------:R-:W-:-:S02]  /*23330*/  IMAD.MOV.U32 R8, RZ, RZ, R12 ;  /* 0x000000ffff087224 */ /* 0x000fc400078e000c */
[----:B------:R-:W-:Y:S02]  /*23340*/  IMAD.MOV.U32 R12, RZ, RZ, R13 ;  /* 0x000000ffff0c7224 */ /* 0x000fe400078e000d */
[----:B------:R-:W-:Y:S01]  /*23350*/  IMAD.MOV.U32 R9, RZ, RZ, R14 ;  /* 0x000000ffff097224 */ /* 0x000fe200078e000e */
[----:B------:R-:W2:Y:S04]  /*23360*/  LDS.128 R84, [R2] ;  /* 0x0000000002547984 */ /* 0x000ea80000000c00 */
[----:B------:R-:W-:Y:S01]  /*23370*/  LDS.128 R4, [R2+0x800] ;  /* 0x0008000002047984 */ /* 0x000fe20000000c00 */
[----:B------:R-:W-:Y:S02]  /*23380*/  IMAD.MOV.U32 R13, RZ, RZ, R15 ;  /* 0x000000ffff0d7224 */ /* 0x000fe400078e000f */
[----:B------:R-:W-:-:S02]  /*23390*/  IMAD.MOV.U32 R10, RZ, RZ, R16 ;  /* 0x000000ffff0a7224 */ /* 0x000fc400078e0010 */
[----:B------:R-:W-:Y:S01]  /*233a0*/  IMAD.MOV.U32 R11, RZ, RZ, R18 ;  /* 0x000000ffff0b7224 */ /* 0x000fe200078e0012 */
[----:B------:R-:W-:Y:S01]  /*233b0*/  BAR.SYNC.DEFER_BLOCKING 0x0 ;  /* 0x0000000000007b1d */ /* 0x000fe20000010000 */
[----:B------:R-:W-:Y:S02]  /*233c0*/  IMAD.MOV.U32 R14, RZ, RZ, R17 ;  /* 0x000000ffff0e7224 */ /* 0x000fe400078e0011 */
[----:B------:R-:W-:-:S03]  /*233d0*/  IMAD.MOV.U32 R15, RZ, RZ, R19 ;  /* 0x000000ffff0f7224 */ /* 0x000fc600078e0013 */
[----:B------:R-:W-:Y:S04]  /*233e0*/  STS.128 [R69], R8 ;  /* 0x0000000845007388 */ /* 0x000fe80000000c00 */
[----:B------:R-:W-:Y:S01]  /*233f0*/  STS.128 [R69+0x400], R12 ;  /* 0x0004000c45007388 */ /* 0x000fe20000000c00 */
[----:B------:R-:W-:Y:S01]  /*23400*/  BAR.SYNC.DEFER_BLOCKING 0x0 ;  /* 0x0000000000007b1d */ /* 0x000fe20000010000 */
[----:B------:R-:W-:Y:S02]  /*23410*/  IMAD.MOV.U32 R16, RZ, RZ, R20 ;  /* 0x000000ffff107224 */ /* 0x000fe400078e0014 */
[----:B------:R-:W-:Y:S02]  /*23420*/  IMAD.MOV.U32 R20, RZ, RZ, R21 ;  /* 0x000000ffff147224 */ /* 0x000fe400078e0015 */
[----:B------:R-:W-:Y:S01]  /*23430*/  IMAD.MOV.U32 R17, RZ, RZ, R22 ;  /* 0x000000ffff117224 */ /* 0x000fe200078e0016 */
[----:B------:R-:W2:Y:S04]  /*23440*/  LDS.128 R80, [R2] ;  /* 0x0000000002507984 */ /* 0x000ea80000000c00 */
[----:B------:R-:W-:Y:S01]  /*23450*/  LDS.128 R8, [R2+0x800] ;  /* 0x0008000002087984 */ /* 0x000fe20000000c00 */
[----:B------:R-:W-:-:S02]  /*23460*/  IMAD.MOV.U32 R21, RZ, RZ, R23 ;  /* 0x000000ffff157224 */ /* 0x000fc400078e0017 */
[----:B------:R-:W-:Y:S02]  /*23470*/  IMAD.MOV.U32 R18, RZ, RZ, R24 ;  /* 0x000000ffff127224 */ /* 0x000fe400078e0018 */
[----:B------:R-:W-:Y:S01]  /*23480*/  IMAD.MOV.U32 R19, RZ, RZ, R26 ;  /* 0x000000ffff137224 */ /* 0x000fe200078e001a */
[----:B------:R-:W-:Y:S01]  /*23490*/  BAR.SYNC.DEFER_BLOCKING 0x0 ;  /* 0x0000000000007b1d */ /* 0x000fe20000010000 */
[----:B------:R-:W-:Y:S02]  /*234a0*/  IMAD.MOV.U32 R22, RZ, RZ, R25 ;  /* 0x000000ffff167224 */ /* 0x000fe400078e0019 */
[----:B------:R-:W-:-:S03]  /*234b0*/  IMAD.MOV.U32 R23, RZ, RZ, R27 ;  /* 0x000000ffff177224 */ /* 0x000fc600078e001b */
[----:B------:R-:W-:Y:S04]  /*234c0*/  STS.128 [R69], R16 ;  /* 0x0000001045007388 */ /* 0x000fe80000000c00 */
[----:B------:R2:W-:Y:S01]  /*234d0*/  STS.128 [R69+0x400], R20 ;  /* 0x0004001445007388 */ /* 0x0005e20000000c00 */
[----:B------:R-:W-:Y:S01]  /*234e0*/  BAR.SYNC.DEFER_BLOCKING 0x0 ;  /* 0x0000000000007b1d */ /* 0x000fe20000010000 */
[----:B-1----:R-:W-:Y:S02]  /*234f0*/  IMAD.MOV.U32 R72, RZ, RZ, R28 ;  /* 0x000000ffff487224 */ /* 0x002fe400078e001c */
[----:B------:R-:W-:-:S03]  /*23500*/  IMAD.MOV.U32 R73, RZ, RZ, R30 ;  /* 0x000000ffff497224 */ /* 0x000fc600078e001e */
[----:B------:R-:W1:Y:S04]  /*23510*/  LDS.128 R76, [R2] ;  /* 0x00000000024c7984 */ /* 0x000e680000000c00 */
[----:B------:R-:W-:Y:S01]  /*23520*/  LDS.128 R12, [R2+0x800] ;  /* 0x00080000020c7984 */ /* 0x000fe20000000c00 */
[----:B------:R-:W-:Y:S02]  /*23530*/  IMAD.MOV.U32 R74, RZ, RZ, R32 ;  /* 0x000000ffff4a7224 */ /* 0x000fe400078e0020 */
[----:B------:R-:W-:Y:S01]  /*23540*/  IMAD.MOV.U32 R75, RZ, RZ, R34 ;  /* 0x000000ffff4b7224 */ /* 0x000fe200078e0022 */
[----:B------:R-:W-:Y:S01]  /*23550*/  BAR.SYNC.DEFER_BLOCKING 0x0 ;  /* 0x0000000000007b1d */ /* 0x000fe20000010000 */
[----:B------:R-:W-:Y:S02]  /*23560*/  IMAD.MOV.U32 R88, RZ, RZ, R29 ;  /* 0x000000ffff587224 */ /* 0x000fe400078e001d */
[----:B------:R-:W-:-:S02]  /*23570*/  IMAD.MOV.U32 R89, RZ, RZ, R31 ;  /* 0x000000ffff597224 */ /* 0x000fc400078e001f */
[----:B------:R-:W-:Y:S02]  /*23580*/  IMAD.MOV.U32 R90, RZ, RZ, R33 ;  /* 0x000000ffff5a7224 */ /* 0x000fe400078e0021 */
[----:B------:R-:W-:Y:S01]  /*23590*/  IMAD.MOV.U32 R91, RZ, RZ, R35 ;  /* 0x000000ffff5b7224 */ /* 0x000fe200078e0023 */
[----:B------:R-:W-:Y:S04]  /*235a0*/  STS.128 [R69], R72 ;  /* 0x0000004845007388 */ /* 0x000fe80000000c00 */
[----:B------:R1:W-:Y:S01]  /*235b0*/  STS.128 [R69+0x400], R88 ;  /* 0x0004005845007388 */ /* 0x0003e20000000c00 */
[----:B------:R-:W-:Y:S01]  /*235c0*/  BAR.SYNC.DEFER_BLOCKING 0x0 ;  /* 0x0000000000007b1d */ /* 0x000fe20000010000 */
[----:B--2---:R-:W-:Y:S02]  /*235d0*/  IMAD.MOV.U32 R20, RZ, RZ, R36 ;  /* 0x000000ffff147224 */ /* 0x004fe400078e0024 */
[----:B------:R-:W-:-:S03]  /*235e0*/  IMAD.MOV.U32 R21, RZ, RZ, R38 ;  /* 0x000000ffff157224 */ /* 0x000fc600078e0026 */
[----:B------:R-:W2:Y:S04]  /*235f0*/  LDS.128 R72, [R2] ;  /* 0x0000000002487984 */ /* 0x000ea80000000c00 */
        /* <DEDUP_REMOVED lines=11> */
[----:B------:R-:W-:Y:S02]  /*236b0*/  IMAD.MOV.U32 R36, RZ, RZ, R44 ;  /* 0x000000ffff247224 */ /* 0x000fe400078e002c */
[----:B------:R-:W-:-:S03]  /*236c0*/  IMAD.MOV.U32 R37, RZ, RZ, R46 ;  /* 0x000000ffff257224 */ /* 0x000fc600078e002e */
[----:B------:R-:W2:Y:S04]  /*236d0*/  LDS.128 R40, [R2] ;  /* 0x0000000002287984 */ /* 0x000ea80000000c00 */
[----:B------:R-:W-:Y:S01]  /*236e0*/  LDS.128 R20, [R2+0x800] ;  /* 0x0008000002147984 */ /* 0x000fe20000000c00 */
[----:B------:R-:W-:Y:S02]  /*236f0*/  IMAD.MOV.U32 R38, RZ, RZ, R48 ;  /* 0x000000ffff267224 */ /* 0x000fe400078e0030 */
[----:B------:R-:W-:Y:S01]  /*23700*/  IMAD.MOV.U32 R39, RZ, RZ, R50 ;  /* 0x000000ffff277224 */ /* 0x000fe200078e0032 */
[----:B------:R-:W-:Y:S01]  /*23710*/  BAR.SYNC.DEFER_BLOCKING 0x0 ;  /* 0x0000000000007b1d */ /* 0x000fe20000010000 */
[----:B-1----:R-:W-:Y:S02]  /*23720*/  IMAD.MOV.U32 R88, RZ, RZ, R45 ;  /* 0x000000ffff587224 */ /* 0x002fe400078e002d */
[----:B------:R-:W-:-:S02]  /*23730*/  IMAD.MOV.U32 R89, RZ, RZ, R47 ;  /* 0x000000ffff597224 */ /* 0x000fc400078e002f */
[----:B------:R-:W-:Y:S02]  /*23740*/  IMAD.MOV.U32 R90, RZ, RZ, R49 ;  /* 0x000000ffff5a7224 */ /* 0x000fe400078e0031 */
[----:B------:R-:W-:Y:S02]  /*23750*/  IMAD.MOV.U32 R91, RZ, RZ, R51 ;  /* 0x000000ffff5b7224 */ /* 0x000fe400078e0033 */
[C---:B---3--:R-:W-:Y:S01]  /*23760*/  IMAD R24, R68.reuse, UR4, RZ ;  /* 0x0000000444187c24 */ /* 0x048fe2000f8e02ff */
[----:B------:R-:W-:Y:S04]  /*23770*/  STS.128 [R69], R36 ;  /* 0x0000002445007388 */ /* 0x000fe80000000c00 */
[----:B------:R-:W-:Y:S01]  /*23780*/  STS.128 [R69+0x400], R88 ;  /* 0x0004005845007388 */ /* 0x000fe20000000c00 */
[----:B------:R-:W-:Y:S01]  /*23790*/  BAR.SYNC.DEFER_BLOCKING 0x0 ;  /* 0x0000000000007b1d */ /* 0x000fe20000010000 */
[----:B----4-:R-:W-:-:S02]  /*237a0*/  ISETP.GE.AND P0, PT, R68, UR14, PT ;  /* 0x0000000e44007c0c */ /* 0x010fc4000bf06270 */
[----:B------:R-:W-:-:S04]  /*237b0*/  LEA R68, P1, R24, UR12, 0x2 ;  /* 0x0000000c18447c11 */ /* 0x000fc8000f8210ff */
[----:B------:R-:W-:Y:S01]  /*237c0*/  LEA.HI.X.SX32 R44, R24, UR13, 0x2, P1 ;  /* 0x0000000d182c7c11 */ /* 0x000fe200088f16ff */
[----:B------:R-:W1:Y:S04]  /*237d0*/  LDS.128 R36, [R2] ;  /* 0x0000000002247984 */ /* 0x000e680000000c00 */
[----:B------:R-:W-:Y:S01]  /*237e0*/  LDS.128 R24, [R2+0x800] ;  /* 0x0008000002187984 */ /* 0x000fe20000000c00 */
[----:B--2---:R-:W-:Y:S02]  /*237f0*/  IMAD.MOV.U32 R32, RZ, RZ, R52 ;  /* 0x000000ffff207224 */ /* 0x004fe400078e0034 */
[----:B------:R-:W-:Y:S02]  /*23800*/  IMAD.MOV.U32 R33, RZ, RZ, R54 ;  /* 0x000000ffff217224 */ /* 0x000fe400078e0036 */
[----:B------:R-:W-:-:S02]  /*23810*/  IMAD.MOV.U32 R34, RZ, RZ, R56 ;  /* 0x000000ffff227224 */ /* 0x000fc400078e0038 */
[----:B------:R-:W-:Y:S01]  /*23820*/  IMAD.MOV.U32 R35, RZ, RZ, R58 ;  /* 0x000000ffff237224 */ /* 0x000fe200078e003a */
[----:B------:R-:W-:Y:S01]  /*23830*/  BAR.SYNC.DEFER_BLOCKING 0x0 ;  /* 0x0000000000007b1d */ /* 0x000fe20000010000 */
[----:B------:R-:W-:Y:S02]  /*23840*/  IMAD.MOV.U32 R48, RZ, RZ, R53 ;  /* 0x000000ffff307224 */ /* 0x000fe400078e0035 */
[----:B------:R-:W-:Y:S02]  /*23850*/  IMAD.MOV.U32 R49, RZ, RZ, R55 ;  /* 0x000000ffff317224 */ /* 0x000fe400078e0037 */
[----:B------:R-:W-:Y:S02]  /*23860*/  IMAD.MOV.U32 R50, RZ, RZ, R57 ;  /* 0x000000ffff327224 */ /* 0x000fe400078e0039 */
[----:B------:R-:W-:Y:S01]  /*23870*/  IMAD.MOV.U32 R51, RZ, RZ, R59 ;  /* 0x000000ffff337224 */ /* 0x000fe200078e003b */
[----:B------:R-:W-:Y:S01]  /*23880*/  LOP3.LUT R29, R0, R3, RZ, 0xfc, !PT ;  /* 0x00000003001d7212 */ /* 0x000fe200078efcff */
[----:B------:R-:W-:Y:S04]  /*23890*/  STS.128 [R69], R32 ;  /* 0x0000002045007388 */ /* 0x000fe80000000c00 */
[----:B------:R2:W-:Y:S01]  /*238a0*/  STS.128 [R69+0x400], R48 ;  /* 0x0004003045007388 */ /* 0x0005e20000000c00 */
[----:B------:R-:W-:Y:S01]  /*238b0*/  BAR.SYNC.DEFER_BLOCKING 0x0 ;  /* 0x0000000000007b1d */ /* 0x000fe20000010000 */
[C---:B------:R-:W-:Y:S01]  /*238c0*/  ISETP.LT.AND P2, PT, R29.reuse, UR15, !P0 ;  /* 0x0000000f1d007c0c */ /* 0x040fe2000c741270 */
[----:B------:R-:W-:-:S05]  /*238d0*/  IMAD R29, R29, UR5, RZ ;  /* 0x000000051d1d7c24 */ /* 0x000fca000f8e02ff */
[----:B------:R-:W-:-:S04]  /*238e0*/  LEA R46, P1, R29, R68, 0x2 ;  /* 0x000000441d2e7211 */ /* 0x000fc800078210ff */
[----:B------:R-:W-:Y:S01]  /*238f0*/  LEA.HI.X.SX32 R47, R29, R44, 0x2, P1 ;  /* 0x0000002c1d2f7211 */ /* 0x000fe200008f16ff */
[----:B------:R-:W3:Y:S04]  /*23900*/  LDS.128 R32, [R2] ;  /* 0x0000000002207984 */ /* 0x000ee80000000c00 */
[----:B------:R-:W-:Y:S01]  /*23910*/  LDS.128 R28, [R2+0x800] ;  /* 0x00080000021c7984 */ /* 0x000fe20000000c00 */
[----:B------:R-:W-:Y:S02]  /*23920*/  IMAD.MOV.U32 R56, RZ, RZ, R60 ;  /* 0x000000ffff387224 */ /* 0x000fe400078e003c */
[----:B------:R-:W-:Y:S02]  /*23930*/  IMAD.MOV.U32 R60, RZ, RZ, R61 ;  /* 0x000000ffff3c7224 */ /* 0x000fe400078e003d */
[----:B------:R-:W-:-:S02]  /*23940*/  IMAD.MOV.U32 R57, RZ, RZ, R62 ;  /* 0x000000ffff397224 */ /* 0x000fc400078e003e */
[----:B------:R-:W-:Y:S02]  /*23950*/  IMAD.MOV.U32 R61, RZ, RZ, R63 ;  /* 0x000000ffff3d7224 */ /* 0x000fe400078e003f */
[----:B------:R-:W-:Y:S02]  /*23960*/  IMAD.MOV.U32 R58, RZ, RZ, R64 ;  /* 0x000000ffff3a7224 */ /* 0x000fe400078e0040 */
[----:B------:R-:W-:Y:S01]  /*23970*/  IMAD.MOV.U32 R59, RZ, RZ, R66 ;  /* 0x000000ffff3b7224 */ /* 0x000fe200078e0042 */
[----:B------:R-:W-:Y:S01]  /*23980*/  BAR.SYNC.DEFER_BLOCKING 0x0 ;  /* 0x0000000000007b1d */ /* 0x000fe20000010000 */
[----:B------:R-:W-:Y:S02]  /*23990*/  IMAD.MOV.U32 R62, RZ, RZ, R65 ;  /* 0x000000ffff3e7224 */ /* 0x000fe400078e0041 */
[----:B------:R-:W-:Y:S01]  /*239a0*/  IMAD.MOV.U32 R63, RZ, RZ, R67 ;  /* 0x000000ffff3f7224 */ /* 0x000fe200078e0043 */
[C-C-:B------:R-:W-:Y:S02]  /*239b0*/  LOP3.LUT R45, R0.reuse, 0x2, R3.reuse, 0xfe, !PT ;  /* 0x00000002002d7812 */ /* 0x140fe400078efe03 */
[----:B------:R-:W-:Y:S04]  /*239c0*/  STS.128 [R69], R56 ;  /* 0x0000003845007388 */ /* 0x000fe80000000c00 */
[----:B------:R-:W-:Y:S01]  /*239d0*/  STS.128 [R69+0x400], R60 ;  /* 0x0004003c45007388 */ /* 0x000fe20000000c00 */
[----:B------:R-:W-:Y:S01]  /*239e0*/  BAR.SYNC.DEFER_BLOCKING 0x0 ;  /* 0x0000000000007b1d */ /* 0x000fe20000010000 */
[----:B--2---:R-:W-:-:S02]  /*239f0*/  LOP3.LUT R51, R0, 0x4, R3, 0xfe, !PT ;  /* 0x0000000400337812 */ /* 0x004fc400078efe03 */
[C---:B------:R-:W-:Y:S01]  /*23a00*/  ISETP.LT.AND P1, PT, R45.reuse, UR15, !P0 ;  /* 0x0000000f2d007c0c */ /* 0x040fe2000c721270 */
[----:B------:R-:W-:Y:S01]  /*23a10*/  IMAD R45, R45, UR5, RZ ;  /* 0x000000052d2d7c24 */ /* 0x000fe2000f8e02ff */
[C---:B------:R-:W-:Y:S01]  /*23a20*/  ISETP.LT.AND P4, PT, R51.reuse, UR15, !P0 ;  /* 0x0000000f33007c0c */ /* 0x040fe2000c781270 */
[----:B------:R-:W-:Y:S01]  /*23a30*/  IMAD R51, R51, UR5, RZ ;  /* 0x0000000533337c24 */ /* 0x000fe2000f8e02ff */
[C-C-:B------:R-:W-:Y:S02]  /*23a40*/  LOP3.LUT R53, R0.reuse, 0x6, R3.reuse, 0xfe, !PT ;  /* 0x0000000600357812 */ /* 0x140fe400078efe03 */
[----:B------:R-:W-:Y:S02]  /*23a50*/  LOP3.LUT R52, R0, 0x8, R3, 0xfe, !PT ;  /* 0x0000000800347812 */ /* 0x000fe400078efe03 */
[C---:B------:R-:W-:Y:S01]  /*23a60*/  ISETP.LT.AND P3, PT, R53.reuse, UR15, !P0 ;  /* 0x0000000f35007c0c */ /* 0x040fe2000c761270 */
[----:B------:R-:W-:Y:S01]  /*23a70*/  IMAD R53, R53, UR5, RZ ;  /* 0x0000000535357c24 */ /* 0x000fe2000f8e02ff */
[-C--:B------:R-:W-:Y:S01]  /*23a80*/  LEA R50, P5, R51, R68.reuse, 0x2 ;  /* 0x0000004433327211 */ /* 0x080fe200078a10ff */
[----:B------:R2:W-:Y:S01]  /*23a90*/  @P2 STG.E desc[UR20][R46.64], R84 ;  /* 0x000000542e002986 */ /* 0x0005e2000c101914 */
[----:B------:R-:W-:-:S04]  /*23aa0*/  LEA R48, P2, R45, R68, 0x2 ;  /* 0x000000442d307211 */ /* 0x000fc800078410ff */
[-C--:B------:R-:W-:Y:S01]  /*23ab0*/  LEA.HI.X.SX32 R49, R45, R44.reuse, 0x2, P2 ;  /* 0x0000002c2d317211 */ /* 0x080fe200010f16ff */
[C---:B------:R-:W-:Y:S01]  /*23ac0*/  IMAD R45, R52.reuse, UR5, RZ ;  /* 0x00000005342d7c24 */ /* 0x040fe2000f8e02ff */
[----:B------:R-:W-:Y:S02]  /*23ad0*/  ISETP.LT.AND P2, PT, R52, UR15, !P0 ;  /* 0x0000000f34007c0c */ /* 0x000fe4000c741270 */
[----:B------:R-:W-:Y:S01]  /*23ae0*/  LEA.HI.X.SX32 R51, R51, R44, 0x2, P5 ;  /* 0x0000002c33337211 */ /* 0x000fe200028f16ff */
[----:B------:R4:W-:Y:S01]  /*23af0*/  @P1 STG.E desc[UR20][R48.64], R85 ;  /* 0x0000005530001986 */ /* 0x0009e2000c101914 */
[-C--:B------:R-:W-:Y:S02]  /*23b00*/  LEA R52, P1, R45, R68.reuse, 0x2 ;  /* 0x000000442d347211 */ /* 0x080fe400078210ff */
[----:B--2---:R-:W-:Y:S02]  /*23b10*/  LEA R46, P5, R53, R68, 0x2 ;  /* 0x00000044352e7211 */ /* 0x004fe400078a10ff */
[----:B------:R-:W-:-:S02]  /*23b20*/  LOP3.LUT R54, R0, 0xa, R3, 0xfe, !PT ;  /* 0x0000000a00367812 */ /* 0x000fc400078efe03 */
[-C--:B------:R-:W-:Y:S02]  /*23b30*/  LEA.HI.X.SX32 R47, R53, R44.reuse, 0x2, P5 ;  /* 0x0000002c352f7211 */ /* 0x080fe400028f16ff */
[----:B------:R-:W-:Y:S01]  /*23b40*/  LEA.HI.X.SX32 R53, R45, R44, 0x2, P1 ;  /* 0x0000002c2d357211 */ /* 0x000fe200008f16ff */
[----:B------:R-:W-:Y:S01]  /*23b50*/  IMAD R45, R54, UR5, RZ ;  /* 0x00000005362d7c24 */ /* 0x000fe2000f8e02ff */
[--C-:B------:R-:W-:Y:S01]  /*23b60*/  LOP3.LUT R55, R0, 0xc, R3.reuse, 0xfe, !PT ;  /* 0x0000000c00377812 */ /* 0x100fe200078efe03 */
[----:B------:R2:W-:Y:S01]  /*23b70*/  @P4 STG.E desc[UR20][R50.64], R86 ;  /* 0x0000005632004986 */ /* 0x0005e2000c101914 */
[----:B------:R-:W-:Y:S02]  /*23b80*/  ISETP.LT.AND P1, PT, R54, UR15, !P0 ;  /* 0x0000000f36007c0c */ /* 0x000fe4000c721270 */
[----:B----4-:R-:W-:Y:S01]  /*23b90*/  LOP3.LUT R49, R0, 0xe, R3, 0xfe, !PT ;  /* 0x0000000e00317812 */ /* 0x010fe200078efe03 */
[----:B------:R4:W-:Y:S01]  /*23ba0*/  @P3 STG.E desc[UR20][R46.64], R87 ;  /* 0x000000572e003986 */ /* 0x0009e2000c101914 */
[C---:B------:R-:W-:Y:S01]  /*23bb0*/  ISETP.LT.AND P4, PT, R55.reuse, UR15, !P0 ;  /* 0x0000000f37007c0c */ /* 0x040fe2000c781270 */
[----:B------:R-:W-:-:S02]  /*23bc0*/  IMAD R55, R55, UR5, RZ ;  /* 0x0000000537377c24 */ /* 0x000fc4000f8e02ff */
[----:B------:R1:W-:Y:S01]  /*23bd0*/  @P2 STG.E desc[UR20][R52.64], R80 ;  /* 0x0000005034002986 */ /* 0x0003e2000c101914 */
[-C--:B------:R-:W-:Y:S02]  /*23be0*/  LEA R48, P2, R45, R68.reuse, 0x2 ;  /* 0x000000442d307211 */ /* 0x080fe400078410ff */
[----:B--2---:R-:W-:Y:S01]  /*23bf0*/  LOP3.LUT R50, R0, 0x10, R3, 0xfe, !PT ;  /* 0x0000001000327812 */ /* 0x004fe200078efe03 */
[C---:B------:R-:W-:Y:S01]  /*23c00*/  IMAD R51, R49.reuse, UR5, RZ ;  /* 0x0000000531337c24 */ /* 0x040fe2000f8e02ff */
[----:B------:R-:W-:Y:S02]  /*23c10*/  ISETP.LT.AND P3, PT, R49, UR15, !P0 ;  /* 0x0000000f31007c0c */ /* 0x000fe4000c761270 */
[----:B----4-:R-:W-:Y:S02]  /*23c20*/  LEA R46, P5, R55, R68, 0x2 ;  /* 0x00000044372e7211 */ /* 0x010fe400078a10ff */
[----:B------:R-:W-:Y:S01]  /*23c30*/  LEA.HI.X.SX32 R49, R45, R44, 0x2, P2 ;  /* 0x0000002c2d317211 */ /* 0x000fe200010f16ff */
[C---:B------:R-:W-:Y:S01]  /*23c40*/  IMAD R45, R50.reuse, UR5, RZ ;  /* 0x00000005322d7c24 */ /* 0x040fe2000f8e02ff */
[----:B------:R-:W-:-:S02]  /*23c50*/  ISETP.LT.AND P2, PT, R50, UR15, !P0 ;  /* 0x0000000f32007c0c */ /* 0x000fc4000c741270 */
[----:B------:R-:W-:Y:S01]  /*23c60*/  LEA.HI.X.SX32 R47, R55, R44, 0x2, P5 ;  /* 0x0000002c372f7211 */ /* 0x000fe200028f16ff */
[----:B------:R2:W-:Y:S01]  /*23c70*/  @P1 STG.E desc[UR20][R48.64], R81 ;  /* 0x0000005130001986 */ /* 0x0005e2000c101914 */
[-C--:B------:R-:W-:Y:S02]  /*23c80*/  LEA R50, P5, R51, R68.reuse, 0x2 ;  /* 0x0000004433327211 */ /* 0x080fe400078a10ff */
[----:B-1----:R-:W-:Y:S02]  /*23c90*/  LEA R52, P1, R45, R68, 0x2 ;  /* 0x000000442d347211 */ /* 0x002fe400078210ff */
[C-C-:B------:R-:W-:Y:S02]  /*23ca0*/  LOP3.LUT R55, R0.reuse, 0x12, R3.reuse, 0xfe, !PT ;  /* 0x0000001200377812 */ /* 0x140fe400078efe03 */
[-C--:B------:R-:W-:Y:S02]  /*23cb0*/  LEA.HI.X.SX32 R51, R51, R44.reuse, 0x2, P5 ;  /* 0x0000002c33337211 */ /* 0x080fe400028f16ff */
[----:B------:R-:W-:Y:S01]  /*23cc0*/  LEA.HI.X.SX32 R53, R45, R44, 0x2, P1 ;  /* 0x0000002c2d357211 */ /* 0x000fe200008f16ff */
[C---:B------:R-:W-:Y:S01]  /*23cd0*/  IMAD R45, R55.reuse, UR5, RZ ;  /* 0x00000005372d7c24 */ /* 0x040fe2000f8e02ff */
[----:B------:R-:W-:Y:S01]  /*23ce0*/  LOP3.LUT R54, R0, 0x14, R3, 0xfe, !PT ;  /* 0x0000001400367812 */ /* 0x000fe200078efe03 */
[----:B------:R1:W-:Y:S01]  /*23cf0*/  @P4 STG.E desc[UR20][R46.64], R82 ;  /* 0x000000522e004986 */ /* 0x0003e2000c101914 */
[----:B------:R-:W-:-:S02]  /*23d00*/  ISETP.LT.AND P1, PT, R55, UR15, !P0 ;  /* 0x0000000f37007c0c */ /* 0x000fc4000c721270 */
[C---:B------:R-:W-:Y:S01]  /*23d10*/  ISETP.LT.AND P4, PT, R54.reuse, UR15, !P0 ;  /* 0x0000000f36007c0c */ /* 0x040fe2000c781270 */
[----:B------:R4:W-:Y:S01]  /*23d20*/  @P3 STG.E desc[UR20][R50.64], R83 ;  /* 0x0000005332003986 */ /* 0x0009e2000c101914 */
[----:B--2---:R-:W-:Y:S01]  /*23d30*/  IMAD R49, R54, UR5, RZ ;  /* 0x0000000536317c24 */ /* 0x004fe2000f8e02ff */
[C-C-:B------:R-:W-:Y:S02]  /*23d40*/  LOP3.LUT R54, R0.reuse, 0x18, R3.reuse, 0xfe, !PT ;  /* 0x0000001800367812 */ /* 0x140fe400078efe03 */
[----:B------:R2:W-:Y:S01]  /*23d50*/  @P2 STG.E desc[UR20][R52.64], R76 ;  /* 0x0000004c34002986 */ /* 0x0005e2000c101914 */
[----:B------:R-:W-:Y:S02]  /*23d60*/  LOP3.LUT R48, R0, 0x16, R3, 0xfe, !PT ;  /* 0x0000001600307812 */ /* 0x000fe400078efe03 */
[----:B-1----:R-:W-:-:S04]  /*23d70*/  LEA R46, P2, R45, R68, 0x2 ;  /* 0x000000442d2e7211 */ /* 0x002fc800078410ff */
[----:B------:R-:W-:Y:S01]  /*23d80*/  LEA.HI.X.SX32 R47, R45, R44, 0x2, P2 ;  /* 0x0000002c2d2f7211 */ /* 0x000fe200010f16ff */
[----:B------:R-:W-:Y:S01]  /*23d90*/  IMAD R45, R54, UR5, RZ ;  /* 0x00000005362d7c24 */ /* 0x000fe2000f8e02ff */
[C---:B------:R-:W-:Y:S01]  /*23da0*/  ISETP.LT.AND P3, PT, R48.reuse, UR15, !P0 ;  /* 0x0000000f30007c0c */ /* 0x040fe2000c761270 */
[----:B----4-:R-:W-:Y:S01]  /*23db0*/  IMAD R51, R48, UR5, RZ ;  /* 0x0000000530337c24 */ /* 0x010fe2000f8e02ff */
[-C--:B------:R-:W-:Y:S01]  /*23dc0*/  LEA R48, P5, R49, R68.reuse, 0x2 ;  /* 0x0000004431307211 */ /* 0x080fe200078a10ff */
[----:B------:R1:W-:Y:S01]  /*23dd0*/  @P1 STG.E desc[UR20][R46.64], R77 ;  /* 0x0000004d2e001986 */ /* 0x0003e2000c101914 */
[----:B------:R-:W-:Y:S02]  /*23de0*/  ISETP.LT.AND P2, PT, R54, UR15, !P0 ;  /* 0x0000000f36007c0c */ /* 0x000fe4000c741270 */
[----:B--2---:R-:W-:Y:S02]  /*23df0*/  LEA R52, P1, R45, R68, 0x2 ;  /* 0x000000442d347211 */ /* 0x004fe400078210ff */
[----:B------:R-:W-:-:S02]  /*23e00*/  LOP3.LUT R54, R0, 0x1a, R3, 0xfe, !PT ;  /* 0x0000001a00367812 */ /* 0x000fc400078efe03 */
[----:B------:R-:W-:Y:S02]  /*23e10*/  LEA.HI.X.SX32 R49, R49, R44, 0x2, P5 ;  /* 0x0000002c31317211 */ /* 0x000fe400028f16ff */
[----:B------:R-:W-:Y:S02]  /*23e20*/  LEA R50, P5, R51, R68, 0x2 ;  /* 0x0000004433327211 */ /* 0x000fe400078a10ff */
[-C--:B------:R-:W-:Y:S01]  /*23e30*/  LEA.HI.X.SX32 R53, R45, R44.reuse, 0x2, P1 ;  /* 0x0000002c2d357211 */ /* 0x080fe200008f16ff */
[C---:B------:R-:W-:Y:S01]  /*23e40*/  IMAD R45, R54.reuse, UR5, RZ ;  /* 0x00000005362d7c24 */ /* 0x040fe2000f8e02ff */
[----:B------:R-:W-:Y:S02]  /*23e50*/  ISETP.LT.AND P1, PT, R54, UR15, !P0 ;  /* 0x0000000f36007c0c */ /* 0x000fe4000c721270 */
[----:B------:R-:W-:Y:S01]  /*23e60*/  LEA.HI.X.SX32 R51, R51, R44, 0x2, P5 ;  /* 0x0000002c33337211 */ /* 0x000fe200028f16ff */
[----:B------:R2:W-:Y:S01]  /*23e70*/  @P4 STG.E desc[UR20][R48.64], R78 ;  /* 0x0000004e30004986 */ /* 0x0005e2000c101914 */
[----:B-1----:R-:W-:-:S02]  /*23e80*/  LOP3.LUT R47, R0, 0x1e, R3, 0xfe, !PT ;  /* 0x0000001e002f7812 */ /* 0x002fc400078efe03 */
[C-C-:B------:R-:W-:Y:S02]  /*23e90*/  LOP3.LUT R55, R0.reuse, 0x1c, R3.reuse, 0xfe, !PT ;  /* 0x0000001c00377812 */ /* 0x140fe400078efe03 */
[----:B------:R-:W-:Y:S01]  /*23ea0*/  LEA R46, P5, R45, R68, 0x2 ;  /* 0x000000442d2e7211 */ /* 0x000fe200078a10ff */
[----:B------:R1:W-:Y:S01]  /*23eb0*/  @P3 STG.E desc[UR20][R50.64], R79 ;  /* 0x0000004f32003986 */ /* 0x0003e2000c101914 */
[----:B------:R-:W-:Y:S02]  /*23ec0*/  ISETP.LT.AND P3, PT, R47, UR15, !P0 ;  /* 0x0000000f2f007c0c */ /* 0x000fe4000c761270 */
[----:B--2---:R-:W-:Y:S01]  /*23ed0*/  LOP3.LUT R49, R0, 0x20, R3, 0xfe, !PT ;  /* 0x0000002000317812 */ /* 0x004fe200078efe03 */
[----:B------:R2:W-:Y:S01]  /*23ee0*/  @P2 STG.E desc[UR20][R52.64], R72 ;  /* 0x0000004834002986 */ /* 0x0005e2000c101914 */
[C---:B------:R-:W-:Y:S01]  /*23ef0*/  ISETP.LT.AND P2, PT, R55.reuse, UR15, !P0 ;  /* 0x0000000f37007c0c */ /* 0x040fe2000c741270 */
[----:B------:R-:W-:Y:S02]  /*23f00*/  IMAD R55, R55, UR5, RZ ;  /* 0x0000000537377c24 */ /* 0x000fe4000f8e02ff */
[----:B-1----:R-:W-:Y:S01]  /*23f10*/  IMAD R51, R47, UR5, RZ ;  /* 0x000000052f337c24 */ /* 0x002fe2000f8e02ff */
[----:B------:R-:W-:Y:S01]  /*23f20*/  LEA.HI.X.SX32 R47, R45, R44, 0x2, P5 ;  /* 0x0000002c2d2f7211 */ /* 0x000fe200028f16ff */
[----:B------:R-:W-:Y:S01]  /*23f30*/  IMAD R45, R49, UR5, RZ ;  /* 0x00000005312d7c24 */ /* 0x000fe2000f8e02ff */
[----:B------:R-:W-:-:S02]  /*23f40*/  LEA R48, P4, R55, R68, 0x2 ;  /* 0x0000004437307211 */ /* 0x000fc400078810ff */
[----:B------:R-:W-:Y:S01]  /*23f50*/  LOP3.LUT R54, R0, 0x22, R3, 0xfe, !PT ;  /* 0x0000002200367812 */ /* 0x000fe200078efe03 */
[----:B------:R1:W-:Y:S01]  /*23f60*/  @P1 STG.E desc[UR20][R46.64], R73 ;  /* 0x000000492e001986 */ /* 0x0003e2000c101914 */
[----:B--2---:R-:W-:Y:S02]  /*23f70*/  LEA R52, P1, R45, R68, 0x2 ;  /* 0x000000442d347211 */ /* 0x004fe400078210ff */
[----:B------:R-:W-:Y:S02]  /*23f80*/  ISETP.LT.AND P5, PT, R49, UR15, !P0 ;  /* 0x0000000f31007c0c */ /* 0x000fe4000c7a1270 */
[-C--:B------:R-:W-:Y:S02]  /*23f90*/  LEA.HI.X.SX32 R49, R55, R44.reuse, 0x2, P4 ;  /* 0x0000002c37317211 */ /* 0x080fe400020f16ff */
[----:B------:R-:W-:Y:S01]  /*23fa0*/  LEA.HI.X.SX32 R53, R45, R44, 0x2, P1 ;  /* 0x0000002c2d357211 */ /* 0x000fe200008f16ff */
[C---:B------:R-:W-:Y:S01]  /*23fb0*/  IMAD R45, R54.reuse, UR5, RZ ;  /* 0x00000005362d7c24 */ /* 0x040fe2000f8e02ff */
[----:B------:R-:W-:-:S02]  /*23fc0*/  ISETP.LT.AND P4, PT, R54, UR15, !P0 ;  /* 0x0000000f36007c0c */ /* 0x000fc4000c781270 */
[C-C-:B------:R-:W-:Y:S01]  /*23fd0*/  LOP3.LUT R57, R0.reuse, 0x24, R3.reuse, 0xfe, !PT ;  /* 0x0000002400397812 */ /* 0x140fe200078efe03 */
[----:B------:R2:W-:Y:S01]  /*23fe0*/  @P2 STG.E desc[UR20][R48.64], R74 ;  /* 0x0000004a30002986 */ /* 0x0005e2000c101914 */
[-C--:B------:R-:W-:Y:S02]  /*23ff0*/  LEA R50, P6, R51, R68.reuse, 0x2 ;  /* 0x0000004433327211 */ /* 0x080fe400078c10ff */
[C-C-:B------:R-:W-:Y:S02]  /*24000*/  LOP3.LUT R56, R0.reuse, 0x26, R3.reuse, 0xfe, !PT ;  /* 0x0000002600387812 */ /* 0x140fe400078efe03 */
[----:B-1----:R-:W-:Y:S02]  /*24010*/  LEA R46, P2, R45, R68, 0x2 ;  /* 0x000000442d2e7211 */ /* 0x002fe400078410ff */
[-C--:B------:R-:W-:Y:S02]  /*24020*/  LEA.HI.X.SX32 R51, R51, R44.reuse, 0x2, P6 ;  /* 0x0000002c33337211 */ /* 0x080fe400030f16ff */
[--C-:B------:R-:W-:Y:S01]  /*24030*/  LOP3.LUT R55, R0, 0x28, R3.reuse, 0xfe, !PT ;  /* 0x0000002800377812 */ /* 0x100fe200078efe03 */
[----:B--2---:R-:W-:Y:S01]  /*24040*/  IMAD R49, R57, UR5, RZ ;  /* 0x0000000539317c24 */ /* 0x004fe2000f8e02ff */
[----:B------:R-:W-:Y:S01]  /*24050*/  LEA.HI.X.SX32 R47, R45, R44, 0x2, P2 ;  /* 0x0000002c2d2f7211 */ /* 0x000fe200010f16ff */
[----:B------:R-:W-:Y:S01]  /*24060*/  IMAD R45, R56, UR5, RZ ;  /* 0x00000005382d7c24 */ /* 0x000fe2000f8e02ff */
[----:B------:R-:W-:-:S02]  /*24070*/  LOP3.LUT R54, R0, 0x2a, R3, 0xfe, !PT ;  /* 0x0000002a00367812 */ /* 0x000fc400078efe03 */
[----:B------:R-:W-:Y:S01]  /*24080*/  ISETP.LT.AND P1, PT, R57, UR15, !P0 ;  /* 0x0000000f39007c0c */ /* 0x000fe2000c721270 */
[----:B------:R1:W-:Y:S01]  /*24090*/  @P3 STG.E desc[UR20][R50.64], R75 ;  /* 0x0000004b32003986 */ /* 0x0003e2000c101914 */
[----:B------:R-:W-:Y:S02]  /*240a0*/  LEA R48, P6, R49, R68, 0x2 ;  /* 0x0000004431307211 */ /* 0x000fe400078c10ff */
[----:B------:R-:W-:Y:S01]  /*240b0*/  ISETP.LT.AND P3, PT, R56, UR15, !P0 ;  /* 0x0000000f38007c0c */ /* 0x000fe2000c761270 */
[----:B------:R2:W-:Y:S01]  /*240c0*/  @P5 STG.E desc[UR20][R52.64], R40 ;  /* 0x0000002834005986 */ /* 0x0005e2000c101914 */
[----:B------:R-:W-:Y:S02]  /*240d0*/  ISETP.LT.AND P2, PT, R55, UR15, !P0 ;  /* 0x0000000f37007c0c */ /* 0x000fe4000c741270 */
[----:B------:R-:W-:Y:S01]  /*240e0*/  LEA.HI.X.SX32 R49, R49, R44, 0x2, P6 ;  /* 0x0000002c31317211 */ /* 0x000fe200030f16ff */
[----:B------:R4:W-:Y:S01]  /*240f0*/  @P4 STG.E desc[UR20][R46.64], R41 ;  /* 0x000000292e004986 */ /* 0x0009e2000c101914 */
[----:B------:R-:W-:-:S02]  /*24100*/  ISETP.LT.AND P6, PT, R54, UR15, !P0 ;  /* 0x0000000f36007c0c */ /* 0x000fc4000c7c1270 */
[----:B-1----:R-:W-:Y:S01]  /*24110*/  LEA R50, P4, R45, R68, 0x2 ;  /* 0x000000442d327211 */ /* 0x002fe200078810ff */
[----:B--2---:R-:W-:Y:S02]  /*24120*/  IMAD R53, R55, UR5, RZ ;  /* 0x0000000537357c24 */ /* 0x004fe4000f8e02ff */
[----:B------:R-:W-:Y:S01]  /*24130*/  IMAD R55, R54, UR5, RZ ;  /* 0x0000000536377c24 */ /* 0x000fe2000f8e02ff */
[----:B------:R-:W-:Y:S02]  /*24140*/  LEA.HI.X.SX32 R51, R45, R44, 0x2, P4 ;  /* 0x0000002c2d337211 */ /* 0x000fe400020f16ff */
[-C--:B------:R-:W-:Y:S02]  /*24150*/  LEA R52, P5, R53, R68.reuse, 0x2 ;  /* 0x0000004435347211 */ /* 0x080fe400078a10ff */
[----:B------:R-:W-:Y:S02]  /*24160*/  LEA R54, P4, R55, R68, 0x2 ;  /* 0x0000004437367211 */ /* 0x000fe400078810ff */
[----:B----4-:R-:W-:Y:S01]  /*24170*/  LOP3.LUT R41, R0, 0x2c, R3, 0xfe, !PT ;  /* 0x0000002c00297812 */ /* 0x010fe200078efe03 */
[----:B------:R-:W-:Y:S01]  /*24180*/  @P1 STG.E desc[UR20][R48.64], R42 ;  /* 0x0000002a30001986 */ /* 0x000fe2000c101914 */
[----:B------:R-:W-:-:S02]  /*24190*/  LEA.HI.X.SX32 R53, R53, R44, 0x2, P5 ;  /* 0x0000002c35357211 */ /* 0x000fc400028f16ff */
[----:B------:R-:W-:Y:S02]  /*241a0*/  LEA.HI.X.SX32 R55, R55, R44, 0x2, P4 ;  /* 0x0000002c37377211 */ /* 0x000fe400020f16ff */
[C-C-:B------:R-:W-:Y:S02]  /*241b0*/  LOP3.LUT R40, R0.reuse, 0x2e, R3.reuse, 0xfe, !PT ;  /* 0x0000002e00287812 */ /* 0x140fe400078efe03 */
[C---:B------:R-:W-:Y:S01]  /*241c0*/  ISETP.LT.AND P1, PT, R41.reuse, UR15, !P0 ;  /* 0x0000000f29007c0c */ /* 0x040fe2000c721270 */
[----:B------:R-:W-:Y:S01]  /*241d0*/  IMAD R41, R41, UR5, RZ ;  /* 0x0000000529297c24 */ /* 0x000fe2000f8e02ff */
[----:B------:R-:W-:Y:S01]  /*241e0*/  LOP3.LUT R45, R0, 0x30, R3, 0xfe, !PT ;  /* 0x00000030002d7812 */ /* 0x000fe200078efe03 */
[----:B------:R1:W-:Y:S01]  /*241f0*/  @P3 STG.E desc[UR20][R50.64], R43 ;  /* 0x0000002b32003986 */ /* 0x0003e2000c101914 */
[----:B------:R-:W-:-:S03]  /*24200*/  ISETP.LT.AND P3, PT, R40, UR15, !P0 ;  /* 0x0000000f28007c0c */ /* 0x000fc6000c761270 */
[----:B------:R2:W-:Y:S01]  /*24210*/  @P2 STG.E desc[UR20][R52.64], R36 ;  /* 0x0000002434002986 */ /* 0x0005e2000c101914 */
[C---:B------:R-:W-:Y:S01]  /*24220*/  ISETP.LT.AND P2, PT, R45.reuse, UR15, !P0 ;  /* 0x0000000f2d007c0c */ /* 0x040fe2000c741270 */
[----:B------:R-:W-:Y:S02]  /*24230*/  IMAD R45, R45, UR5, RZ ;  /* 0x000000052d2d7c24 */ /* 0x000fe4000f8e02ff */
[----:B------:R4:W-:Y:S01]  /*24240*/  @P6 STG.E desc[UR20][R54.64], R37 ;  /* 0x0000002536006986 */ /* 0x0009e2000c101914 */
[----:B-1----:R-:W-:-:S03]  /*24250*/  IMAD R43, R40, UR5, RZ ;  /* 0x00000005282b7c24 */ /* 0x002fc6000f8e02ff */
[----:B------:R-:W1:Y:S01]  /*24260*/  LDS.128 R48, [R2] ;  /* 0x0000000002307984 */ /* 0x000e620000000c00 */
[-C--:B------:R-:W-:Y:S02]  /*24270*/  LEA R40, P6, R41, R68.reuse, 0x2 ;  /* 0x0000004429287211 */ /* 0x080fe400078c10ff */
[----:B--2---:R-:W-:Y:S02]  /*24280*/  LEA R36, P5, R43, R68, 0x2 ;  /* 0x000000442b247211 */ /* 0x004fe400078a10ff */
[----:B------:R-:W-:Y:S02]  /*24290*/  LEA.HI.X.SX32 R41, R41, R44, 0x2, P6 ;  /* 0x0000002c29297211 */ /* 0x000fe400030f16ff */
[----:B------:R-:W-:Y:S02]  /*242a0*/  LEA R42, P6, R45, R68, 0x2 ;  /* 0x000000442d2a7211 */ /* 0x000fe400078c10ff */
[----:B------:R-:W-:Y:S02]  /*242b0*/  LOP3.LUT R47, R0, 0x32, R3, 0xfe, !PT ;  /* 0x00000032002f7812 */ /* 0x000fe400078efe03 */
[----:B----4-:R-:W-:-:S02]  /*242c0*/  LEA.HI.X.SX32 R37, R43, R44, 0x2, P5 ;  /* 0x0000002c2b257211 */ /* 0x010fc400028f16ff */
[----:B------:R-:W-:Y:S02]  /*242d0*/  LEA.HI.X.SX32 R43, R45, R44, 0x2, P6 ;  /* 0x0000002c2d2b7211 */ /* 0x000fe400030f16ff */
[C---:B------:R-:W-:Y:S01]  /*242e0*/  ISETP.LT.AND P4, PT, R47.reuse, UR15, !P0 ;  /* 0x0000000f2f007c0c */ /* 0x040fe2000c781270 */
[----:B------:R-:W-:Y:S01]  /*242f0*/  IMAD R47, R47, UR5, RZ ;  /* 0x000000052f2f7c24 */ /* 0x000fe2000f8e02ff */
[----:B------:R-:W-:Y:S01]  /*24300*/  LOP3.LUT R45, R0, 0x34, R3, 0xfe, !PT ;  /* 0x00000034002d7812 */ /* 0x000fe200078efe03 */
[----:B------:R2:W-:Y:S04]  /*24310*/  @P1 STG.E desc[UR20][R40.64], R38 ;  /* 0x0000002628001986 */ /* 0x0005e8000c101914 */
[----:B------:R4:W-:Y:S01]  /*24320*/  @P3 STG.E desc[UR20][R36.64], R39 ;  /* 0x0000002724003986 */ /* 0x0009e2000c101914 */
[----:B------:R-:W-:-:S03]  /*24330*/  LEA R46, P5, R47, R68, 0x2 ;  /* 0x000000442f2e7211 */ /* 0x000fc600078a10ff */
[----:B---3--:R3:W-:Y:S01]  /*24340*/  @P2 STG.E desc[UR20][R42.64], R32 ;  /* 0x000000202a002986 */ /* 0x0087e2000c101914 */
[C---:B------:R-:W-:Y:S01]  /*24350*/  ISETP.LT.AND P2, PT, R45.reuse, UR15, !P0 ;  /* 0x0000000f2d007c0c */ /* 0x040fe2000c741270 */
[----:B------:R-:W-:Y:S01]  /*24360*/  IMAD R45, R45, UR5, RZ ;  /* 0x000000052d2d7c24 */ /* 0x000fe2000f8e02ff */
[C-C-:B------:R-:W-:Y:S02]  /*24370*/  LOP3.LUT R53, R0.reuse, 0x36, R3.reuse, 0xfe, !PT ;  /* 0x0000003600357812 */ /* 0x140fe400078efe03 */
[----:B------:R-:W-:Y:S02]  /*24380*/  LEA.HI.X.SX32 R47, R47, R44, 0x2, P5 ;  /* 0x0000002c2f2f7211 */ /* 0x000fe400028f16ff */
[C-C-:B------:R-:W-:Y:S02]  /*24390*/  LOP3.LUT R52, R0.reuse, 0x38, R3.reuse, 0xfe, !PT ;  /* 0x0000003800347812 */ /* 0x140fe400078efe03 */
[----:B--2---:R-:W-:Y:S02]  /*243a0*/  LOP3.LUT R38, R0, 0x3a, R3, 0xfe, !PT ;  /* 0x0000003a00267812 */ /* 0x004fe400078efe03 */
[----:B----4-:R-:W-:Y:S01]  /*243b0*/  LEA R36, P1, R45, R68, 0x2 ;  /* 0x000000442d247211 */ /* 0x010fe200078210ff */
[C---:B------:R-:W-:Y:S01]  /*243c0*/  IMAD R41, R53.reuse, UR5, RZ ;  /* 0x0000000535297c24 */ /* 0x040fe2000f8e02ff */
[----:B------:R2:W-:Y:S01]  /*243d0*/  @P4 STG.E desc[UR20][R46.64], R33 ;  /* 0x000000212e004986 */ /* 0x0005e2000c101914 */
[----:B------:R-:W-:Y:S01]  /*243e0*/  ISETP.LT.AND P3, PT, R53, UR15, !P0 ;  /* 0x0000000f35007c0c */ /* 0x000fe2000c761270 */
[----:B------:R-:W-:Y:S01]  /*243f0*/  IMAD R39, R52, UR5, RZ ;  /* 0x0000000534277c24 */ /* 0x000fe2000f8e02ff */
[----:B------:R-:W-:Y:S01]  /*24400*/  LEA.HI.X.SX32 R37, R45, R44, 0x2, P1 ;  /* 0x0000002c2d257211 */ /* 0x000fe200008f16ff */
[----:B---3--:R-:W-:Y:S01]  /*24410*/  IMAD R43, R38, UR5, RZ ;  /* 0x00000005262b7c24 */ /* 0x008fe2000f8e02ff */
[----:B------:R-:W-:-:S02]  /*24420*/  ISETP.LT.AND P4, PT, R52, UR15, !P0 ;  /* 0x0000000f34007c0c */ /* 0x000fc4000c781270 */
[----:B------:R-:W-:Y:S01]  /*24430*/  ISETP.LT.AND P1, PT, R38, UR15, !P0 ;  /* 0x0000000f26007c0c */ /* 0x000fe2000c721270 */
[----:B------:R3:W-:Y:S01]  /*24440*/  @P2 STG.E desc[UR20][R36.64], R34 ;  /* 0x0000002224002986 */ /* 0x0007e2000c101914 */
[-C--:B------:R-:W-:Y:S02]  /*24450*/  LEA R32, P5, R41, R68.reuse, 0x2 ;  /* 0x0000004429207211 */ /* 0x080fe400078a10ff */
[-C--:B------:R-:W-:Y:S02]  /*24460*/  LEA R38, P6, R39, R68.reuse, 0x2 ;  /* 0x0000004427267211 */ /* 0x080fe400078c10ff */
[----:B------:R-:W-:Y:S02]  /*24470*/  LEA R40, P2, R43, R68, 0x2 ;  /* 0x000000442b287211 */ /* 0x000fe400078410ff */
[----:B------:R-:W-:Y:S02]  /*24480*/  LOP3.LUT R45, R0, 0x3c, R3, 0xfe, !PT ;  /* 0x0000003c002d7812 */ /* 0x000fe400078efe03 */
[----:B--2---:R-:W-:-:S02]  /*24490*/  LEA.HI.X.SX32 R33, R41, R44, 0x2, P5 ;  /* 0x0000002c29217211 */ /* 0x004fc400028f16ff */
[-C--:B------:R-:W-:Y:S02]  /*244a0*/  LEA.HI.X.SX32 R39, R39, R44.reuse, 0x2, P6 ;  /* 0x0000002c27277211 */ /* 0x080fe400030f16ff */
[----:B------:R-:W-:Y:S01]  /*244b0*/  LEA.HI.X.SX32 R41, R43, R44, 0x2, P2 ;  /* 0x0000002c2b297211 */ /* 0x000fe200010f16ff */
[C---:B------:R-:W-:Y:S01]  /*244c0*/  IMAD R43, R45.reuse, UR5, RZ ;  /* 0x000000052d2b7c24 */ /* 0x040fe2000f8e02ff */
[----:B------:R-:W-:Y:S01]  /*244d0*/  ISETP.LT.AND P2, PT, R45, UR15, !P0 ;  /* 0x0000000f2d007c0c */ /* 0x000fe2000c741270 */
[----:B------:R2:W-:Y:S01]  /*244e0*/  @P3 STG.E desc[UR20][R32.64], R35 ;  /* 0x0000002320003986 */ /* 0x0005e2000c101914 */
[C-C-:B------:R-:W-:Y:S02]  /*244f0*/  LOP3.LUT R42, R0.reuse, 0x3e, R3.reuse, 0xfe, !PT ;  /* 0x0000003e002a7812 */ /* 0x140fe400078efe03 */
[--C-:B---3--:R-:W-:Y:S01]  /*24500*/  LOP3.LUT R34, R0, 0x40, R3.reuse, 0xfe, !PT ;  /* 0x0000004000227812 */ /* 0x108fe200078efe03 */
[----:B-1----:R1:W-:Y:S04]  /*24510*/  @P4 STG.E desc[UR20][R38.64], R48 ;  /* 0x0000003026004986 */ /* 0x0023e8000c101914 */
[----:B------:R3:W-:Y:S01]  /*24520*/  @P1 STG.E desc[UR20][R40.64], R49 ;  /* 0x0000003128001986 */ /* 0x0007e2000c101914 */
[----:B------:R-:W-:Y:S01]  /*24530*/  IMAD R37, R42, UR5, RZ ;  /* 0x000000052a257c24 */ /* 0x000fe2000f8e02ff */
[----:B--2---:R-:W-:-:S02]  /*24540*/  LOP3.LUT R35, R0, 0x42, R3, 0xfe, !PT ;  /* 0x0000004200237812 */ /* 0x004fc400078efe03 */
[C---:B------:R-:W-:Y:S02]  /*24550*/  LEA R32, P1, R43.reuse, R68, 0x2 ;  /* 0x000000442b207211 */ /* 0x040fe400078210ff */
[----:B------:R-:W-:Y:S01]  /*24560*/  ISETP.LT.AND P3, PT, R42, UR15, !P0 ;  /* 0x0000000f2a007c0c */ /* 0x000fe2000c761270 */
[C---:B-1----:R-:W-:Y:S01]  /*24570*/  IMAD R39, R34.reuse, UR5, RZ ;  /* 0x0000000522277c24 */ /* 0x042fe2000f8e02ff */
[----:B------:R-:W-:Y:S02]  /*24580*/  LEA.HI.X.SX32 R33, R43, R44, 0x2, P1 ;  /* 0x0000002c2b217211 */ /* 0x000fe400008f16ff */
[----:B------:R-:W-:Y:S01]  /*24590*/  ISETP.LT.AND P4, PT, R34, UR15, !P0 ;  /* 0x0000000f22007c0c */ /* 0x000fe2000c781270 */
[C---:B---3--:R-:W-:Y:S01]  /*245a0*/  IMAD R41, R35.reuse, UR5, RZ ;  /* 0x0000000523297c24 */ /* 0x048fe2000f8e02ff */
[----:B------:R-:W-:Y:S01]  /*245b0*/  ISETP.LT.AND P1, PT, R35, UR15, !P0 ;  /* 0x0000000f23007c0c */ /* 0x000fe2000c721270 */
[----:B------:R1:W-:Y:S01]  /*245c0*/  @P2 STG.E desc[UR20][R32.64], R50 ;  /* 0x0000003220002986 */ /* 0x0003e2000c101914 */
[----:B------:R-:W-:-:S02]  /*245d0*/  LEA R34, P5, R37, R68, 0x2 ;  /* 0x0000004425227211 */ /* 0x000fc400078a10ff */
[-C--:B------:R-:W-:Y:S02]  /*245e0*/  LEA R36, P6, R39, R68.reuse, 0x2 ;  /* 0x0000004427247211 */ /* 0x080fe400078c10ff */
[----:B------:R-:W-:Y:S02]  /*245f0*/  LEA R38, P2, R41, R68, 0x2 ;  /* 0x0000004429267211 */ /* 0x000fe400078410ff */
[--C-:B------:R-:W-:Y:S02]  /*24600*/  LOP3.LUT R40, R0, 0x44, R3.reuse, 0xfe, !PT ;  /* 0x0000004400287812 */ /* 0x100fe400078efe03 */
[-C--:B------:R-:W-:Y:S02]  /*24610*/  LEA.HI.X.SX32 R35, R37, R44.reuse, 0x2, P5 ;  /* 0x0000002c25237211 */ /* 0x080fe400028f16ff */
[-C--:B------:R-:W-:Y:S02]  /*24620*/  LEA.HI.X.SX32 R37, R39, R44.reuse, 0x2, P6 ;  /* 0x0000002c27257211 */ /* 0x080fe400030f16ff */
[----:B------:R-:W-:Y:S01]  /*24630*/  LEA.HI.X.SX32 R39, R41, R44, 0x2, P2 ;  /* 0x0000002c29277211 */ /* 0x000fe200010f16ff */
[C---:B------:R-:W-:Y:S01]  /*24640*/  IMAD R41, R40.reuse, UR5, RZ ;  /* 0x0000000528297c24 */ /* 0x040fe2000f8e02ff */
[----:B------:R-:W-:Y:S01]  /*24650*/  ISETP.LT.AND P2, PT, R40, UR15, !P0 ;  /* 0x0000000f28007c0c */ /* 0x000fe2000c741270 */
[----:B------:R2:W-:Y:S01]  /*24660*/  @P3 STG.E desc[UR20][R34.64], R51 ;  /* 0x0000003322003986 */ /* 0x0005e2000c101914 */
[----:B------:R-:W-:-:S02]  /*24670*/  LOP3.LUT R43, R0, 0x46, R3, 0xfe, !PT ;  /* 0x00000046002b7812 */ /* 0x000fc400078efe03 */
[----:B-1----:R-:W-:Y:S01]  /*24680*/  LOP3.LUT R33, R0, 0x48, R3, 0xfe, !PT ;  /* 0x0000004800217812 */ /* 0x002fe200078efe03 */
[----:B------:R1:W-:Y:S01]  /*24690*/  @P4 STG.E desc[UR20][R36.64], R4 ;  /* 0x0000000424004986 */ /* 0x0003e2000c101914 */
[----:B------:R-:W-:-:S03]  /*246a0*/  ISETP.LT.AND P3, PT, R43, UR15, !P0 ;  /* 0x0000000f2b007c0c */ /* 0x000fc6000c761270 */
[----:B------:R3:W-:Y:S01]  /*246b0*/  @P1 STG.E desc[UR20][R38.64], R5 ;  /* 0x0000000526001986 */ /* 0x0007e2000c101914 */
[----:B------:R-:W-:Y:S02]  /*246c0*/  LEA R32, P1, R41, R68, 0x2 ;  /* 0x0000004429207211 */ /* 0x000fe400078210ff */
[----:B--2---:R-:W-:Y:S01]  /*246d0*/  LOP3.LUT R35, R0, 0x4a, R3, 0xfe, !PT ;  /* 0x0000004a00237812 */ /* 0x004fe200078efe03 */
[----:B------:R-:W-:Y:S01]  /*246e0*/  IMAD R43, R43, UR5, RZ ;  /* 0x000000052b2b7c24 */ /* 0x000fe2000f8e02ff */
[C---:B------:R-:W-:Y:S01]  /*246f0*/  ISETP.LT.AND P4, PT, R33.reuse, UR15, !P0 ;  /* 0x0000000f21007c0c */ /* 0x040fe2000c781270 */
[----:B-1----:R-:W-:Y:S01]  /*24700*/  IMAD R37, R33, UR5, RZ ;  /* 0x0000000521257c24 */ /* 0x002fe2000f8e02ff */
[----:B------:R-:W-:Y:S02]  /*24710*/  LEA.HI.X.SX32 R33, R41, R44, 0x2, P1 ;  /* 0x0000002c29217211 */ /* 0x000fe400008f16ff */
[C---:B------:R-:W-:Y:S01]  /*24720*/  ISETP.LT.AND P1, PT, R35.reuse, UR15, !P0 ;  /* 0x0000000f23007c0c */ /* 0x040fe2000c721270 */
[----:B---3--:R-:W-:Y:S01]  /*24730*/  IMAD R39, R35, UR5, RZ ;  /* 0x0000000523277c24 */ /* 0x008fe2000f8e02ff */
[-C--:B------:R-:W-:Y:S01]  /*24740*/  LEA R34, P5, R43, R68.reuse, 0x2 ;  /* 0x000000442b227211 */ /* 0x080fe200078a10ff */
[----:B------:R1:W-:Y:S01]  /*24750*/  @P2 STG.E desc[UR20][R32.64], R6 ;  /* 0x0000000620002986 */ /* 0x0003e2000c101914 */
[----:B------:R-:W-:-:S02]  /*24760*/  LEA R4, P6, R37, R68, 0x2 ;  /* 0x0000004425047211 */ /* 0x000fc400078c10ff */
        /* <DEDUP_REMOVED lines=9> */
[C-C-:B------:R-:W-:Y:S01]  /*24800*/  LOP3.LUT R40, R0.reuse, 0x4e, R3.reuse, 0xfe, !PT ;  /* 0x0000004e00287812 */ /* 0x140fe200078efe03 */
[----:B------:R3:W-:Y:S01]  /*24810*/  @P4 STG.E desc[UR20][R4.64], R8 ;  /* 0x0000000804004986 */ /* 0x0007e2000c101914 */
[----:B-1----:R-:W-:-:S03]  /*24820*/  LOP3.LUT R32, R0, 0x52, R3, 0xfe, !PT ;  /* 0x0000005200207812 */ /* 0x002fc600078efe03 */
[----:B------:R1:W-:Y:S01]  /*24830*/  @P1 STG.E desc[UR20][R36.64], R9 ;  /* 0x0000000924001986 */ /* 0x0003e2000c101914 */
[----:B------:R-:W-:Y:S01]  /*24840*/  LEA R6, P1, R39, R68, 0x2 ;  /* 0x0000004427067211 */ /* 0x000fe200078210ff */
[----:B--2---:R-:W-:-:S03]  /*24850*/  IMAD R35, R38, UR5, RZ ;  /* 0x0000000526237c24 */ /* 0x004fc6000f8e02ff */
[----:B------:R-:W-:Y:S01]  /*24860*/  LEA.HI.X.SX32 R7, R39, R44, 0x2, P1 ;  /* 0x0000002c27077211 */ /* 0x000fe200008f16ff */
[C---:B------:R-:W-:Y:S01]  /*24870*/  IMAD R33, R40.reuse, UR5, RZ ;  /* 0x0000000528217c24 */ /* 0x040fe2000f8e02ff */
[----:B------:R-:W-:Y:S02]  /*24880*/  ISETP.LT.AND P3, PT, R40, UR15, !P0 ;  /* 0x0000000f28007c0c */ /* 0x000fe4000c761270 */
[----:B------:R-:W-:Y:S02]  /*24890*/  ISETP.LT.AND P4, PT, R38, UR15, !P0 ;  /* 0x0000000f26007c0c */ /* 0x000fe4000c781270 */
[-C--:B---3--:R-:W-:Y:S01]  /*248a0*/  LEA R8, P6, R35, R68.reuse, 0x2 ;  /* 0x0000004423087211 */ /* 0x088fe200078c10ff */
[C---:B-1----:R-:W-:Y:S01]  /*248b0*/  IMAD R37, R32.reuse, UR5, RZ ;  /* 0x0000000520257c24 */ /* 0x042fe2000f8e02ff */
[----:B------:R-:W-:Y:S01]  /*248c0*/  ISETP.LT.AND P1, PT, R32, UR15, !P0 ;  /* 0x0000000f20007c0c */ /* 0x000fe2000c721270 */
[----:B------:R1:W-:Y:S01]  /*248d0*/  @P2 STG.E desc[UR20][R6.64], R10 ;  /* 0x0000000a06002986 */ /* 0x0003e2000c101914 */
[----:B------:R-:W-:-:S02]  /*248e0*/  LEA R4, P5, R33, R68, 0x2 ;  /* 0x0000004421047211 */ /* 0x000fc400078a10ff */
[----:B------:R-:W-:Y:S02]  /*248f0*/  LEA R32, P2, R37, R68, 0x2 ;  /* 0x0000004425207211 */ /* 0x000fe400078410ff */
[-C--:B------:R-:W-:Y:S02]  /*24900*/  LEA.HI.X.SX32 R9, R35, R44.reuse, 0x2, P6 ;  /* 0x0000002c23097211 */ /* 0x080fe400030f16ff */
[C-C-:B------:R-:W-:Y:S02]  /*24910*/  LOP3.LUT R35, R0.reuse, 0x54, R3.reuse, 0xfe, !PT ;  /* 0x0000005400237812 */ /* 0x140fe400078efe03 */
[-C--:B------:R-:W-:Y:S02]  /*24920*/  LEA.HI.X.SX32 R5, R33, R44.reuse, 0x2, P5 ;  /* 0x0000002c21057211 */ /* 0x080fe400028f16ff */
[----:B------:R-:W-:Y:S02]  /*24930*/  LEA.HI.X.SX32 R33, R37, R44, 0x2, P2 ;  /* 0x0000002c25217211 */ /* 0x000fe400010f16ff */
[C---:B------:R-:W-:Y:S01]  /*24940*/  ISETP.LT.AND P2, PT, R35.reuse, UR15, !P0 ;  /* 0x0000000f23007c0c */ /* 0x040fe2000c741270 */
[----:B------:R-:W-:Y:S01]  /*24950*/  IMAD R35, R35, UR5, RZ ;  /* 0x0000000523237c24 */ /* 0x000fe2000f8e02ff */
[----:B------:R2:W-:Y:S01]  /*24960*/  @P3 STG.E desc[UR20][R4.64], R11 ;  /* 0x0000000b04003986 */ /* 0x0005e2000c101914 */
[----:B------:R-:W-:-:S03]  /*24970*/  LOP3.LUT R34, R0, 0x56, R3, 0xfe, !PT ;  /* 0x0000005600227812 */ /* 0x000fc600078efe03 */
[----:B------:R3:W-:Y:S01]  /*24980*/  @P4 STG.E desc[UR20][R8.64], R12 ;  /* 0x0000000c08004986 */ /* 0x0007e2000c101914 */
[----:B-1----:R-:W-:-:S03]  /*24990*/  LOP3.LUT R6, R0, 0x58, R3, 0xfe, !PT ;  /* 0x0000005800067812 */ /* 0x002fc600078efe03 */
[----:B------:R1:W-:Y:S01]  /*249a0*/  @P1 STG.E desc[UR20][R32.64], R13 ;  /* 0x0000000d20001986 */ /* 0x0003e2000c101914 */
[C---:B--2---:R-:W-:Y:S02]  /*249b0*/  LEA R4, P1, R35.reuse, R68, 0x2 ;  /* 0x0000004423047211 */ /* 0x044fe400078210ff */
[----:B------:R-:W-:Y:S01]  /*249c0*/  LOP3.LUT R11, R0, 0x5a, R3, 0xfe, !PT ;  /* 0x0000005a000b7812 */ /* 0x000fe200078efe03 */
[----:B------:R-:W-:Y:S01]  /*249d0*/  IMAD R7, R34, UR5, RZ ;  /* 0x0000000522077c24 */ /* 0x000fe2000f8e02ff */
[----:B------:R-:W-:Y:S01]  /*249e0*/  LEA.HI.X.SX32 R5, R35, R44, 0x2, P1 ;  /* 0x0000002c23057211 */ /* 0x000fe200008f16ff */
[----:B---3--:R-:W-:Y:S01]  /*249f0*/  IMAD R9, R6, UR5, RZ ;  /* 0x0000000506097c24 */ /* 0x008fe2000f8e02ff */
[----:B------:R-:W-:Y:S02]  /*24a00*/  ISETP.LT.AND P3, PT, R34, UR15, !P0 ;  /* 0x0000000f22007c0c */ /* 0x000fe4000c761270 */
[C---:B------:R-:W-:Y:S01]  /*24a10*/  ISETP.LT.AND P1, PT, R11.reuse, UR15, !P0 ;  /* 0x0000000f0b007c0c */ /* 0x040fe2000c721270 */
[----:B------:R-:W-:Y:S01]  /*24a20*/  IMAD R11, R11, UR5, RZ ;  /* 0x000000050b0b7c24 */ /* 0x000fe2000f8e02ff */
[----:B------:R-:W-:Y:S01]  /*24a30*/  ISETP.LT.AND P4, PT, R6, UR15, !P0 ;  /* 0x0000000f06007c0c */ /* 0x000fe2000c781270 */
[----:B------:R2:W-:Y:S01]  /*24a40*/  @P2 STG.E desc[UR20][R4.64], R14 ;  /* 0x0000000e04002986 */ /* 0x0005e2000c101914 */
[----:B------:R-:W-:-:S02]  /*24a50*/  LEA R6, P5, R7, R68, 0x2 ;  /* 0x0000004407067211 */ /* 0x000fc400078a10ff */
[-C--:B------:R-:W-:Y:S02]  /*24a60*/  LEA R8, P6, R9, R68.reuse, 0x2 ;  /* 0x0000004409087211 */ /* 0x080fe400078c10ff */
[----:B------:R-:W-:Y:S02]  /*24a70*/  LEA R10, P2, R11, R68, 0x2 ;  /* 0x000000440b0a7211 */ /* 0x000fe400078410ff */
[-C--:B------:R-:W-:Y:S02]  /*24a80*/  LEA.HI.X.SX32 R7, R7, R44.reuse, 0x2, P5 ;  /* 0x0000002c07077211 */ /* 0x080fe400028f16ff */
[C-C-:B-1----:R-:W-:Y:S02]  /*24a90*/  LOP3.LUT R13, R0.reuse, 0x5c, R3.reuse, 0xfe, !PT ;  /* 0x0000005c000d7812 */ /* 0x142fe400078efe03 */
[-C--:B------:R-:W-:Y:S02]  /*24aa0*/  LEA.HI.X.SX32 R9, R9, R44.reuse, 0x2, P6 ;  /* 0x0000002c09097211 */ /* 0x080fe400030f16ff */
[----:B------:R-:W-:Y:S01]  /*24ab0*/  LEA.HI.X.SX32 R11, R11, R44, 0x2, P2 ;  /* 0x0000002c0b0b7211 */ /* 0x000fe200010f16ff */
[----:B------:R1:W-:Y:S01]  /*24ac0*/  @P3 STG.E desc[UR20][R6.64], R15 ;  /* 0x0000000f06003986 */ /* 0x0003e2000c101914 */
[----:B------:R-:W-:-:S02]  /*24ad0*/  LOP3.LUT R33, R0, 0x5e, R3, 0xfe, !PT ;  /* 0x0000005e00217812 */ /* 0x000fc400078efe03 */
[C---:B------:R-:W-:Y:S01]  /*24ae0*/  ISETP.LT.AND P2, PT, R13.reuse, UR15, !P0 ;  /* 0x0000000f0d007c0c */ /* 0x040fe2000c741270 */
[----:B------:R-:W-:Y:S01]  /*24af0*/  IMAD R13, R13, UR5, RZ ;  /* 0x000000050d0d7c24 */ /* 0x000fe2000f8e02ff */
[----:B------:R3:W-:Y:S01]  /*24b00*/  @P4 STG.E desc[UR20][R8.64], R16 ;  /* 0x0000001008004986 */ /* 0x0007e2000c101914 */
[----:B--2---:R-:W-:-:S03]  /*24b10*/  LOP3.LUT R5, R0, 0x60, R3, 0xfe, !PT ;  /* 0x0000006000057812 */ /* 0x004fc600078efe03 */
[----:B------:R2:W-:Y:S01]  /*24b20*/  @P1 STG.E desc[UR20][R10.64], R17 ;  /* 0x000000110a001986 */ /* 0x0005e2000c101914 */
[C---:B------:R-:W-:Y:S01]  /*24b30*/  ISETP.LT.AND P1, PT, R33.reuse, UR15, !P0 ;  /* 0x0000000f21007c0c */ /* 0x040fe2000c721270 */
[----:B------:R-:W-:Y:S01]  /*24b40*/  IMAD R33, R33, UR5, RZ ;  /* 0x0000000521217c24 */ /* 0x000fe2000f8e02ff */
[C-C-:B-1----:R-:W-:Y:S02]  /*24b50*/  LOP3.LUT R7, R0.reuse, 0x62, R3.reuse, 0xfe, !PT ;  /* 0x0000006200077812 */ /* 0x142fe400078efe03 */
[-C--:B------:R-:W-:Y:S02]  /*24b60*/  LEA R4, P5, R13, R68.reuse, 0x2 ;  /* 0x000000440d047211 */ /* 0x080fe400078a10ff */
[C---:B------:R-:W-:Y:S01]  /*24b70*/  ISETP.LT.AND P3, PT, R5.reuse, UR15, !P0 ;  /* 0x0000000f05007c0c */ /* 0x040fe2000c761270 */
[----:B---3--:R-:W-:Y:S01]  /*24b80*/  IMAD R9, R5, UR5, RZ ;  /* 0x0000000505097c24 */ /* 0x008fe2000f8e02ff */
[----:B------:R-:W-:Y:S02]  /*24b90*/  LEA R6, P4, R33, R68, 0x2 ;  /* 0x0000004421067211 */ /* 0x000fe400078810ff */
[----:B------:R-:W-:Y:S01]  /*24ba0*/  LEA.HI.X.SX32 R5, R13, R44, 0x2, P5 ;  /* 0x0000002c0d057211 */ /* 0x000fe200028f16ff */
[----:B--2---:R-:W-:Y:S01]  /*24bb0*/  IMAD R11, R7, UR5, RZ ;  /* 0x00000005070b7c24 */ /* 0x004fe2000f8e02ff */
[----:B------:R-:W-:-:S02]  /*24bc0*/  LOP3.LUT R13, R0, 0x64, R3, 0xfe, !PT ;  /* 0x00000064000d7812 */ /* 0x000fc400078efe03 */
[----:B------:R-:W-:Y:S01]  /*24bd0*/  ISETP.LT.AND P5, PT, R7, UR15, !P0 ;  /* 0x0000000f07007c0c */ /* 0x000fe2000c7a1270 */
[----:B------:R1:W-:Y:S01]  /*24be0*/  @P2 STG.E desc[UR20][R4.64], R18 ;  /* 0x0000001204002986 */ /* 0x0003e2000c101914 */
[----:B------:R-:W-:Y:S02]  /*24bf0*/  LEA.HI.X.SX32 R7, R33, R44, 0x2, P4 ;  /* 0x0000002c21077211 */ /* 0x000fe400020f16ff */
[C---:B------:R-:W-:Y:S01]  /*24c00*/  ISETP.LT.AND P4, PT, R13.reuse, UR15, !P0 ;  /* 0x0000000f0d007c0c */ /* 0x040fe2000c781270 */
[----:B------:R-:W-:Y:S01]  /*24c10*/  IMAD R13, R13, UR5, RZ ;  /* 0x000000050d0d7c24 */ /* 0x000fe2000f8e02ff */
[-C--:B------:R-:W-:Y:S02]  /*24c20*/  LEA R8, P6, R9, R68.reuse, 0x2 ;  /* 0x0000004409087211 */ /* 0x080fe400078c10ff */
[----:B------:R-:W-:Y:S02]  /*24c30*/  LEA R10, P2, R11, R68, 0x2 ;  /* 0x000000440b0a7211 */ /* 0x000fe400078410ff */
[----:B------:R-:W-:Y:S01]  /*24c40*/  LOP3.LUT R16, R0, 0x66, R3, 0xfe, !PT ;  /* 0x0000006600107812 */ /* 0x000fe200078efe03 */
[----:B------:R2:W-:Y:S01]  /*24c50*/  @P1 STG.E desc[UR20][R6.64], R19 ;  /* 0x0000001306001986 */ /* 0x0005e2000c101914 */
[----:B------:R-:W-:-:S02]  /*24c60*/  LEA.HI.X.SX32 R9, R9, R44, 0x2, P6 ;  /* 0x0000002c09097211 */ /* 0x000fc400030f16ff */
[----:B------:R-:W-:Y:S02]  /*24c70*/  LEA.HI.X.SX32 R11, R11, R44, 0x2, P2 ;  /* 0x0000002c0b0b7211 */ /* 0x000fe400010f16ff */
[C-C-:B------:R-:W-:Y:S02]  /*24c80*/  LOP3.LUT R15, R0.reuse, 0x68, R3.reuse, 0xfe, !PT ;  /* 0x00000068000f7812 */ /* 0x140fe400078efe03 */
[C---:B-1----:R-:W-:Y:S01]  /*24c90*/  LEA R4, P2, R13.reuse, R68, 0x2 ;  /* 0x000000440d047211 */ /* 0x042fe200078410ff */
[----:B------:R1:W-:Y:S01]  /*24ca0*/  @P3 STG.E desc[UR20][R8.64], R20 ;  /* 0x0000001408003986 */ /* 0x0003e2000c101914 */
[--C-:B------:R-:W-:Y:S01]  /*24cb0*/  LOP3.LUT R14, R0, 0x6a, R3.reuse, 0xfe, !PT ;  /* 0x0000006a000e7812 */ /* 0x100fe200078efe03 */
[----:B--2---:R-:W-:Y:S01]  /*24cc0*/  IMAD R7, R16, UR5, RZ ;  /* 0x0000000510077c24 */ /* 0x004fe2000f8e02ff */
[----:B------:R-:W-:Y:S02]  /*24cd0*/  LEA.HI.X.SX32 R5, R13, R44, 0x2, P2 ;  /* 0x0000002c0d057211 */ /* 0x000fe400010f16ff */
[----:B------:R-:W-:-:S02]  /*24ce0*/  LOP3.LUT R12, R0, 0x6c, R3, 0xfe, !PT ;  /* 0x0000006c000c7812 */ /* 0x000fc400078efe03 */
[----:B------:R-:W-:Y:S02]  /*24cf0*/  ISETP.LT.AND P1, PT, R16, UR15, !P0 ;  /* 0x0000000f10007c0c */ /* 0x000fe4000c721270 */
[-C--:B------:R-:W-:Y:S01]  /*24d00*/  LEA R6, P6, R7, R68.reuse, 0x2 ;  /* 0x0000004407067211 */ /* 0x080fe200078c10ff */
[C---:B-1----:R-:W-:Y:S01]  /*24d10*/  IMAD R9, R15.reuse, UR5, RZ ;  /* 0x000000050f097c24 */ /* 0x042fe2000f8e02ff */
[----:B------:R1:W-:Y:S01]  /*24d20*/  @P5 STG.E desc[UR20][R10.64], R21 ;  /* 0x000000150a005986 */ /* 0x0003e2000c101914 */
[----:B------:R-:W-:Y:S01]  /*24d30*/  ISETP.LT.AND P3, PT, R15, UR15, !P0 ;  /* 0x0000000f0f007c0c */ /* 0x000fe2000c761270 */
[----:B------:R-:W-:Y:S01]  /*24d40*/  IMAD R13, R12, UR5, RZ ;  /* 0x000000050c0d7c24 */ /* 0x000fe2000f8e02ff */
[----:B------:R-:W-:Y:S01]  /*24d50*/  ISETP.LT.AND P2, PT, R14, UR15, !P0 ;  /* 0x0000000f0e007c0c */ /* 0x000fe2000c741270 */
[----:B------:R2:W-:Y:S01]  /*24d60*/  @P4 STG.E desc[UR20][R4.64], R22 ;  /* 0x0000001604004986 */ /* 0x0005e2000c101914 */
[----:B------:R-:W-:Y:S02]  /*24d70*/  LEA R8, P4, R9, R68, 0x2 ;  /* 0x0000004409087211 */ /* 0x000fe400078810ff */
[----:B------:R-:W-:-:S02]  /*24d80*/  LEA.HI.X.SX32 R7, R7, R44, 0x2, P6 ;  /* 0x0000002c07077211 */ /* 0x000fc400030f16ff */
[----:B------:R-:W-:Y:S01]  /*24d90*/  ISETP.LT.AND P6, PT, R12, UR15, !P0 ;  /* 0x0000000f0c007c0c */ /* 0x000fe2000c7c1270 */
[----:B-1----:R-:W-:Y:S01]  /*24da0*/  IMAD R11, R14, UR5, RZ ;  /* 0x000000050e0b7c24 */ /* 0x002fe2000f8e02ff */
[----:B------:R-:W-:Y:S02]  /*24db0*/  LEA.HI.X.SX32 R9, R9, R44, 0x2, P4 ;  /* 0x0000002c09097211 */ /* 0x000fe400020f16ff */
[-C--:B------:R-:W-:Y:S02]  /*24dc0*/  LEA R12, P4, R13, R68.reuse, 0x2 ;  /* 0x000000440d0c7211 */ /* 0x080fe400078810ff */
[C---:B------:R-:W-:Y:S02]  /*24dd0*/  LEA R10, P5, R11.reuse, R68, 0x2 ;  /* 0x000000440b0a7211 */ /* 0x040fe400078a10ff */
[----:B--2---:R-:W-:Y:S01]  /*24de0*/  LOP3.LUT R5, R0, 0x6e, R3, 0xfe, !PT ;  /* 0x0000006e00057812 */ /* 0x004fe200078efe03 */
[----:B------:R1:W-:Y:S01]  /*24df0*/  @P1 STG.E desc[UR20][R6.64], R23 ;  /* 0x0000001706001986 */ /* 0x0003e2000c101914 */
[----:B------:R-:W-:-:S02]  /*24e00*/  LEA.HI.X.SX32 R11, R11, R44, 0x2, P5 ;  /* 0x0000002c0b0b7211 */ /* 0x000fc400028f16ff */
[C-C-:B------:R-:W-:Y:S01]  /*24e10*/  LOP3.LUT R15, R0.reuse, 0x70, R3.reuse, 0xfe, !PT ;  /* 0x00000070000f7812 */ /* 0x140fe200078efe03 */
[----:B------:R-:W2:Y:S01]  /*24e20*/  LDS.128 R20, [R2+0x800] ;  /* 0x0008000002147984 */ /* 0x000ea20000000c00 */
[----:B------:R-:W-:Y:S02]  /*24e30*/  LEA.HI.X.SX32 R13, R13, R44, 0x2, P4 ;  /* 0x0000002c0d0d7211 */ /* 0x000fe400020f16ff */
[----:B------:R-:W-:Y:S01]  /*24e40*/  LOP3.LUT R4, R0, 0x72, R3, 0xfe, !PT ;  /* 0x0000007200047812 */ /* 0x000fe200078efe03 */
[----:B------:R3:W-:Y:S01]  /*24e50*/  @P3 STG.E desc[UR20][R8.64], R24 ;  /* 0x0000001808003986 */ /* 0x0007e2000c101914 */
[C---:B------:R-:W-:Y:S01]  /*24e60*/  ISETP.LT.AND P4, PT, R5.reuse, UR15, !P0 ;  /* 0x0000000f05007c0c */ /* 0x040fe2000c781270 */
[----:B------:R-:W-:Y:S01]  /*24e70*/  IMAD R5, R5, UR5, RZ ;  /* 0x0000000505057c24 */ /* 0x000fe2000f8e02ff */
[C---:B------:R-:W-:Y:S01]  /*24e80*/  ISETP.LT.AND P5, PT, R15.reuse, UR15, !P0 ;  /* 0x0000000f0f007c0c */ /* 0x040fe2000c7a1270 */
[----:B------:R-:W-:Y:S01]  /*24e90*/  @P2 STG.E desc[UR20][R10.64], R25 ;  /* 0x000000190a002986 */ /* 0x000fe2000c101914 */
[----:B-1----:R-:W-:-:S03]  /*24ea0*/  IMAD R7, R15, UR5, RZ ;  /* 0x000000050f077c24 */ /* 0x002fc6000f8e02ff */
[----:B------:R1:W-:Y:S01]  /*24eb0*/  @P6 STG.E desc[UR20][R12.64], R26 ;  /* 0x0000001a0c006986 */ /* 0x0003e2000c101914 */
[C---:B------:R-:W-:Y:S01]  /*24ec0*/  ISETP.LT.AND P6, PT, R4.reuse, UR15, !P0 ;  /* 0x0000000f04007c0c */ /* 0x040fe2000c7c1270 */
[----:B---3--:R-:W-:Y:S01]  /*24ed0*/  IMAD R9, R4, UR5, RZ ;  /* 0x0000000504097c24 */ /* 0x008fe2000f8e02ff */
[-C--:B------:R-:W-:Y:S02]  /*24ee0*/  LEA R4, P1, R5, R68.reuse, 0x2 ;  /* 0x0000004405047211 */ /* 0x080fe400078210ff */
[-C--:B------:R-:W-:Y:S02]  /*24ef0*/  LEA R6, P2, R7, R68.reuse, 0x2 ;  /* 0x0000004407067211 */ /* 0x080fe400078410ff */
[C-C-:B------:R-:W-:Y:S02]  /*24f00*/  LOP3.LUT R17, R0.reuse, 0x74, R3.reuse, 0xfe, !PT ;  /* 0x0000007400117812 */ /* 0x140fe400078efe03 */
[----:B------:R-:W-:Y:S02]  /*24f10*/  LOP3.LUT R16, R0, 0x76, R3, 0xfe, !PT ;  /* 0x0000007600107812 */ /* 0x000fe400078efe03 */
[----:B------:R-:W-:-:S02]  /*24f20*/  LEA R8, P3, R9, R68, 0x2 ;  /* 0x0000004409087211 */ /* 0x000fc400078610ff */
[-C--:B------:R-:W-:Y:S02]  /*24f30*/  LEA.HI.X.SX32 R5, R5, R44.reuse, 0x2, P1 ;  /* 0x0000002c05057211 */ /* 0x080fe400008f16ff */
[C-C-:B------:R-:W-:Y:S02]  /*24f40*/  LOP3.LUT R14, R0.reuse, 0x78, R3.reuse, 0xfe, !PT ;  /* 0x00000078000e7812 */ /* 0x140fe400078efe03 */
[C-C-:B------:R-:W-:Y:S02]  /*24f50*/  LOP3.LUT R15, R0.reuse, 0x7a, R3.reuse, 0xfe, !PT ;  /* 0x0000007a000f7812 */ /* 0x140fe400078efe03 */
[--C-:B-1----:R-:W-:Y:S02]  /*24f60*/  LOP3.LUT R12, R0, 0x7c, R3.reuse, 0xfe, !PT ;  /* 0x0000007c000c7812 */ /* 0x102fe400078efe03 */
[-C--:B------:R-:W-:Y:S01]  /*24f70*/  LEA.HI.X.SX32 R7, R7, R44.reuse, 0x2, P2 ;  /* 0x0000002c07077211 */ /* 0x080fe200010f16ff */
[----:B------:R-:W-:Y:S01]  /*24f80*/  IMAD R11, R16, UR5, RZ ;  /* 0x00000005100b7c24 */ /* 0x000fe2000f8e02ff */
[----:B------:R-:W-:Y:S01]  /*24f90*/  LOP3.LUT R0, R0, 0x7e, R3, 0xfe, !PT ;  /* 0x0000007e00007812 */ /* 0x000fe200078efe03 */
[----:B------:R-:W-:Y:S01]  /*24fa0*/  IMAD R3, R17, UR5, RZ ;  /* 0x0000000511037c24 */ /* 0x000fe2000f8e02ff */
[----:B------:R-:W-:Y:S01]  /*24fb0*/  LEA.HI.X.SX32 R9, R9, R44, 0x2, P3 ;  /* 0x0000002c09097211 */ /* 0x000fe200018f16ff */
[----:B------:R1:W-:Y:S01]  /*24fc0*/  @P4 STG.E desc[UR20][R4.64], R27 ;  /* 0x0000001b04004986 */ /* 0x0003e2000c101914 */
[----:B------:R-:W-:Y:S01]  /*24fd0*/  ISETP.LT.AND P2, PT, R15, UR15, !P0 ;  /* 0x0000000f0f007c0c */ /* 0x000fe2000c741270 */
[----:B------:R-:W-:-:S02]  /*24fe0*/  IMAD R13, R14, UR5, RZ ;  /* 0x000000050e0d7c24 */ /* 0x000fc4000f8e02ff */
[----:B------:R3:W-:Y:S01]  /*24ff0*/  @P5 STG.E desc[UR20][R6.64], R28 ;  /* 0x0000001c06005986 */ /* 0x0007e2000c101914 */
[----:B------:R-:W-:-:S03]  /*25000*/  IMAD R15, R15, UR5, RZ ;  /* 0x000000050f0f7c24 */ /* 0x000fc6000f8e02ff */
[----:B------:R4:W-:Y:S01]  /*25010*/  @P6 STG.E desc[UR20][R8.64], R29 ;  /* 0x0000001d08006986 */ /* 0x0009e2000c101914 */
[-C--:B------:R-:W-:Y:S02]  /*25020*/  LEA R2, P6, R3, R68.reuse, 0x2 ;  /* 0x0000004403027211 */ /* 0x080fe400078c10ff */
[----:B-1----:R-:W-:Y:S02]  /*25030*/  LEA R4, P1, R11, R68, 0x2 ;  /* 0x000000440b047211 */ /* 0x002fe400078210ff */
[----:B------:R-:W-:Y:S01]  /*25040*/  ISETP.LT.AND P5, PT, R17, UR15, !P0 ;  /* 0x0000000f11007c0c */ /* 0x000fe2000c7a1270 */
[----:B------:R-:W-:Y:S01]  /*25050*/  IMAD R17, R12, UR5, RZ ;  /* 0x000000050c117c24 */ /* 0x000fe2000f8e02ff */
[-C--:B------:R-:W-:Y:S02]  /*25060*/  LEA.HI.X.SX32 R3, R3, R44.reuse, 0x2, P6 ;  /* 0x0000002c03037211 */ /* 0x080fe400030f16ff */
[----:B------:R-:W-:Y:S02]  /*25070*/  LEA.HI.X.SX32 R5, R11, R44, 0x2, P1 ;  /* 0x0000002c0b057211 */ /* 0x000fe400008f16ff */
[----:B---3--:R-:W-:-:S02]  /*25080*/  LEA R6, P6, R13, R68, 0x2 ;  /* 0x000000440d067211 */ /* 0x008fc400078c10ff */
[----:B----4-:R-:W-:Y:S02]  /*25090*/  LEA R8, P1, R15, R68, 0x2 ;  /* 0x000000440f087211 */ /* 0x010fe400078210ff */
[----:B------:R-:W-:Y:S02]  /*250a0*/  ISETP.LT.AND P4, PT, R16, UR15, !P0 ;  /* 0x0000000f10007c0c */ /* 0x000fe4000c781270 */
[----:B------:R-:W-:Y:S01]  /*250b0*/  ISETP.LT.AND P3, PT, R14, UR15, !P0 ;  /* 0x0000000f0e007c0c */ /* 0x000fe2000c761270 */
[----:B------:R-:W-:Y:S01]  /*250c0*/  IMAD R19, R0, UR5, RZ ;  /* 0x0000000500137c24 */ /* 0x000fe2000f8e02ff */
[-C--:B------:R-:W-:Y:S02]  /*250d0*/  LEA.HI.X.SX32 R7, R13, R44.reuse, 0x2, P6 ;  /* 0x0000002c0d077211 */ /* 0x080fe400030f16ff */
[----:B------:R-:W-:Y:S02]  /*250e0*/  LEA.HI.X.SX32 R9, R15, R44, 0x2, P1 ;  /* 0x0000002c0f097211 */ /* 0x000fe400008f16ff */
[----:B------:R-:W-:-:S02]  /*250f0*/  LEA R10, P6, R17, R68, 0x2 ;  /* 0x00000044110a7211 */ /* 0x000fc400078c10ff */
[----:B------:R-:W-:Y:S02]  /*25100*/  ISETP.LT.AND P1, PT, R12, UR15, !P0 ;  /* 0x0000000f0c007c0c */ /* 0x000fe4000c721270 */
[----:B------:R-:W-:Y:S02]  /*25110*/  ISETP.LT.AND P0, PT, R0, UR15, !P0 ;  /* 0x0000000f00007c0c */ /* 0x000fe4000c701270 */
[----:B------:R-:W-:Y:S02]  /*25120*/  LEA.HI.X.SX32 R11, R17, R44, 0x2, P6 ;  /* 0x0000002c110b7211 */ /* 0x000fe400030f16ff */
[C---:B------:R-:W-:Y:S01]  /*25130*/  LEA R68, P6, R19.reuse, R68, 0x2 ;  /* 0x0000004413447211 */ /* 0x040fe200078c10ff */
[----:B------:R1:W-:Y:S03]  /*25140*/  @P5 STG.E desc[UR20][R2.64], R30 ;  /* 0x0000001e02005986 */ /* 0x0003e6000c101914 */
[----:B------:R-:W-:Y:S01]  /*25150*/  LEA.HI.X.SX32 R69, R19, R44, 0x2, P6 ;  /* 0x0000002c13457211 */ /* 0x000fe200030f16ff */
[----:B------:R1:W-:Y:S04]  /*25160*/  @P4 STG.E desc[UR20][R4.64], R31 ;  /* 0x0000001f04004986 */ /* 0x0003e8000c101914 */
[----:B--2---:R1:W-:Y:S04]  /*25170*/  @P3 STG.E desc[UR20][R6.64], R20 ;  /* 0x0000001406003986 */ /* 0x0043e8000c101914 */
[----:B------:R1:W-:Y:S04]  /*25180*/  @P2 STG.E desc[UR20][R8.64], R21 ;  /* 0x0000001508002986 */ /* 0x0003e8000c101914 */
[----:B------:R1:W-:Y:S04]  /*25190*/  @P1 STG.E desc[UR20][R10.64], R22 ;  /* 0x000000160a001986 */ /* 0x0003e8000c101914 */
[----:B------:R1:W-:Y:S01]  /*251a0*/  @P0 STG.E desc[UR20][R68.64], R23 ;  /* 0x0000001744000986 */ /* 0x0003e2000c101914 */
[----:B------:R-:W-:Y:S06]  /*251b0*/  BAR.SYNC.DEFER_BLOCKING 0x0 ;  /* 0x0000000000007b1d */ /* 0x000fec0000010000 */
[----:B------:R-:W-:Y:S05]  /*251c0*/  BRA.U UP0, `(.L_x_13) ;  /* 0x0000000100a07547 */ /* 0x000fea000b800000 */
[----:B------:R-:W2:Y:S01]  /*251d0*/  S2UR UR5, SR_CgaCtaId ;  /* 0x00000000000579c3 */ /* 0x000ea20000008800 */
[----:B------:R-:W-:Y:S01]  /*251e0*/  NOP ;  /* 0x0000000000007918 */ /* 0x000fe20000000000 */
[----:B------:R-:W-:Y:S01]  /*251f0*/  UMOV UR4, 0x50 ;  /* 0x0000005000047882 */ /* 0x000fe20000000000 */
[----:B------:R-:W-:Y:S02]  /*25200*/  IMAD.U32 R0, RZ, RZ, UR8 ;  /* 0x00000008ff007e24 */ /* 0x000fe4000f8e00ff */
[----:B-1----:R-:W-:Y:S02]  /*25210*/  IMAD.MOV.U32 R3, RZ, RZ, 0xf ;  /* 0x0000000fff037424 */ /* 0x002fe400078e00ff */
[----:B------:R-:W-:Y:S01]  /*25220*/  IMAD.MOV.U32 R7, RZ, RZ, 0x1 ;  /* 0x00000001ff077424 */ /* 0x000fe200078e00ff */
[----:B------:R-:W-:-:S04]  /*25230*/  LOP3.LUT R0, R0, 0xffff, RZ, 0xc0, !PT ;  /* 0x0000ffff00007812 */ /* 0x000fc800078ec0ff */
[----:B------:R-:W-:-:S05]  /*25240*/  SHF.R.U32.HI R0, RZ, 0x5, R0 ;  /* 0x00000005ff007819 */ /* 0x000fca0000011600 */
[----:B------:R-:W-:Y:S01]  /*25250*/  VIADD R2, R0, 0x10 ;  /* 0x0000001000027836 */ /* 0x000fe20000000000 */
[----:B------:R-:W-:Y:S01]  /*25260*/  SHF.L.U32 R0, R3, R0, RZ ;  /* 0x0000000003007219 */ /* 0x000fe200000006ff */
[----:B--2---:R-:W-:-:S03]  /*25270*/  ULEA UR6, UR5, UR4, 0x18 ;  /* 0x0000000405067291 */ /* 0x004fc6000f8ec0ff */
[----:B------:R-:W-:-:S04]  /*25280*/  SHF.L.U32 R3, R7, R2, RZ ;  /* 0x0000000207037219 */ /* 0x000fc800000006ff */
[----:B------:R-:W-:Y:S02]  /*25290*/  LOP3.LUT R0, R3, R0, RZ, 0xfc, !PT ;  /* 0x0000000003007212 */ /* 0x000fe400078efcff */
[----:B------:R-:W1:Y:S02]  /*252a0*/  LDS R5, [UR6] ;  /* 0x00000006ff057984 */ /* 0x000e640008000800 */
[C---:B------:R-:W-:Y:S02]  /*252b0*/  LOP3.LUT R2, R0.reuse, 0xffff, RZ, 0xc0, !PT ;  /* 0x0000ffff00027812 */ /* 0x040fe400078ec0ff */
[----:B-1----:R-:W-:-:S04]  /*252c0*/  LOP3.LUT R3, R0, 0xffff, R5, 0x80, !PT ;  /* 0x0000ffff00037812 */ /* 0x002fc800078e8005 */
[----:B------:R-:W-:-:S13]  /*252d0*/  ISETP.NE.AND P0, PT, R3, R2, PT ;  /* 0x000000020300720c */ /* 0x000fda0003f05270 */
[----:B------:R-:W-:Y:S05]  /*252e0*/  @P0 BRA `(.L_x_14) ;  /* 0x0000000000500947 */ /* 0x000fea0003800000 */
[----:B------:R-:W-:Y:S02]  /*252f0*/  SHF.R.U32.HI R5, RZ, 0x10, R5 ;  /* 0x00000010ff057819 */ /* 0x000fe40000011605 */
[----:B------:R-:W-:-:S04]  /*25300*/  SHF.R.U32.HI R2, RZ, 0x10, R0 ;  /* 0x00000010ff027819 */ /* 0x000fc80000011600 */
[----:B------:R-:W-:-:S04]  /*25310*/  LOP3.LUT R5, R5, R2, RZ, 0xc0, !PT ;  /* 0x0000000205057212 */ /* 0x000fc800078ec0ff */
[----:B------:R-:W-:-:S13]  /*25320*/  ISETP.NE.AND P0, PT, R5, R2, PT ;  /* 0x000000020500720c */ /* 0x000fda0003f05270 */
[----:B------:R-:W-:Y:S05]  /*25330*/  @P0 BRA `(.L_x_15) ;  /* 0x0000000000300947 */ /* 0x000fea0003800000 */
[----:B------:R-:W-:Y:S01]  /*25340*/  R2UR UR4, R0 ;  /* 0x00000000000472ca */ /* 0x000fe200000e0000 */
[----:B------:R-:W-:Y:S01]  /*25350*/  VOTEU.ANY UR5, UPT, PT ;  /* 0x0000000000057886 */ /* 0x000fe200038e0100 */
[----:B------:R-:W1:Y:S01]  /*25360*/  S2R R0, SR_LANEID ;  /* 0x0000000000007919 */ /* 0x000e620000000000 */
[----:B------:R-:W-:-:S10]  /*25370*/  UFLO.U32 UR5, UR5 ;  /* 0x00000005000572bd */ /* 0x000fd400080e0000 */
[----:B------:R-:W-:-:S06]  /*25380*/  ULOP3.LUT UR4, URZ, UR4, URZ, 0x33, !UPT ;  /* 0x00000004ff047292 */ /* 0x000fcc000f8e33ff */
[----:B------:R-:W-:-:S04]  /*25390*/  IMAD.U32 R2, RZ, RZ, UR4 ;  /* 0x00000004ff027e24 */ /* 0x000fc8000f8e00ff */
[----:B------:R-:W2:Y:S02]  /*253a0*/  REDUX UR7, R2 ;  /* 0x00000000020773c4 */ /* 0x000ea40000000000 */
[----:B------:R3:W-:Y:S01]  /*253b0*/  UTCATOMSWS.AND URZ, UR4 ;  /* 0x0000000400ff79e3 */ /* 0x0007e20008000000 */
[----:B-1----:R-:W-:Y:S01]  /*253c0*/  ISETP.EQ.U32.AND P0, PT, R0, UR5, PT ;  /* 0x0000000500007c0c */ /* 0x002fe2000bf02070 */
[----:B--2---:R-:W-:-:S12]  /*253d0*/  IMAD.U32 R0, RZ, RZ, UR7 ;  /* 0x00000007ff007e24 */ /* 0x004fd8000f8e00ff */
[----:B------:R3:W-:Y:S01]  /*253e0*/  @P0 ATOMS.AND RZ, [UR6], R0 ;  /* 0x00000000ffff098c */ /* 0x0007e2000a800006 */
[----:B------:R-:W-:Y:S05]  /*253f0*/  BRA `(.L_x_13) ;  /* 0x0000000000147947 */ /* 0x000fea0003800000 */
.L_x_15:
[----:B------:R-:W-:-:S07]  /*25400*/  MOV R2, 0x25420 ;  /* 0x0002542000027802 */ /* 0x000fce0000000f00 */
[----:B------:R-:W-:Y:S05]  /*25410*/  CALL.REL.NOINC `($__internal_0_$__cuda_sm10x_tcgen05_guardrail_trap_col_being_dealloced_not_returned_by_alloc) ;  /* 0x00000000002c7944 */ /* 0x000fea0003c00000 */
[----:B------:R-:W-:Y:S05]  /*25420*/  BRA `(.L_x_13) ;  /* 0x0000000000087947 */ /* 0x000fea0003800000 */
.L_x_14:
[----:B------:R-:W-:-:S07]  /*25430*/  MOV R2, 0x25450 ;  /* 0x0002545000027802 */ /* 0x000fce0000000f00 */
[----:B------:R-:W-:Y:S05]  /*25440*/  CALL.REL.NOINC `($__internal_2_$__cuda_sm10x_tcgen05_guardrail_trap_unallocated_columns_being_dealloced) ;  /* 0x0000000000387944 */ /* 0x000fea0003c00000 */
.L_x_13:
[----:B------:R-:W-:Y:S01]  /*25450*/  NOP ;  /* 0x0000000000007918 */ /* 0x000fe20000000000 */
[----:B---3--:R-:W-:Y:S05]  /*25460*/  EXIT ;  /* 0x000000000000794d */ /* 0x008fea0003800000 */
.L_x_9:
[----:B------:R-:W1:Y:S02]  /*25470*/  SYNCS.PHASECHK.TRANS64.TRYWAIT P4, [UR15], R126 ;  /* 0x0000007eff0075a7 */ /* 0x000e64000808110f */
[----:B-1----:R-:W-:Y:S05]  /*25480*/  @!P4 BRA `(.L_x_9) ;  /* 0xfffffffc00f8c947 */ /* 0x002fea000383ffff */
[----:B------:R-:W-:Y:S05]  /*25490*/  BRA `(.L_x_16) ;  /* 0xffffff6c00447947 */ /* 0x000fea000383ffff */
.L_x_12:
[----:B------:R-:W1:Y:S02]  /*254a0*/  SYNCS.PHASECHK.TRANS64.TRYWAIT P1, [UR9], R2 ;  /* 0x00000002ff0075a7 */ /* 0x000e640008021109 */
[----:B-1----:R-:W-:Y:S05]  /*254b0*/  @!P1 BRA `(.L_x_12) ;  /* 0xfffffffc00f89947 */ /* 0x002fea000383ffff */
[----:B------:R-:W-:Y:S05]  /*254c0*/  BRA `(.L_x_11) ;  /* 0xffffffdc00147947 */ /* 0x000fea000383ffff */
        .weak           $__internal_0_$__cuda_sm10x_tcgen05_guardrail_trap_col_being_dealloced_not_returned_by_alloc
        .type           $__internal_0_$__cuda_sm10x_tcgen05_guardrail_trap_col_being_dealloced_not_returned_by_alloc,@function
        .size           $__internal_0_$__cuda_sm10x_tcgen05_guardrail_trap_col_being_dealloced_not_returned_by_alloc,($__internal_1_$__cuda_sm10x_tcgen05_guardrail_trap_phase_invalid_during_alloc - $__internal_0_$__cuda_sm10x_tcgen05_guardrail_trap_col_being_dealloced_not_returned_by_alloc)
$__internal_0_$__cuda_sm10x_tcgen05_guardrail_trap_col_being_dealloced_not_returned_by_alloc:
[----:B------:R-:W-:Y:S05]  /*254d0*/  BPT.TRAP 0x1 ;  /* 0x000000040000795c */ /* 0x000fea0000300000 */
[----:B------:R-:W-:-:S04]  /*254e0*/  IMAD.MOV.U32 R3, RZ, RZ, 0x0 ;  /* 0x00000000ff037424 */ /* 0x000fc800078e00ff */
[----:B------:R-:W-:Y:S05]  /*254f0*/  RET.REL.NODEC R2 `(matmul_kernel) ;  /* 0xfffffda802c07950 */ /* 0x000fea0003c3ffff */
        .weak           $__internal_1_$__cuda_sm10x_tcgen05_guardrail_trap_phase_invalid_during_alloc
        .type           $__internal_1_$__cuda_sm10x_tcgen05_guardrail_trap_phase_invalid_during_alloc,@function
        .size           $__internal_1_$__cuda_sm10x_tcgen05_guardrail_trap_phase_invalid_during_alloc,($__internal_2_$__cuda_sm10x_tcgen05_guardrail_trap_unallocated_columns_being_dealloced - $__internal_1_$__cuda_sm10x_tcgen05_guardrail_trap_phase_invalid_during_alloc)
$__internal_1_$__cuda_sm10x_tcgen05_guardrail_trap_phase_invalid_during_alloc:
[----:B------:R-:W-:Y:S05]  /*25500*/  BPT.TRAP 0x1 ;  /* 0x000000040000795c */ /* 0x000fea0000300000 */
[----:B------:R-:W-:-:S04]  /*25510*/  IMAD.MOV.U32 R3, RZ, RZ, 0x0 ;  /* 0x00000000ff037424 */ /* 0x000fc800078e00ff */
[----:B------:R-:W-:Y:S05]  /*25520*/  RET.REL.NODEC R2 `(matmul_kernel) ;  /* 0xfffffda802b47950 */ /* 0x000fea0003c3ffff */
        .weak           $__internal_2_$__cuda_sm10x_tcgen05_guardrail_trap_unallocated_columns_being_dealloced
        .type           $__internal_2_$__cuda_sm10x_tcgen05_guardrail_trap_unallocated_columns_being_dealloced,@function
        .size           $__internal_2_$__cuda_sm10x_tcgen05_guardrail_trap_unallocated_columns_being_dealloced,(.L_x_20 - $__internal_2_$__cuda_sm10x_tcgen05_guardrail_trap_unallocated_columns_being_dealloced)
$__internal_2_$__cuda_sm10x_tcgen05_guardrail_trap_unallocated_columns_being_dealloced:
[----:B------:R-:W-:Y:S05]  /*25530*/  BPT.TRAP 0x1 ;  /* 0x000000040000795c */ /* 0x000fea0000300000 */
[----:B------:R-:W-:-:S04]  /*25540*/  IMAD.MOV.U32 R3, RZ, RZ, 0x0 ;  /* 0x00000000ff037424 */ /* 0x000fc800078e00ff */
[----:B------:R-:W-:Y:S05]  /*25550*/  RET.REL.NODEC R2 `(matmul_kernel) ;  /* 0xfffffda802a87950 */ /* 0x000fea0003c3ffff */
.L_x_17:
[----:B------:R-:W-:-:S00]  /*25560*/  BRA `(.L_x_17) ;  /* 0xfffffffc00fc7947 */ /* 0x000fc0000383ffff */
[----:B------:R-:W-:-:S00]  /*25570*/  NOP ;  /* 0x0000000000007918 */ /* 0x000fc00000000000 */
        /* <DEDUP_REMOVED lines=8> */
.L_x_20:


//--------------------- .nv.shared.matmul_kernel  --------------------------
	.section	.nv.shared.matmul_kernel,"aw",@nobits
	.sectionflags	@""
	.align	16
	.zero		1024


//--------------------- .nv.shared.reserved.0     --------------------------
	.section	.nv.shared.reserved.0,"aw",@nobits
	.align	8
	.weak		__nv_reservedSMEM_offset_0_alias
	.size		__nv_reservedSMEM_offset_0_alias, 0, 64
	.other		__nv_reservedSMEM_offset_0_alias,@"STO_CUDA_RESERVED_SHARED STV_DEFAULT"
__nv_reservedSMEM_offset_0_alias:
	.zero		0
.nv.shared.reserved.0:
	.zero		64
	.weak		__nv_reservedSMEM_allocation_phase
	.type		__nv_reservedSMEM_allocation_phase,@object
	.size		__nv_reservedSMEM_allocation_phase,(.L_0 - __nv_reservedSMEM_allocation_phase)
__nv_reservedSMEM_allocation_phase:
	.zero		1
.L_0:
	.zero		7
	.weak		__nv_reservedSMEM_devtool_atexit_pc
	.type		__nv_reservedSMEM_devtool_atexit_pc,@object
	.size		__nv_reservedSMEM_devtool_atexit_pc,(__nv_reservedSMEM_allocation_mask - __nv_reservedSMEM_devtool_atexit_pc)
__nv_reservedSMEM_devtool_atexit_pc:
	.zero		8
	.weak		__nv_reservedSMEM_allocation_mask
	.type		__nv_reservedSMEM_allocation_mask,@object
	.size		__nv_reservedSMEM_allocation_mask,(.L_2 - __nv_reservedSMEM_allocation_mask)
__nv_reservedSMEM_allocation_mask:
	.zero		4
.L_2:


//--------------------- .nv.constant0.matmul_kernel --------------------------
	.section	.nv.constant0.matmul_kernel,"a",@progbits
	.sectionflags	@""
	.align	4
.nv.constant0.matmul_kernel:
	.zero		976


//--------------------- SYMBOLS --------------------------

	.type		.nv.reservedSmem.offset0,@object
	.size		.nv.reservedSmem.offset0,0x4
	.type		.nv.reservedSmem.cap,@object
	.size		.nv.reservedSmem.cap,0x4
